	.target	sm_100a

	.elftype	@"ET_EXEC"


//--------------------- .note.nv.tkinfo           --------------------------
	.section	.note.nv.tkinfo,"",@"SHT_NOTE"
	.sectionflags	@"SHF_NOTE_NV_TKINFO"
	.tkinfo
        /*0018*/ 	.word	0x00000002
        /*0030*/ 	.string	""
        /*0030*/ 	.string	"ptxas"
        /*0030*/ 	.string	"Cuda compilation tools, release 13.0, V13.0.88"
        /*0030*/ 	.string	"Build cuda_13.0.r13.0/compiler.36424714_0"
        /*0030*/ 	.string	"-arch sm_100a -m 64 "



//--------------------- .note.nv.cuinfo           --------------------------
	.section	.note.nv.cuinfo,"",@"SHT_NOTE"
	.sectionflags	@"SHF_NOTE_NV_CUINFO"
        /*0018*/ 	.short	0x0002
        /*001a*/ 	.short	0x0064
        /*001c*/ 	.short	0x0082
	.zero		2


//--------------------- .nv.info                  --------------------------
	.section	.nv.info,"",@"SHT_CUDA_INFO"
	.align	4


	//----- nvinfo : EIATTR_REGCOUNT
	.align		4
        /*0000*/ 	.byte	0x04, 0x2f
        /*0002*/ 	.short	(.L_34 - .L_33)
	.align		4
.L_33:
        /*0004*/ 	.word	index@(_ZN7cutlass13device_kernelINS_4fmha6kernel36Sm100FmhaFwdKernelTmaWarpspecializedIN4cute5tupleIJiiiNS5_IJNS5_IJiiEEEiEEEEEENS1_10collective38Sm100FmhaFwdMainloopTmaWarpspecializedINS_6half_tEffNS5_IJNS4_1CILi256EEENSC_ILi64EEENSC_ILi32EEEEEENS5_IJiNSC_ILi1EEES7_EEENS5_IJiSH_NS5_IJNS5_IJNSC_ILi0EEEiEEEiEEEEEESM_NS9_6NoMaskENS5_IJNSC_ILi2EEESH_SH_EEENSC_ILb0EEEEENS9_38Sm100FmhaFwdEpilogueTmaWarpspecializedISB_fNS5_IJNSC_ILi128EEESF_SE_EEESI_NS5_IJSH_S7_EEESQ_EENS2_23IndividualTileSchedulerENS2_41Sm100FmhaCtxKernelWarpspecializedScheduleEEEEEvNT_6ParamsE)
        /*0008*/ 	.word	0x00000080


	//----- nvinfo : EIATTR_FRAME_SIZE
	.align		4
.L_34:
        /*000c*/ 	.byte	0x04, 0x11
        /*000e*/ 	.short	(.L_36 - .L_35)
	.align		4
.L_35:
        /*0010*/ 	.word	index@($__internal_3_$__cuda_sm3x_div_rn_noftz_f32_slowpath)
        /*0014*/ 	.word	0x00000018


	//----- nvinfo : EIATTR_FRAME_SIZE
	.align		4
.L_36:
        /*0018*/ 	.byte	0x04, 0x11
        /*001a*/ 	.short	(.L_38 - .L_37)
	.align		4
.L_37:
        /*001c*/ 	.word	index@($__internal_2_$__cuda_sm10x_tcgen05_guardrail_trap_unallocated_columns_being_dealloced)
        /*0020*/ 	.word	0x00000018


	//----- nvinfo : EIATTR_FRAME_SIZE
	.align		4
.L_38:
        /*0024*/ 	.byte	0x04, 0x11
        /*0026*/ 	.short	(.L_40 - .L_39)
	.align		4
.L_39:
        /*0028*/ 	.word	index@($__internal_1_$__cuda_sm10x_tcgen05_guardrail_trap_phase_invalid_during_alloc)
        /*002c*/ 	.word	0x00000018


	//----- nvinfo : EIATTR_FRAME_SIZE
	.align		4
.L_40:
        /*0030*/ 	.byte	0x04, 0x11
        /*0032*/ 	.short	(.L_42 - .L_41)
	.align		4
.L_41:
        /*0034*/ 	.word	index@($__internal_0_$__cuda_sm10x_tcgen05_guardrail_trap_col_being_dealloced_not_returned_by_alloc)
        /*0038*/ 	.word	0x00000018


	//----- nvinfo : EIATTR_FRAME_SIZE
	.align		4
.L_42:
        /*003c*/ 	.byte	0x04, 0x11
        /*003e*/ 	.short	(.L_44 - .L_43)
	.align		4
.L_43:
        /*0040*/ 	.word	index@(_ZN7cutlass13device_kernelINS_4fmha6kernel36Sm100FmhaFwdKernelTmaWarpspecializedIN4cute5tupleIJiiiNS5_IJNS5_IJiiEEEiEEEEEENS1_10collective38Sm100FmhaFwdMainloopTmaWarpspecializedINS_6half_tEffNS5_IJNS4_1CILi256EEENSC_ILi64EEENSC_ILi32EEEEEENS5_IJiNSC_ILi1EEES7_EEENS5_IJiSH_NS5_IJNS5_IJNSC_ILi0EEEiEEEiEEEEEESM_NS9_6NoMaskENS5_IJNSC_ILi2EEESH_SH_EEENSC_ILb0EEEEENS9_38Sm100FmhaFwdEpilogueTmaWarpspecializedISB_fNS5_IJNSC_ILi128EEESF_SE_EEESI_NS5_IJSH_S7_EEESQ_EENS2_23IndividualTileSchedulerENS2_41Sm100FmhaCtxKernelWarpspecializedScheduleEEEEEvNT_6ParamsE)
        /*0044*/ 	.word	0x00000018


	//----- nvinfo : EIATTR_MIN_STACK_SIZE
	.align		4
.L_44:
        /*0048*/ 	.byte	0x04, 0x12
        /*004a*/ 	.short	(.L_46 - .L_45)
	.align		4
.L_45:
        /*004c*/ 	.word	index@(_ZN7cutlass13device_kernelINS_4fmha6kernel36Sm100FmhaFwdKernelTmaWarpspecializedIN4cute5tupleIJiiiNS5_IJNS5_IJiiEEEiEEEEEENS1_10collective38Sm100FmhaFwdMainloopTmaWarpspecializedINS_6half_tEffNS5_IJNS4_1CILi256EEENSC_ILi64EEENSC_ILi32EEEEEENS5_IJiNSC_ILi1EEES7_EEENS5_IJiSH_NS5_IJNS5_IJNSC_ILi0EEEiEEEiEEEEEESM_NS9_6NoMaskENS5_IJNSC_ILi2EEESH_SH_EEENSC_ILb0EEEEENS9_38Sm100FmhaFwdEpilogueTmaWarpspecializedISB_fNS5_IJNSC_ILi128EEESF_SE_EEESI_NS5_IJSH_S7_EEESQ_EENS2_23IndividualTileSchedulerENS2_41Sm100FmhaCtxKernelWarpspecializedScheduleEEEEEvNT_6ParamsE)
        /*0050*/ 	.word	0x00000018
.L_46:


//--------------------- .nv.compat                --------------------------
	.section	.nv.compat,"",@"SHT_CUDA_COMPAT_INFO"
	.align	4
        /*0000*/ 	.byte	0x02, 0x09, 0x01, 0x00, 0x02, 0x02, 0x02, 0x00, 0x02, 0x05, 0x05, 0x00, 0x03, 0x07, 0x01, 0x01
        /*0010*/ 	.byte	0x02, 0x03, 0x01, 0x00, 0x02, 0x06, 0x01, 0x00, 0x04, 0x0b, 0x08, 0x00, 0x01, 0x00, 0x00, 0x00
        /*0020*/ 	.byte	0x00, 0x00, 0x00, 0x00


//--------------------- .nv.info._ZN7cutlass13device_kernelINS_4fmha6kernel36Sm100FmhaFwdKernelTmaWarpspecializedIN4cute5tupleIJiiiNS5_IJNS5_IJiiEEEiEEEEEENS1_10collective38Sm100FmhaFwdMainloopTmaWarpspecializedINS_6half_tEffNS5_IJNS4_1CILi256EEENSC_ILi64EEENSC_ILi32EEEEEENS5_IJiNSC_ILi1EEES7_EEENS5_IJiSH_NS5_IJNS5_IJNSC_ILi0EEEiEEEiEEEEEESM_NS9_6NoMaskENS5_IJNSC_ILi2EEESH_SH_EEENSC_ILb0EEEEENS9_38Sm100FmhaFwdEpilogueTmaWarpspecializedISB_fNS5_IJNSC_ILi128EEESF_SE_EEESI_NS5_IJSH_S7_EEESQ_EENS2_23IndividualTileSchedulerENS2_41Sm100FmhaCtxKernelWarpspecializedScheduleEEEEEvNT_6ParamsE --------------------------
	.section	.nv.info._ZN7cutlass13device_kernelINS_4fmha6kernel36Sm100FmhaFwdKernelTmaWarpspecializedIN4cute5tupleIJiiiNS5_IJNS5_IJiiEEEiEEEEEENS1_10collective38Sm100FmhaFwdMainloopTmaWarpspecializedINS_6half_tEffNS5_IJNS4_1CILi256EEENSC_ILi64EEENSC_ILi32EEEEEENS5_IJiNSC_ILi1EEES7_EEENS5_IJiSH_NS5_IJNS5_IJNSC_ILi0EEEiEEEiEEEEEESM_NS9_6NoMaskENS5_IJNSC_ILi2EEESH_SH_EEENSC_ILb0EEEEENS9_38Sm100FmhaFwdEpilogueTmaWarpspecializedISB_fNS5_IJNSC_ILi128EEESF_SE_EEESI_NS5_IJSH_S7_EEESQ_EENS2_23IndividualTileSchedulerENS2_41Sm100FmhaCtxKernelWarpspecializedScheduleEEEEEvNT_6ParamsE,"",@"SHT_CUDA_INFO"
	.sectionflags	@""
	.align	4


	//----- nvinfo : EIATTR_CUDA_API_VERSION
	.align		4
        /*0000*/ 	.byte	0x04, 0x37
        /*0002*/ 	.short	(.L_48 - .L_47)
.L_47:
        /*0004*/ 	.word	0x00000082


	//----- nvinfo : EIATTR_KPARAM_INFO
	.align		4
.L_48:
        /*0008*/ 	.byte	0x04, 0x17
        /*000a*/ 	.short	(.L_50 - .L_49)
.L_49:
        /*000c*/ 	.word	0x00000000
        /*0010*/ 	.short	0x0000
        /*0012*/ 	.short	0x0000
        /*0014*/ 	.byte	0x00, 0xf0, 0x01, 0x18


	//----- nvinfo : EIATTR_AT_ENTRY_FRAGMENTS
	.align		4
.L_50:
        /*0018*/ 	.byte	0x04, 0x4f
        /*001a*/ 	.short	(.L_52 - .L_51)


	//   ....[0]....
.L_51:
        /*001c*/ 	.word	0x00000006


	//----- nvinfo : EIATTR_RESERVED_SMEM_USED
	.align		4
.L_52:
        /*0020*/ 	.byte	0x01, 0x41
	.zero		2


	//----- nvinfo : EIATTR_SPARSE_MMA_MASK
	.align		4
        /*0024*/ 	.byte	0x03, 0x50
        /*0026*/ 	.short	0x0000


	//----- nvinfo : EIATTR_TCGEN05_1CTA_USED
	.align		4
        /*0028*/ 	.byte	0x01, 0x51
	.zero		2


	//----- nvinfo : EIATTR_MAXREG_COUNT
	.align		4
        /*002c*/ 	.byte	0x03, 0x1b
        /*002e*/ 	.short	0x0080


	//----- nvinfo : EIATTR_NUM_BARRIERS
	.align		4
        /*0030*/ 	.byte	0x02, 0x4c
        /*0032*/ 	.byte	0x01
	.zero		1


	//----- nvinfo : EIATTR_EXTERNS
	.align		4
        /*0034*/ 	.byte	0x04, 0x0f
        /*0036*/ 	.short	(.L_54 - .L_53)


	//   ....[0]....
	.align		4
.L_53:
        /*0038*/ 	.word	index@(vprintf)


	//   ....[1]....
	.align		4
        /*003c*/ 	.word	index@(__assertfail)


	//----- nvinfo : EIATTR_MERCURY_ISA_VERSION
	.align		4
.L_54:
        /*0040*/ 	.byte	0x03, 0x5f
        /*0042*/ 	.short	0x0101


	//----- nvinfo : EIATTR_INT_WARP_WIDE_INSTR_OFFSETS
	.align		4
        /*0044*/ 	.byte	0x04, 0x31
        /*0046*/ 	.short	(.L_56 - .L_55)


	//   ....[0]....
.L_55:
        /*0048*/ 	.word	0x0000efc0


	//   ....[1]....
        /*004c*/ 	.word	0x0000f000


	//   ....[2]....
        /*0050*/ 	.word	0x0000f030


	//----- nvinfo : EIATTR_COOP_GROUP_MASK_REGIDS
	.align		4
.L_56:
        /*0054*/ 	.byte	0x04, 0x29
        /*0056*/ 	.short	(.L_58 - .L_57)


	//   ....[0]....
.L_57:
        /*0058*/ 	.word	0xffffffff


	//   ....[1]....
        /*005c*/ 	.word	0xffffffff


	//   ....[2]....
        /*0060*/ 	.word	0xffffffff


	//   ....[3]....
        /*0064*/ 	.word	0xffffffff


	//   ....[4]....
        /*0068*/ 	.word	0xffffffff


	//   ....[5]....
        /*006c*/ 	.word	0xffffffff


	//   ....[6]....
        /*0070*/ 	.word	0xffffffff


	//   ....[7]....
        /*0074*/ 	.word	0xffffffff


	//   ....[8]....
        /*0078*/ 	.word	0xffffffff


	//   ....[9]....
        /*007c*/ 	.word	0xffffffff


	//   ....[10]....
        /*0080*/ 	.word	0xffffffff


	//   ....[11]....
        /*0084*/ 	.word	0xffffffff


	//   ....[12]....
        /*0088*/ 	.word	0xffffffff


	//   ....[13]....
        /*008c*/ 	.word	0xffffffff


	//   ....[14]....
        /*0090*/ 	.word	0xffffffff


	//   ....[15]....
        /*0094*/ 	.word	0xffffffff


	//   ....[16]....
        /*0098*/ 	.word	0xffffffff


	//   ....[17]....
        /*009c*/ 	.word	0xffffffff


	//----- nvinfo : EIATTR_COOP_GROUP_INSTR_OFFSETS
	.align		4
.L_58:
        /*00a0*/ 	.byte	0x04, 0x28
        /*00a2*/ 	.short	(.L_60 - .L_59)


	//   ....[0]....
.L_59:
        /*00a4*/ 	.word	0x00000120


	//   ....[1]....
        /*00a8*/ 	.word	0x000008e0


	//   ....[2]....
        /*00ac*/ 	.word	0x00000b10


	//   ....[3]....
        /*00b0*/ 	.word	0x00000c40


	//   ....[4]....
        /*00b4*/ 	.word	0x00000d80


	//   ....[5]....
        /*00b8*/ 	.word	0x00001040


	//   ....[6]....
        /*00bc*/ 	.word	0x00001230


	//   ....[7]....
        /*00c0*/ 	.word	0x00001320


	//   ....[8]....
        /*00c4*/ 	.word	0x00001480


	//   ....[9]....
        /*00c8*/ 	.word	0x000015e0


	//   ....[10]....
        /*00cc*/ 	.word	0x000017f0


	//   ....[11]....
        /*00d0*/ 	.word	0x00001a00


	//   ....[12]....
        /*00d4*/ 	.word	0x00001a30


	//   ....[13]....
        /*00d8*/ 	.word	0x00007020


	//   ....[14]....
        /*00dc*/ 	.word	0x00007a90


	//   ....[15]....
        /*00e0*/ 	.word	0x0000a4c0


	//   ....[16]....
        /*00e4*/ 	.word	0x0000eee0


	//   ....[17]....
        /*00e8*/ 	.word	0x0000f100


	//----- nvinfo : EIATTR_REG_RECONFIG
	.align		4
.L_60:
        /*00ec*/ 	.byte	0x01, 0x54
	.zero		2


	//----- nvinfo : EIATTR_VRC_CTA_INIT_COUNT
	.align		4
        /*00f0*/ 	.byte	0x02, 0x4a
        /*00f2*/ 	.byte	0x80
	.zero		1


	//----- nvinfo : EIATTR_SYSCALL_OFFSETS
	.align		4
        /*00f4*/ 	.byte	0x04, 0x46
        /*00f6*/ 	.short	(.L_62 - .L_61)


	//   ....[0]....
.L_61:
        /*00f8*/ 	.word	0x000037b0


	//   ....[1]....
        /*00fc*/ 	.word	0x00003880


	//   ....[2]....
        /*0100*/ 	.word	0x000038f0


	//   ....[3]....
        /*0104*/ 	.word	0x00003960


	//   ....[4]....
        /*0108*/ 	.word	0x000039d0


	//   ....[5]....
        /*010c*/ 	.word	0x00003a70


	//   ....[6]....
        /*0110*/ 	.word	0x00003b30


	//   ....[7]....
        /*0114*/ 	.word	0x00003bd0


	//   ....[8]....
        /*0118*/ 	.word	0x00003c70


	//   ....[9]....
        /*011c*/ 	.word	0x00003d10


	//   ....[10]....
        /*0120*/ 	.word	0x00003d80


	//   ....[11]....
        /*0124*/ 	.word	0x00003e20


	//   ....[12]....
        /*0128*/ 	.word	0x00003ec0


	//   ....[13]....
        /*012c*/ 	.word	0x00003f30


	//   ....[14]....
        /*0130*/ 	.word	0x00003fd0


	//   ....[15]....
        /*0134*/ 	.word	0x00004070


	//   ....[16]....
        /*0138*/ 	.word	0x00004110


	//   ....[17]....
        /*013c*/ 	.word	0x000041b0


	//   ....[18]....
        /*0140*/ 	.word	0x00004220


	//   ....[19]....
        /*0144*/ 	.word	0x000042c0


	//   ....[20]....
        /*0148*/ 	.word	0x00004360


	//   ....[21]....
        /*014c*/ 	.word	0x000043d0


	//   ....[22]....
        /*0150*/ 	.word	0x00004470


	//   ....[23]....
        /*0154*/ 	.word	0x00004510


	//   ....[24]....
        /*0158*/ 	.word	0x000045b0


	//   ....[25]....
        /*015c*/ 	.word	0x00004650


	//   ....[26]....
        /*0160*/ 	.word	0x000046c0


	//   ....[27]....
        /*0164*/ 	.word	0x00004760


	//   ....[28]....
        /*0168*/ 	.word	0x00004800


	//   ....[29]....
        /*016c*/ 	.word	0x00004870


	//   ....[30]....
        /*0170*/ 	.word	0x00004910


	//   ....[31]....
        /*0174*/ 	.word	0x000049b0


	//   ....[32]....
        /*0178*/ 	.word	0x00004a50


	//   ....[33]....
        /*017c*/ 	.word	0x00004af0


	//   ....[34]....
        /*0180*/ 	.word	0x00004b90


	//   ....[35]....
        /*0184*/ 	.word	0x00004c30


	//   ....[36]....
        /*0188*/ 	.word	0x00004ca0


	//   ....[37]....
        /*018c*/ 	.word	0x00004d40


	//   ....[38]....
        /*0190*/ 	.word	0x00004de0


	//   ....[39]....
        /*0194*/ 	.word	0x00004e50


	//   ....[40]....
        /*0198*/ 	.word	0x00004ef0


	//   ....[41]....
        /*019c*/ 	.word	0x00004f90


	//   ....[42]....
        /*01a0*/ 	.word	0x00005030


	//   ....[43]....
        /*01a4*/ 	.word	0x000050d0


	//   ....[44]....
        /*01a8*/ 	.word	0x00005140


	//   ....[45]....
        /*01ac*/ 	.word	0x000051e0


	//   ....[46]....
        /*01b0*/ 	.word	0x00005280


	//   ....[47]....
        /*01b4*/ 	.word	0x000052f0


	//   ....[48]....
        /*01b8*/ 	.word	0x00005380


	//   ....[49]....
        /*01bc*/ 	.word	0x00005420


	//   ....[50]....
        /*01c0*/ 	.word	0x000054c0


	//   ....[51]....
        /*01c4*/ 	.word	0x00005560


	//   ....[52]....
        /*01c8*/ 	.word	0x000055d0


	//   ....[53]....
        /*01cc*/ 	.word	0x00005660


	//   ....[54]....
        /*01d0*/ 	.word	0x00005700


	//   ....[55]....
        /*01d4*/ 	.word	0x00005770


	//   ....[56]....
        /*01d8*/ 	.word	0x00005810


	//   ....[57]....
        /*01dc*/ 	.word	0x000058b0


	//   ....[58]....
        /*01e0*/ 	.word	0x00005950


	//   ....[59]....
        /*01e4*/ 	.word	0x000059f0


	//   ....[60]....
        /*01e8*/ 	.word	0x00007150


	//   ....[61]....
        /*01ec*/ 	.word	0x000072a0


	//   ....[62]....
        /*01f0*/ 	.word	0x00007480


	//   ....[63]....
        /*01f4*/ 	.word	0x00007660


	//   ....[64]....
        /*01f8*/ 	.word	0x00007910


	//   ....[65]....
        /*01fc*/ 	.word	0x00007bc0


	//   ....[66]....
        /*0200*/ 	.word	0x00007d10


	//   ....[67]....
        /*0204*/ 	.word	0x00007ef0


	//   ....[68]....
        /*0208*/ 	.word	0x000080d0


	//   ....[69]....
        /*020c*/ 	.word	0x000086c0


	//   ....[70]....
        /*0210*/ 	.word	0x00008a00


	//   ....[71]....
        /*0214*/ 	.word	0x000092f0


	//   ....[72]....
        /*0218*/ 	.word	0x00009670


	//   ....[73]....
        /*021c*/ 	.word	0x00009980


	//   ....[74]....
        /*0220*/ 	.word	0x0000a660


	//   ....[75]....
        /*0224*/ 	.word	0x0000a7b0


	//   ....[76]....
        /*0228*/ 	.word	0x0000ab40


	//   ....[77]....
        /*022c*/ 	.word	0x0000c1d0


	//   ....[78]....
        /*0230*/ 	.word	0x0000c7d0


	//----- nvinfo : EIATTR_MBARRIER_INSTR_OFFSETS
	.align		4
.L_62:
        /*0234*/ 	.byte	0x04, 0x39
        /*0236*/ 	.short	(.L_64 - .L_63)


	//   ....[0]....
.L_63:
        /*0238*/ 	.word	0x000009c0
        /*023c*/ 	.word	0x000000ff
        /*0240*/ 	.word	0x00007000
        /*0244*/ 	.short	0x0100
        /*0246*/ 	.byte	0x05
	.zero		1


	//   ....[1]....
        /*0248*/ 	.word	0x000009d0
        /*024c*/ 	.word	0x000000ff
        /*0250*/ 	.word	0x00007010
        /*0254*/ 	.short	0x0100
        /*0256*/ 	.byte	0x05
	.zero		1


	//   ....[2]....
        /*0258*/ 	.word	0x000009e0
        /*025c*/ 	.word	0x000000ff
        /*0260*/ 	.word	0x00007008
        /*0264*/ 	.short	0x0100
        /*0266*/ 	.byte	0x05
	.zero		1


	//   ....[3]....
        /*0268*/ 	.word	0x000009f0
        /*026c*/ 	.word	0x000000ff
        /*0270*/ 	.word	0x00007018
        /*0274*/ 	.short	0x0100
        /*0276*/ 	.byte	0x05
	.zero		1


	//   ....[4]....
        /*0278*/ 	.word	0x00000bd0
        /*027c*/ 	.word	0x000000ff
        /*0280*/ 	.word	0x00007020
        /*0284*/ 	.short	0x0100
        /*0286*/ 	.byte	0x05
	.zero		1


	//   ....[5]....
        /*0288*/ 	.word	0x00000be0
        /*028c*/ 	.word	0x000000ff
        /*0290*/ 	.word	0x00007038
        /*0294*/ 	.short	0x0100
        /*0296*/ 	.byte	0x05
	.zero		1


	//   ....[6]....
        /*0298*/ 	.word	0x00000bf0
        /*029c*/ 	.word	0x000000ff
        /*02a0*/ 	.word	0x00007028
        /*02a4*/ 	.short	0x0100
        /*02a6*/ 	.byte	0x05
	.zero		1


	//   ....[7]....
        /*02a8*/ 	.word	0x00000c00
        /*02ac*/ 	.word	0x000000ff
        /*02b0*/ 	.word	0x00007040
        /*02b4*/ 	.short	0x0100
        /*02b6*/ 	.byte	0x05
	.zero		1


	//   ....[8]....
        /*02b8*/ 	.word	0x00000c10
        /*02bc*/ 	.word	0x000000ff
        /*02c0*/ 	.word	0x00007030
        /*02c4*/ 	.short	0x0100
        /*02c6*/ 	.byte	0x05
	.zero		1


	//   ....[9]....
        /*02c8*/ 	.word	0x00000c20
        /*02cc*/ 	.word	0x000000ff
        /*02d0*/ 	.word	0x00007048
        /*02d4*/ 	.short	0x0100
        /*02d6*/ 	.byte	0x05
	.zero		1


	//   ....[10]....
        /*02d8*/ 	.word	0x00000d50
        /*02dc*/ 	.word	0x000000ff
        /*02e0*/ 	.word	0x00007050
        /*02e4*/ 	.short	0x0100
        /*02e6*/ 	.byte	0x06
	.zero		1


	//   ....[11]....
        /*02e8*/ 	.word	0x00000d60
        /*02ec*/ 	.word	0x000000ff
        /*02f0*/ 	.word	0x00007058
        /*02f4*/ 	.short	0x0100
        /*02f6*/ 	.byte	0x06
	.zero		1


	//   ....[12]....
        /*02f8*/ 	.word	0x00000f10
        /*02fc*/ 	.word	0x000000ff
        /*0300*/ 	.word	0x00007060
        /*0304*/ 	.short	0x0100
        /*0306*/ 	.byte	0x06
	.zero		1


	//   ....[13]....
        /*0308*/ 	.word	0x00000f20
        /*030c*/ 	.word	0x000000ff
        /*0310*/ 	.word	0x00007068
        /*0314*/ 	.short	0x0100
        /*0316*/ 	.byte	0x06
	.zero		1


	//   ....[14]....
        /*0318*/ 	.word	0x00001100
        /*031c*/ 	.word	0x000000ff
        /*0320*/ 	.word	0x00007070
        /*0324*/ 	.short	0x0100
        /*0326*/ 	.byte	0x05
	.zero		1


	//   ....[15]....
        /*0328*/ 	.word	0x00001110
        /*032c*/ 	.word	0x000000ff
        /*0330*/ 	.word	0x00007078
        /*0334*/ 	.short	0x0100
        /*0336*/ 	.byte	0x05
	.zero		1


	//   ....[16]....
        /*0338*/ 	.word	0x000012f0
        /*033c*/ 	.word	0x000000ff
        /*0340*/ 	.word	0x00007080
        /*0344*/ 	.short	0x0100
        /*0346*/ 	.byte	0x05
	.zero		1


	//   ....[17]....
        /*0348*/ 	.word	0x00001300
        /*034c*/ 	.word	0x000000ff
        /*0350*/ 	.word	0x00007088
        /*0354*/ 	.short	0x0100
        /*0356*/ 	.byte	0x05
	.zero		1


	//   ....[18]....
        /*0358*/ 	.word	0x00001430
        /*035c*/ 	.word	0x000000ff
        /*0360*/ 	.word	0x00007090
        /*0364*/ 	.short	0x0100
        /*0366*/ 	.byte	0x08
	.zero		1


	//   ....[19]....
        /*0368*/ 	.word	0x00001440
        /*036c*/ 	.word	0x000000ff
        /*0370*/ 	.word	0x000070a0
        /*0374*/ 	.short	0x0100
        /*0376*/ 	.byte	0x08
	.zero		1


	//   ....[20]....
        /*0378*/ 	.word	0x00001450
        /*037c*/ 	.word	0x000000ff
        /*0380*/ 	.word	0x00007098
        /*0384*/ 	.short	0x0100
        /*0386*/ 	.byte	0x08
	.zero		1


	//   ....[21]....
        /*0388*/ 	.word	0x00001460
        /*038c*/ 	.word	0x000000ff
        /*0390*/ 	.word	0x000070a8
        /*0394*/ 	.short	0x0100
        /*0396*/ 	.byte	0x08
	.zero		1


	//   ....[22]....
        /*0398*/ 	.word	0x00001590
        /*039c*/ 	.word	0x000000ff
        /*03a0*/ 	.word	0x000070b0
        /*03a4*/ 	.short	0x0100
        /*03a6*/ 	.byte	0x08
	.zero		1


	//   ....[23]....
        /*03a8*/ 	.word	0x000015a0
        /*03ac*/ 	.word	0x000000ff
        /*03b0*/ 	.word	0x000070c0
        /*03b4*/ 	.short	0x0100
        /*03b6*/ 	.byte	0x08
	.zero		1


	//   ....[24]....
        /*03b8*/ 	.word	0x000015b0
        /*03bc*/ 	.word	0x000000ff
        /*03c0*/ 	.word	0x000070b8
        /*03c4*/ 	.short	0x0100
        /*03c6*/ 	.byte	0x08
	.zero		1


	//   ....[25]....
        /*03c8*/ 	.word	0x000015c0
        /*03cc*/ 	.word	0x000000ff
        /*03d0*/ 	.word	0x000070c8
        /*03d4*/ 	.short	0x0100
        /*03d6*/ 	.byte	0x08
	.zero		1


	//   ....[26]....
        /*03d8*/ 	.word	0x000016b0
        /*03dc*/ 	.word	0x000000ff
        /*03e0*/ 	.word	0x000070d0
        /*03e4*/ 	.short	0x0100
        /*03e6*/ 	.byte	0x05
	.zero		1


	//   ....[27]....
        /*03e8*/ 	.word	0x000016c0
        /*03ec*/ 	.word	0x000000ff
        /*03f0*/ 	.word	0x000070d8
        /*03f4*/ 	.short	0x0100
        /*03f6*/ 	.byte	0x05
	.zero		1


	//   ....[28]....
        /*03f8*/ 	.word	0x00001b30
        /*03fc*/ 	.word	0x000000ff
        /*0400*/ 	.word	0x00007000
        /*0404*/ 	.short	0x010a
        /*0406*/ 	.byte	0x04
	.zero		1


	//   ....[29]....
        /*0408*/ 	.word	0x00001b70
        /*040c*/ 	.word	0x000000ff
        /*0410*/ 	.word	0x00007020
        /*0414*/ 	.short	0x010a
        /*0416*/ 	.byte	0x04
	.zero		1


	//   ....[30]....
        /*0418*/ 	.word	0x00001bf0
        /*041c*/ 	.word	0x000000ff
        /*0420*/ 	.word	0x00007058
        /*0424*/ 	.short	0x010a
        /*0426*/ 	.byte	0x04
	.zero		1


	//   ....[31]....
        /*0428*/ 	.word	0x00001d70
        /*042c*/ 	.word	0x000000ff
        /*0430*/ 	.word	0x00007008
        /*0434*/ 	.short	0x010a
        /*0436*/ 	.byte	0x04
	.zero		1


	//   ....[32]....
        /*0438*/ 	.word	0x00001dd0
        /*043c*/ 	.word	0x000000ff
        /*0440*/ 	.word	0x00007068
        /*0444*/ 	.short	0x010a
        /*0446*/ 	.byte	0x04
	.zero		1


	//   ....[33]....
        /*0448*/ 	.word	0x00001f90
        /*044c*/ 	.word	0x000000ff
        /*0450*/ 	.word	0x00007028
        /*0454*/ 	.short	0x010a
        /*0456*/ 	.byte	0x04
	.zero		1


	//   ....[34]....
        /*0458*/ 	.word	0x00001fd0
        /*045c*/ 	.word	0x000000ff
        /*0460*/ 	.word	0x000070a0
        /*0464*/ 	.short	0x010a
        /*0466*/ 	.byte	0x04
	.zero		1


	//   ....[35]....
        /*0468*/ 	.word	0x00002010
        /*046c*/ 	.word	0x000000ff
        /*0470*/ 	.word	0x00007058
        /*0474*/ 	.short	0x010a
        /*0476*/ 	.byte	0x04
	.zero		1


	//   ....[36]....
        /*0478*/ 	.word	0x00002410
        /*047c*/ 	.word	0x000000ff
        /*0480*/ 	.word	0x00007020
        /*0484*/ 	.short	0x010a
        /*0486*/ 	.byte	0x08
	.zero		1


	//   ....[37]....
        /*0488*/ 	.word	0x00002610
        /*048c*/ 	.word	0x000000ff
        /*0490*/ 	.word	0x000070a8
        /*0494*/ 	.short	0x010a
        /*0496*/ 	.byte	0x04
	.zero		1


	//   ....[38]....
        /*0498*/ 	.word	0x00002660
        /*049c*/ 	.word	0x000000ff
        /*04a0*/ 	.word	0x00007068
        /*04a4*/ 	.short	0x010a
        /*04a6*/ 	.byte	0x04
	.zero		1


	//   ....[39]....
        /*04a8*/ 	.word	0x00002ba0
        /*04ac*/ 	.word	0x000000ff
        /*04b0*/ 	.word	0x00007020
        /*04b4*/ 	.short	0x010a
        /*04b6*/ 	.byte	0x08
	.zero		1


	//   ....[40]....
        /*04b8*/ 	.word	0x00002bf0
        /*04bc*/ 	.word	0x000000ff
        /*04c0*/ 	.word	0x000070a0
        /*04c4*/ 	.short	0x010a
        /*04c6*/ 	.byte	0x04
	.zero		1


	//   ....[41]....
        /*04c8*/ 	.word	0x00002c40
        /*04cc*/ 	.word	0x000000ff
        /*04d0*/ 	.word	0x00007058
        /*04d4*/ 	.short	0x010a
        /*04d6*/ 	.byte	0x04
	.zero		1


	//   ....[42]....
        /*04d8*/ 	.word	0x000030a0
        /*04dc*/ 	.word	0x000000ff
        /*04e0*/ 	.word	0x000070a8
        /*04e4*/ 	.short	0x010a
        /*04e6*/ 	.byte	0x04
	.zero		1


	//   ....[43]....
        /*04e8*/ 	.word	0x000030f0
        /*04ec*/ 	.word	0x000000ff
        /*04f0*/ 	.word	0x00007068
        /*04f4*/ 	.short	0x010a
        /*04f6*/ 	.byte	0x04
	.zero		1


	//   ....[44]....
        /*04f8*/ 	.word	0x00003600
        /*04fc*/ 	.word	0x00000010
        /*0500*/ 	.word	0x000070c0
        /*0504*/ 	.short	0x010a
        /*0506*/ 	.byte	0xff
	.zero		1


	//   ....[45]....
        /*0508*/ 	.word	0x00006240
        /*050c*/ 	.word	0x00000010
        /*0510*/ 	.word	0x000070b0
        /*0514*/ 	.short	0x0101
        /*0516*/ 	.byte	0xff
	.zero		1


	//   ....[46]....
        /*0518*/ 	.word	0x000067f0
        /*051c*/ 	.word	0x00000010
        /*0520*/ 	.word	0x000070c8
        /*0524*/ 	.short	0x010a
        /*0526*/ 	.byte	0xff
	.zero		1


	//   ....[47]....
        /*0528*/ 	.word	0x00006b00
        /*052c*/ 	.word	0x00000010
        /*0530*/ 	.word	0x000070b8
        /*0534*/ 	.short	0x0101
        /*0536*/ 	.byte	0xff
	.zero		1


	//   ....[48]....
        /*0538*/ 	.word	0x00006be0
        /*053c*/ 	.word	0x000000ff
        /*0540*/ 	.word	0x00007070
        /*0544*/ 	.short	0x010a
        /*0546*/ 	.byte	0x27
	.zero		1


	//   ....[49]....
        /*0548*/ 	.word	0x00006c60
        /*054c*/ 	.word	0x000000ff
        /*0550*/ 	.word	0x00000000
        /*0554*/ 	.short	0x0101
        /*0556*/ 	.byte	0x04
	.zero		1


	//   ....[50]....
        /*0558*/ 	.word	0x00006c90
        /*055c*/ 	.word	0x000000ff
        /*0560*/ 	.word	0x00007080
        /*0564*/ 	.short	0x010a
        /*0566*/ 	.byte	0x27
	.zero		1


	//   ....[51]....
        /*0568*/ 	.word	0x00006ea0
        /*056c*/ 	.word	0x000000ff
        /*0570*/ 	.word	0x00007070
        /*0574*/ 	.short	0x010a
        /*0576*/ 	.byte	0x27
	.zero		1


	//   ....[52]....
        /*0578*/ 	.word	0x00007000
        /*057c*/ 	.word	0x000000ff
        /*0580*/ 	.word	0x00007090
        /*0584*/ 	.short	0x010a
        /*0586*/ 	.byte	0x27
	.zero		1


	//   ....[53]....
        /*0588*/ 	.word	0x00007710
        /*058c*/ 	.word	0x000000ff
        /*0590*/ 	.word	0x00000000
        /*0594*/ 	.short	0x0101
        /*0596*/ 	.byte	0x04
	.zero		1


	//   ....[54]....
        /*0598*/ 	.word	0x00007790
        /*059c*/ 	.word	0x000000ff
        /*05a0*/ 	.word	0x00000000
        /*05a4*/ 	.short	0x0101
        /*05a6*/ 	.byte	0x04
	.zero		1


	//   ....[55]....
        /*05a8*/ 	.word	0x000077f0
        /*05ac*/ 	.word	0x000000ff
        /*05b0*/ 	.word	0x00007080
        /*05b4*/ 	.short	0x010a
        /*05b6*/ 	.byte	0x27
	.zero		1


	//   ....[56]....
        /*05b8*/ 	.word	0x00007a70
        /*05bc*/ 	.word	0x000000ff
        /*05c0*/ 	.word	0x00007098
        /*05c4*/ 	.short	0x010a
        /*05c6*/ 	.byte	0x27
	.zero		1


	//   ....[57]....
        /*05c8*/ 	.word	0x00008160
        /*05cc*/ 	.word	0x000000ff
        /*05d0*/ 	.word	0x00000000
        /*05d4*/ 	.short	0x0101
        /*05d6*/ 	.byte	0x04
	.zero		1


	//   ....[58]....
        /*05d8*/ 	.word	0x00008200
        /*05dc*/ 	.word	0x000000ff
        /*05e0*/ 	.word	0x00000000
        /*05e4*/ 	.short	0x0101
        /*05e6*/ 	.byte	0x05
	.zero		1


	//   ....[59]....
        /*05e8*/ 	.word	0x000082b0
        /*05ec*/ 	.word	0x000000ff
        /*05f0*/ 	.word	0x00000000
        /*05f4*/ 	.short	0x0101
        /*05f6*/ 	.byte	0x05
	.zero		1


	//   ....[60]....
        /*05f8*/ 	.word	0x000082f0
        /*05fc*/ 	.word	0x000000ff
        /*0600*/ 	.word	0x00007070
        /*0604*/ 	.short	0x010a
        /*0606*/ 	.byte	0x28
	.zero		1


	//   ....[61]....
        /*0608*/ 	.word	0x00008360
        /*060c*/ 	.word	0x000000ff
        /*0610*/ 	.word	0x00000000
        /*0614*/ 	.short	0x0101
        /*0616*/ 	.byte	0x04
	.zero		1


	//   ....[62]....
        /*0618*/ 	.word	0x000083c0
        /*061c*/ 	.word	0x000000ff
        /*0620*/ 	.word	0x00007090
        /*0624*/ 	.short	0x010a
        /*0626*/ 	.byte	0x28
	.zero		1


	//   ....[63]....
        /*0628*/ 	.word	0x00008440
        /*062c*/ 	.word	0x000000ff
        /*0630*/ 	.word	0x000070c0
        /*0634*/ 	.short	0x010a
        /*0636*/ 	.byte	0x28
	.zero		1


	//   ....[64]....
        /*0638*/ 	.word	0x00009120
        /*063c*/ 	.word	0x000000ff
        /*0640*/ 	.word	0x00000000
        /*0644*/ 	.short	0x0101
        /*0646*/ 	.byte	0x04
	.zero		1


	//   ....[65]....
        /*0648*/ 	.word	0x00009150
        /*064c*/ 	.word	0x000000ff
        /*0650*/ 	.word	0x000070b0
        /*0654*/ 	.short	0x0101
        /*0656*/ 	.byte	0x28
	.zero		1


	//   ....[66]....
        /*0658*/ 	.word	0x000091d0
        /*065c*/ 	.word	0x000000ff
        /*0660*/ 	.word	0x00007080
        /*0664*/ 	.short	0x010a
        /*0666*/ 	.byte	0x28
	.zero		1


	//   ....[67]....
        /*0668*/ 	.word	0x00009380
        /*066c*/ 	.word	0x000000ff
        /*0670*/ 	.word	0x00000000
        /*0674*/ 	.short	0x0101
        /*0676*/ 	.byte	0x27
	.zero		1


	//   ....[68]....
        /*0678*/ 	.word	0x000093d0
        /*067c*/ 	.word	0x000000ff
        /*0680*/ 	.word	0x00007098
        /*0684*/ 	.short	0x010a
        /*0686*/ 	.byte	0x28
	.zero		1


	//   ....[69]....
        /*0688*/ 	.word	0x00009450
        /*068c*/ 	.word	0x000000ff
        /*0690*/ 	.word	0x000070c8
        /*0694*/ 	.short	0x010a
        /*0696*/ 	.byte	0x28
	.zero		1


	//   ....[70]....
        /*0698*/ 	.word	0x0000a080
        /*069c*/ 	.word	0x000000ff
        /*06a0*/ 	.word	0x00000000
        /*06a4*/ 	.short	0x0101
        /*06a6*/ 	.byte	0x04
	.zero		1


	//   ....[71]....
        /*06a8*/ 	.word	0x0000a0b0
        /*06ac*/ 	.word	0x000000ff
        /*06b0*/ 	.word	0x000070b8
        /*06b4*/ 	.short	0x0101
        /*06b6*/ 	.byte	0x28
	.zero		1


	//   ....[72]....
        /*06b8*/ 	.word	0x0000a250
        /*06bc*/ 	.word	0x000000ff
        /*06c0*/ 	.word	0x00000000
        /*06c4*/ 	.short	0x010a
        /*06c6*/ 	.byte	0x37
	.zero		1


	//   ....[73]....
        /*06c8*/ 	.word	0x0000a540
        /*06cc*/ 	.word	0x000000ff
        /*06d0*/ 	.word	0x00000000
        /*06d4*/ 	.short	0x010a
        /*06d6*/ 	.byte	0x2b
	.zero		1


	//   ....[74]....
        /*06d8*/ 	.word	0x0000acb0
        /*06dc*/ 	.word	0x000000ff
        /*06e0*/ 	.word	0x00000000
        /*06e4*/ 	.short	0x0101
        /*06e6*/ 	.byte	0x04
	.zero		1


	//   ....[75]....
        /*06e8*/ 	.word	0x0000ad00
        /*06ec*/ 	.word	0x000000ff
        /*06f0*/ 	.word	0x00000000
        /*06f4*/ 	.short	0x010a
        /*06f6*/ 	.byte	0x34
	.zero		1


	//   ....[76]....
        /*06f8*/ 	.word	0x0000aff0
        /*06fc*/ 	.word	0x000000ff
        /*0700*/ 	.word	0x00000000
        /*0704*/ 	.short	0x0101
        /*0706*/ 	.byte	0x2a
	.zero		1


	//   ....[77]....
        /*0708*/ 	.word	0x0000c2c0
        /*070c*/ 	.word	0x000000ff
        /*0710*/ 	.word	0x00000000
        /*0714*/ 	.short	0x0101
        /*0716*/ 	.byte	0x04
	.zero		1


	//   ....[78]....
        /*0718*/ 	.word	0x0000c360
        /*071c*/ 	.word	0x000000ff
        /*0720*/ 	.word	0x00000000
        /*0724*/ 	.short	0x010a
        /*0726*/ 	.byte	0x37
	.zero		1


	//   ....[79]....
        /*0728*/ 	.word	0x0000c6b0
        /*072c*/ 	.word	0x000000ff
        /*0730*/ 	.word	0x00000000
        /*0734*/ 	.short	0x010a
        /*0736*/ 	.byte	0x2b
	.zero		1


	//   ....[80]....
        /*0738*/ 	.word	0x0000c910
        /*073c*/ 	.word	0x000000ff
        /*0740*/ 	.word	0x00000000
        /*0744*/ 	.short	0x0101
        /*0746*/ 	.byte	0x04
	.zero		1


	//   ....[81]....
        /*0748*/ 	.word	0x0000c980
        /*074c*/ 	.word	0x000000ff
        /*0750*/ 	.word	0x00000000
        /*0754*/ 	.short	0x010a
        /*0756*/ 	.byte	0x37
	.zero		1


	//   ....[82]....
        /*0758*/ 	.word	0x0000ca40
        /*075c*/ 	.word	0x000000ff
        /*0760*/ 	.word	0x00000000
        /*0764*/ 	.short	0x0101
        /*0766*/ 	.byte	0x04
	.zero		1


	//   ....[83]....
        /*0768*/ 	.word	0x0000cda0
        /*076c*/ 	.word	0x000000ff
        /*0770*/ 	.word	0x00007010
        /*0774*/ 	.short	0x010a
        /*0776*/ 	.byte	0x08
	.zero		1


	//   ....[84]....
        /*0778*/ 	.word	0x0000cf50
        /*077c*/ 	.word	0x000000ff
        /*0780*/ 	.word	0x00007038
        /*0784*/ 	.short	0x010a
        /*0786*/ 	.byte	0x08
	.zero		1


	//   ....[85]....
        /*0788*/ 	.word	0x0000d120
        /*078c*/ 	.word	0x000000ff
        /*0790*/ 	.word	0x00007018
        /*0794*/ 	.short	0x010a
        /*0796*/ 	.byte	0x08
	.zero		1


	//   ....[86]....
        /*0798*/ 	.word	0x0000d2e0
        /*079c*/ 	.word	0x000000ff
        /*07a0*/ 	.word	0x00007040
        /*07a4*/ 	.short	0x010a
        /*07a6*/ 	.byte	0x08
	.zero		1


	//   ....[87]....
        /*07a8*/ 	.word	0x0000d620
        /*07ac*/ 	.word	0x000000ff
        /*07b0*/ 	.word	0x00007038
        /*07b4*/ 	.short	0x010a
        /*07b6*/ 	.byte	0x21
	.zero		1


	//   ....[88]....
        /*07b8*/ 	.word	0x0000d7f0
        /*07bc*/ 	.word	0x000000ff
        /*07c0*/ 	.word	0x00007038
        /*07c4*/ 	.short	0x010a
        /*07c6*/ 	.byte	0x11
	.zero		1


	//   ....[89]....
        /*07c8*/ 	.word	0x0000d9e0
        /*07cc*/ 	.word	0x000000ff
        /*07d0*/ 	.word	0x00007038
        /*07d4*/ 	.short	0x010a
        /*07d6*/ 	.byte	0x19
	.zero		1


	//   ....[90]....
        /*07d8*/ 	.word	0x0000dbc0
        /*07dc*/ 	.word	0x000000ff
        /*07e0*/ 	.word	0x00007038
        /*07e4*/ 	.short	0x010a
        /*07e6*/ 	.byte	0x11
	.zero		1


	//   ....[91]....
        /*07e8*/ 	.word	0x0000ddb0
        /*07ec*/ 	.word	0x000000ff
        /*07f0*/ 	.word	0x00007038
        /*07f4*/ 	.short	0x010a
        /*07f6*/ 	.byte	0x11
	.zero		1


	//   ....[92]....
        /*07f8*/ 	.word	0x0000dfa0
        /*07fc*/ 	.word	0x000000ff
        /*0800*/ 	.word	0x00007038
        /*0804*/ 	.short	0x010a
        /*0806*/ 	.byte	0x11
	.zero		1


	//   ....[93]....
        /*0808*/ 	.word	0x0000e190
        /*080c*/ 	.word	0x000000ff
        /*0810*/ 	.word	0x00007038
        /*0814*/ 	.short	0x010a
        /*0816*/ 	.byte	0x11
	.zero		1


	//   ....[94]....
        /*0818*/ 	.word	0x0000e380
        /*081c*/ 	.word	0x000000ff
        /*0820*/ 	.word	0x00007038
        /*0824*/ 	.short	0x010a
        /*0826*/ 	.byte	0x11
	.zero		1


	//   ....[95]....
        /*0828*/ 	.word	0x0000e610
        /*082c*/ 	.word	0x000000ff
        /*0830*/ 	.word	0x00007038
        /*0834*/ 	.short	0x010a
        /*0836*/ 	.byte	0x19
	.zero		1


	//   ....[96]....
        /*0838*/ 	.word	0x0000e7f0
        /*083c*/ 	.word	0x000000ff
        /*0840*/ 	.word	0x00007038
        /*0844*/ 	.short	0x010a
        /*0846*/ 	.byte	0x11
	.zero		1


	//   ....[97]....
        /*0848*/ 	.word	0x0000ec60
        /*084c*/ 	.word	0x000000ff
        /*0850*/ 	.word	0x000070b0
        /*0854*/ 	.short	0x010a
        /*0856*/ 	.byte	0x10
	.zero		1


	//   ....[98]....
        /*0858*/ 	.word	0x0000ed00
        /*085c*/ 	.word	0x000000ff
        /*0860*/ 	.word	0x000070b8
        /*0864*/ 	.short	0x010a
        /*0866*/ 	.byte	0x10
	.zero		1


	//   ....[99]....
        /*0868*/ 	.word	0x0000ee20
        /*086c*/ 	.word	0x000000ff
        /*0870*/ 	.word	0x00000000
        /*0874*/ 	.short	0x0101
        /*0876*/ 	.byte	0x05
	.zero		1


	//   ....[100]....
        /*0878*/ 	.word	0x0000eea0
        /*087c*/ 	.word	0x000000ff
        /*0880*/ 	.word	0x00000000
        /*0884*/ 	.short	0x0101
        /*0886*/ 	.byte	0x05
	.zero		1


	//   ....[101]....
        /*0888*/ 	.word	0x0000f130
        /*088c*/ 	.word	0x00000000
        /*0890*/ 	.word	0x00007000
        /*0894*/ 	.short	0x010a
        /*0896*/ 	.byte	0xff
	.zero		1


	//   ....[102]....
        /*0898*/ 	.word	0x0000f190
        /*089c*/ 	.word	0x00000000
        /*08a0*/ 	.word	0x00007020
        /*08a4*/ 	.short	0x010a
        /*08a6*/ 	.byte	0xff
	.zero		1


	//   ....[103]....
        /*08a8*/ 	.word	0x0000f1f0
        /*08ac*/ 	.word	0x00000005
        /*08b0*/ 	.word	0x00007058
        /*08b4*/ 	.short	0x010a
        /*08b6*/ 	.byte	0xff
	.zero		1


	//   ....[104]....
        /*08b8*/ 	.word	0x0000f250
        /*08bc*/ 	.word	0x00000000
        /*08c0*/ 	.word	0x00007008
        /*08c4*/ 	.short	0x010a
        /*08c6*/ 	.byte	0xff
	.zero		1


	//   ....[105]....
        /*08c8*/ 	.word	0x0000f2b0
        /*08cc*/ 	.word	0x00000005
        /*08d0*/ 	.word	0x00007068
        /*08d4*/ 	.short	0x010a
        /*08d6*/ 	.byte	0xff
	.zero		1


	//   ....[106]....
        /*08d8*/ 	.word	0x0000f310
        /*08dc*/ 	.word	0x00000000
        /*08e0*/ 	.word	0x00007028
        /*08e4*/ 	.short	0x010a
        /*08e6*/ 	.byte	0xff
	.zero		1


	//   ....[107]....
        /*08e8*/ 	.word	0x0000f370
        /*08ec*/ 	.word	0x00000005
        /*08f0*/ 	.word	0x000070a0
        /*08f4*/ 	.short	0x010a
        /*08f6*/ 	.byte	0xff
	.zero		1


	//   ....[108]....
        /*08f8*/ 	.word	0x0000f3d0
        /*08fc*/ 	.word	0x00000000
        /*0900*/ 	.word	0x00007058
        /*0904*/ 	.short	0x010a
        /*0906*/ 	.byte	0xff
	.zero		1


	//   ....[109]....
        /*0908*/ 	.word	0x0000f430
        /*090c*/ 	.word	0x00000000
        /*0910*/ 	.word	0x00007020
        /*0914*/ 	.short	0x010a
        /*0916*/ 	.byte	0xff
	.zero		1


	//   ....[110]....
        /*0918*/ 	.word	0x0000f490
        /*091c*/ 	.word	0x00000000
        /*0920*/ 	.word	0x000070a8
        /*0924*/ 	.short	0x010a
        /*0926*/ 	.byte	0xff
	.zero		1


	//   ....[111]....
        /*0928*/ 	.word	0x0000f4f0
        /*092c*/ 	.word	0x00000000
        /*0930*/ 	.word	0x00007068
        /*0934*/ 	.short	0x010a
        /*0936*/ 	.byte	0xff
	.zero		1


	//   ....[112]....
        /*0938*/ 	.word	0x0000f550
        /*093c*/ 	.word	0x00000000
        /*0940*/ 	.word	0x00007020
        /*0944*/ 	.short	0x010a
        /*0946*/ 	.byte	0xff
	.zero		1


	//   ....[113]....
        /*0948*/ 	.word	0x0000f5b0
        /*094c*/ 	.word	0x00000000
        /*0950*/ 	.word	0x000070a0
        /*0954*/ 	.short	0x010a
        /*0956*/ 	.byte	0xff
	.zero		1


	//   ....[114]....
        /*0958*/ 	.word	0x0000f610
        /*095c*/ 	.word	0x00000000
        /*0960*/ 	.word	0x00007058
        /*0964*/ 	.short	0x010a
        /*0966*/ 	.byte	0xff
	.zero		1


	//   ....[115]....
        /*0968*/ 	.word	0x0000f670
        /*096c*/ 	.word	0x00000000
        /*0970*/ 	.word	0x000070a8
        /*0974*/ 	.short	0x010a
        /*0976*/ 	.byte	0xff
	.zero		1


	//   ....[116]....
        /*0978*/ 	.word	0x0000f6d0
        /*097c*/ 	.word	0x00000000
        /*0980*/ 	.word	0x00007068
        /*0984*/ 	.short	0x010a
        /*0986*/ 	.byte	0xff
	.zero		1


	//   ....[117]....
        /*0988*/ 	.word	0x0000f720
        /*098c*/ 	.word	0x00000010
        /*0990*/ 	.word	0x000070c0
        /*0994*/ 	.short	0x010a
        /*0996*/ 	.byte	0xff
	.zero		1


	//   ....[118]....
        /*0998*/ 	.word	0x0000f770
        /*099c*/ 	.word	0x00000010
        /*09a0*/ 	.word	0x000070c8
        /*09a4*/ 	.short	0x010a
        /*09a6*/ 	.byte	0xff
	.zero		1


	//   ....[119]....
        /*09a8*/ 	.word	0x0000f7d0
        /*09ac*/ 	.word	0x00000000
        /*09b0*/ 	.word	0x00007070
        /*09b4*/ 	.short	0x010a
        /*09b6*/ 	.byte	0xff
	.zero		1


	//   ....[120]....
        /*09b8*/ 	.word	0x0000f830
        /*09bc*/ 	.word	0x00000000
        /*09c0*/ 	.word	0x00007080
        /*09c4*/ 	.short	0x010a
        /*09c6*/ 	.byte	0xff
	.zero		1


	//   ....[121]....
        /*09c8*/ 	.word	0x0000f890
        /*09cc*/ 	.word	0x00000000
        /*09d0*/ 	.word	0x00007070
        /*09d4*/ 	.short	0x010a
        /*09d6*/ 	.byte	0xff
	.zero		1


	//   ....[122]....
        /*09d8*/ 	.word	0x0000f8f0
        /*09dc*/ 	.word	0x00000000
        /*09e0*/ 	.word	0x00007090
        /*09e4*/ 	.short	0x010a
        /*09e6*/ 	.byte	0xff
	.zero		1


	//   ....[123]....
        /*09e8*/ 	.word	0x0000f950
        /*09ec*/ 	.word	0x00000000
        /*09f0*/ 	.word	0x00007080
        /*09f4*/ 	.short	0x010a
        /*09f6*/ 	.byte	0xff
	.zero		1


	//   ....[124]....
        /*09f8*/ 	.word	0x0000f9b0
        /*09fc*/ 	.word	0x00000000
        /*0a00*/ 	.word	0x00007098
        /*0a04*/ 	.short	0x010a
        /*0a06*/ 	.byte	0xff
	.zero		1


	//   ....[125]....
        /*0a08*/ 	.word	0x0000fa10
        /*0a0c*/ 	.word	0x00000000
        /*0a10*/ 	.word	0x00007070
        /*0a14*/ 	.short	0x010a
        /*0a16*/ 	.byte	0xff
	.zero		1


	//   ....[126]....
        /*0a18*/ 	.word	0x0000fa70
        /*0a1c*/ 	.word	0x00000000
        /*0a20*/ 	.word	0x00007090
        /*0a24*/ 	.short	0x010a
        /*0a26*/ 	.byte	0xff
	.zero		1


	//   ....[127]....
        /*0a28*/ 	.word	0x0000fad0
        /*0a2c*/ 	.word	0x00000000
        /*0a30*/ 	.word	0x000070c0
        /*0a34*/ 	.short	0x010a
        /*0a36*/ 	.byte	0xff
	.zero		1


	//   ....[128]....
        /*0a38*/ 	.word	0x0000fb30
        /*0a3c*/ 	.word	0x00000000
        /*0a40*/ 	.word	0x00007080
        /*0a44*/ 	.short	0x010a
        /*0a46*/ 	.byte	0xff
	.zero		1


	//   ....[129]....
        /*0a48*/ 	.word	0x0000fb90
        /*0a4c*/ 	.word	0x00000000
        /*0a50*/ 	.word	0x00007098
        /*0a54*/ 	.short	0x010a
        /*0a56*/ 	.byte	0xff
	.zero		1


	//   ....[130]....
        /*0a58*/ 	.word	0x0000fbf0
        /*0a5c*/ 	.word	0x00000000
        /*0a60*/ 	.word	0x000070c8
        /*0a64*/ 	.short	0x010a
        /*0a66*/ 	.byte	0xff
	.zero		1


	//   ....[131]....
        /*0a68*/ 	.word	0x0000fc50
        /*0a6c*/ 	.word	0x00000000
        /*0a70*/ 	.word	0x00000000
        /*0a74*/ 	.short	0x010a
        /*0a76*/ 	.byte	0xff
	.zero		1


	//   ....[132]....
        /*0a78*/ 	.word	0x0000fcb0
        /*0a7c*/ 	.word	0x00000000
        /*0a80*/ 	.word	0x00000000
        /*0a84*/ 	.short	0x010a
        /*0a86*/ 	.byte	0xff
	.zero		1


	//   ....[133]....
        /*0a88*/ 	.word	0x0000fd10
        /*0a8c*/ 	.word	0x00000004
        /*0a90*/ 	.word	0x00000000
        /*0a94*/ 	.short	0x010a
        /*0a96*/ 	.byte	0xff
	.zero		1


	//   ....[134]....
        /*0a98*/ 	.word	0x0000fd70
        /*0a9c*/ 	.word	0x00000003
        /*0aa0*/ 	.word	0x00000000
        /*0aa4*/ 	.short	0x010a
        /*0aa6*/ 	.byte	0xff
	.zero		1


	//   ....[135]....
        /*0aa8*/ 	.word	0x0000fdd0
        /*0aac*/ 	.word	0x00000000
        /*0ab0*/ 	.word	0x00000000
        /*0ab4*/ 	.short	0x010a
        /*0ab6*/ 	.byte	0xff
	.zero		1


	//   ....[136]....
        /*0ab8*/ 	.word	0x0000fe30
        /*0abc*/ 	.word	0x00000000
        /*0ac0*/ 	.word	0x00000000
        /*0ac4*/ 	.short	0x010a
        /*0ac6*/ 	.byte	0xff
	.zero		1


	//   ....[137]....
        /*0ac8*/ 	.word	0x0000fe90
        /*0acc*/ 	.word	0x00000000
        /*0ad0*/ 	.word	0x00007010
        /*0ad4*/ 	.short	0x010a
        /*0ad6*/ 	.byte	0xff
	.zero		1


	//   ....[138]....
        /*0ad8*/ 	.word	0x0000fef0
        /*0adc*/ 	.word	0x00000000
        /*0ae0*/ 	.word	0x00007038
        /*0ae4*/ 	.short	0x010a
        /*0ae6*/ 	.byte	0xff
	.zero		1


	//   ....[139]....
        /*0ae8*/ 	.word	0x0000ff50
        /*0aec*/ 	.word	0x00000000
        /*0af0*/ 	.word	0x00007018
        /*0af4*/ 	.short	0x010a
        /*0af6*/ 	.byte	0xff
	.zero		1


	//   ....[140]....
        /*0af8*/ 	.word	0x0000ffb0
        /*0afc*/ 	.word	0x00000000
        /*0b00*/ 	.word	0x00007040
        /*0b04*/ 	.short	0x010a
        /*0b06*/ 	.byte	0xff
	.zero		1


	//   ....[141]....
        /*0b08*/ 	.word	0x00010010
        /*0b0c*/ 	.word	0x00000000
        /*0b10*/ 	.word	0x00007038
        /*0b14*/ 	.short	0x010a
        /*0b16*/ 	.byte	0xff
	.zero		1


	//   ....[142]....
        /*0b18*/ 	.word	0x00010070
        /*0b1c*/ 	.word	0x00000000
        /*0b20*/ 	.word	0x00007038
        /*0b24*/ 	.short	0x010a
        /*0b26*/ 	.byte	0xff
	.zero		1


	//   ....[143]....
        /*0b28*/ 	.word	0x000100d0
        /*0b2c*/ 	.word	0x00000000
        /*0b30*/ 	.word	0x00007038
        /*0b34*/ 	.short	0x010a
        /*0b36*/ 	.byte	0xff
	.zero		1


	//   ....[144]....
        /*0b38*/ 	.word	0x00010130
        /*0b3c*/ 	.word	0x00000000
        /*0b40*/ 	.word	0x00007038
        /*0b44*/ 	.short	0x010a
        /*0b46*/ 	.byte	0xff
	.zero		1


	//   ....[145]....
        /*0b48*/ 	.word	0x00010190
        /*0b4c*/ 	.word	0x00000000
        /*0b50*/ 	.word	0x00007038
        /*0b54*/ 	.short	0x010a
        /*0b56*/ 	.byte	0xff
	.zero		1


	//   ....[146]....
        /*0b58*/ 	.word	0x000101f0
        /*0b5c*/ 	.word	0x00000000
        /*0b60*/ 	.word	0x00007038
        /*0b64*/ 	.short	0x010a
        /*0b66*/ 	.byte	0xff
	.zero		1


	//   ....[147]....
        /*0b68*/ 	.word	0x00010250
        /*0b6c*/ 	.word	0x00000000
        /*0b70*/ 	.word	0x00007038
        /*0b74*/ 	.short	0x010a
        /*0b76*/ 	.byte	0xff
	.zero		1


	//   ....[148]....
        /*0b78*/ 	.word	0x000102b0
        /*0b7c*/ 	.word	0x00000000
        /*0b80*/ 	.word	0x00007038
        /*0b84*/ 	.short	0x010a
        /*0b86*/ 	.byte	0xff
	.zero		1


	//   ....[149]....
        /*0b88*/ 	.word	0x00010310
        /*0b8c*/ 	.word	0x00000000
        /*0b90*/ 	.word	0x00007038
        /*0b94*/ 	.short	0x010a
        /*0b96*/ 	.byte	0xff
	.zero		1


	//   ....[150]....
        /*0b98*/ 	.word	0x00010370
        /*0b9c*/ 	.word	0x00000000
        /*0ba0*/ 	.word	0x00007038
        /*0ba4*/ 	.short	0x010a
        /*0ba6*/ 	.byte	0xff
	.zero		1


	//   ....[151]....
        /*0ba8*/ 	.word	0x000103d0
        /*0bac*/ 	.word	0x00000000
        /*0bb0*/ 	.word	0x000070b0
        /*0bb4*/ 	.short	0x010a
        /*0bb6*/ 	.byte	0xff
	.zero		1


	//   ....[152]....
        /*0bb8*/ 	.word	0x00010430
        /*0bbc*/ 	.word	0x00000000
        /*0bc0*/ 	.word	0x000070b8
        /*0bc4*/ 	.short	0x010a
        /*0bc6*/ 	.byte	0xff
	.zero		1


	//----- nvinfo : EIATTR_NUM_MBARRIERS
	.align		4
.L_64:
        /*0bc8*/ 	.byte	0x03, 0x38
        /*0bca*/ 	.short	0x001c


	//----- nvinfo : EIATTR_EXIT_INSTR_OFFSETS
	.align		4
        /*0bcc*/ 	.byte	0x04, 0x1c
        /*0bce*/ 	.short	(.L_66 - .L_65)


	//   ....[0]....
.L_65:
        /*0bd0*/ 	.word	0x000017c0


	//   ....[1]....
        /*0bd4*/ 	.word	0x00001a40


	//   ....[2]....
        /*0bd8*/ 	.word	0x00003460


	//   ....[3]....
        /*0bdc*/ 	.word	0x000034a0


	//   ....[4]....
        /*0be0*/ 	.word	0x00003520


	//   ....[5]....
        /*0be4*/ 	.word	0x00006b10


	//   ....[6]....
        /*0be8*/ 	.word	0x0000a0c0


	//   ....[7]....
        /*0bec*/ 	.word	0x0000a160


	//   ....[8]....
        /*0bf0*/ 	.word	0x0000ca50


	//   ....[9]....
        /*0bf4*/ 	.word	0x0000cae0


	//   ....[10]....
        /*0bf8*/ 	.word	0x0000cb80


	//   ....[11]....
        /*0bfc*/ 	.word	0x0000d450


	//   ....[12]....
        /*0c00*/ 	.word	0x0000e5a0


	//   ....[13]....
        /*0c04*/ 	.word	0x0000e9e0


	//   ....[14]....
        /*0c08*/ 	.word	0x0000ea50


	//   ....[15]....
        /*0c0c*/ 	.word	0x0000f110


	//----- nvinfo : EIATTR_INDIRECT_BRANCH_TARGETS
	.align		4
.L_66:
        /*0c10*/ 	.byte	0x04, 0x34
        /*0c12*/ 	.short	(.L_68 - .L_67)


	//   ....[0]....
.L_67:
        /*0c14*/ 	.word	.L_x_428@srel
        /*0c18*/ 	.short	0x0
        /*0c1a*/ 	.short	0x0
        /*0c1c*/ 	.word	0x3
        /*0c20*/ 	.word	.L_x_429@srel
        /*0c24*/ 	.word	.L_x_430@srel
        /*0c28*/ 	.word	.L_x_431@srel


	//----- nvinfo : EIATTR_MAX_THREADS
	.align		4
.L_68:
        /*0c2c*/ 	.byte	0x04, 0x05
        /*0c2e*/ 	.short	(.L_70 - .L_69)
.L_69:
        /*0c30*/ 	.word	0x00000200
        /*0c34*/ 	.word	0x00000001
        /*0c38*/ 	.word	0x00000001


	//----- nvinfo : EIATTR_CRS_STACK_SIZE
	.align		4
.L_70:
        /*0c3c*/ 	.byte	0x04, 0x1e
        /*0c3e*/ 	.short	(.L_72 - .L_71)
.L_71:
        /*0c40*/ 	.word	0x00000000


	//----- nvinfo : EIATTR_CBANK_PARAM_SIZE
	.align		4
.L_72:
        /*0c44*/ 	.byte	0x03, 0x19
        /*0c46*/ 	.short	0x0600


	//----- nvinfo : EIATTR_PARAM_CBANK
	.align		4
        /*0c48*/ 	.byte	0x04, 0x0a
        /*0c4a*/ 	.short	(.L_74 - .L_73)
	.align		4
.L_73:
        /*0c4c*/ 	.word	index@(.nv.constant0._ZN7cutlass13device_kernelINS_4fmha6kernel36Sm100FmhaFwdKernelTmaWarpspecializedIN4cute5tupleIJiiiNS5_IJNS5_IJiiEEEiEEEEEENS1_10collective38Sm100FmhaFwdMainloopTmaWarpspecializedINS_6half_tEffNS5_IJNS4_1CILi256EEENSC_ILi64EEENSC_ILi32EEEEEENS5_IJiNSC_ILi1EEES7_EEENS5_IJiSH_NS5_IJNS5_IJNSC_ILi0EEEiEEEiEEEEEESM_NS9_6NoMaskENS5_IJNSC_ILi2EEESH_SH_EEENSC_ILb0EEEEENS9_38Sm100FmhaFwdEpilogueTmaWarpspecializedISB_fNS5_IJNSC_ILi128EEESF_SE_EEESI_NS5_IJSH_S7_EEESQ_EENS2_23IndividualTileSchedulerENS2_41Sm100FmhaCtxKernelWarpspecializedScheduleEEEEEvNT_6ParamsE)
        /*0c50*/ 	.short	0x0380
        /*0c52*/ 	.short	0x0600


	//----- nvinfo : EIATTR_SW_WAR
	.align		4
.L_74:
        /*0c54*/ 	.byte	0x04, 0x36
        /*0c56*/ 	.short	(.L_76 - .L_75)
.L_75:
        /*0c58*/ 	.word	0x00000008
.L_76:


//--------------------- .nv.callgraph             --------------------------
	.section	.nv.callgraph,"",@"SHT_CUDA_CALLGRAPH"
	.align	4
	.sectionentsize	8
	.align		4
        /*0000*/ 	.word	0x00000000
	.align		4
        /*0004*/ 	.word	0xffffffff
	.align		4
        /*0008*/ 	.word	index@(_ZN7cutlass13device_kernelINS_4fmha6kernel36Sm100FmhaFwdKernelTmaWarpspecializedIN4cute5tupleIJiiiNS5_IJNS5_IJiiEEEiEEEEEENS1_10collective38Sm100FmhaFwdMainloopTmaWarpspecializedINS_6half_tEffNS5_IJNS4_1CILi256EEENSC_ILi64EEENSC_ILi32EEEEEENS5_IJiNSC_ILi1EEES7_EEENS5_IJiSH_NS5_IJNS5_IJNSC_ILi0EEEiEEEiEEEEEESM_NS9_6NoMaskENS5_IJNSC_ILi2EEESH_SH_EEENSC_ILb0EEEEENS9_38Sm100FmhaFwdEpilogueTmaWarpspecializedISB_fNS5_IJNSC_ILi128EEESF_SE_EEESI_NS5_IJSH_S7_EEESQ_EENS2_23IndividualTileSchedulerENS2_41Sm100FmhaCtxKernelWarpspecializedScheduleEEEEEvNT_6ParamsE)
	.align		4
        /*000c*/ 	.word	index@(__assertfail)
	.align		4
        /*0010*/ 	.word	index@(_ZN7cutlass13device_kernelINS_4fmha6kernel36Sm100FmhaFwdKernelTmaWarpspecializedIN4cute5tupleIJiiiNS5_IJNS5_IJiiEEEiEEEEEENS1_10collective38Sm100FmhaFwdMainloopTmaWarpspecializedINS_6half_tEffNS5_IJNS4_1CILi256EEENSC_ILi64EEENSC_ILi32EEEEEENS5_IJiNSC_ILi1EEES7_EEENS5_IJiSH_NS5_IJNS5_IJNSC_ILi0EEEiEEEiEEEEEESM_NS9_6NoMaskENS5_IJNSC_ILi2EEESH_SH_EEENSC_ILb0EEEEENS9_38Sm100FmhaFwdEpilogueTmaWarpspecializedISB_fNS5_IJNSC_ILi128EEESF_SE_EEESI_NS5_IJSH_S7_EEESQ_EENS2_23IndividualTileSchedulerENS2_41Sm100FmhaCtxKernelWarpspecializedScheduleEEEEEvNT_6ParamsE)
	.align		4
        /*0014*/ 	.word	index@(vprintf)
	.align		4
        /*0018*/ 	.word	0x00000000
	.align		4
        /*001c*/ 	.word	0xfffffffe
	.align		4
        /*0020*/ 	.word	0x00000000
	.align		4
        /*0024*/ 	.word	0xfffffffd
	.align		4
        /*0028*/ 	.word	0x00000000
	.align		4
        /*002c*/ 	.word	0xfffffffc


//--------------------- .nv.constant4             --------------------------
	.section	.nv.constant4,"a",@progbits
	.align	8
	.align		8
.nv.constant4:
        /*0000*/ 	.dword	vprintf
	.align		8
        /*0008*/ 	.dword	__assertfail
	.align		8
        /*0010*/ 	.dword	__unnamed_1
	.align		8
        /*0018*/ 	.dword	__unnamed_2
	.align		8
        /*0020*/ 	.dword	__unnamed_3
	.align		8
        /*0028*/ 	.dword	__unnamed_4
	.align		8
        /*0030*/ 	.dword	__unnamed_5
	.align		8
        /*0038*/ 	.dword	__unnamed_6
	.align		8
        /*0040*/ 	.dword	__unnamed_7
	.align		8
        /*0048*/ 	.dword	_ZN39_INTERNAL_393f2170_4_k_cu_0dcdf886_35274cuda3std3__45__cpo5beginE
	.align		8
        /*0050*/ 	.dword	_ZN39_INTERNAL_393f2170_4_k_cu_0dcdf886_35274cuda3std3__45__cpo3endE
	.align		8
        /*0058*/ 	.dword	_ZN39_INTERNAL_393f2170_4_k_cu_0dcdf886_35274cuda3std3__45__cpo6cbeginE
	.align		8
        /*0060*/ 	.dword	_ZN39_INTERNAL_393f2170_4_k_cu_0dcdf886_35274cuda3std3__45__cpo4cendE
	.align		8
        /*0068*/ 	.dword	_ZN39_INTERNAL_393f2170_4_k_cu_0dcdf886_35274cuda3std3__441_GLOBAL__N__393f2170_4_k_cu_0dcdf886_35276ignoreE
	.align		8
        /*0070*/ 	.dword	_ZN39_INTERNAL_393f2170_4_k_cu_0dcdf886_35274cuda3std3__419piecewise_constructE
	.align		8
        /*0078*/ 	.dword	_ZN39_INTERNAL_393f2170_4_k_cu_0dcdf886_35274cuda3std3__48in_placeE
	.align		8
        /*0080*/ 	.dword	_ZN39_INTERNAL_393f2170_4_k_cu_0dcdf886_35274cuda3std6ranges3__45__cpo4swapE
	.align		8
        /*0088*/ 	.dword	_ZN39_INTERNAL_393f2170_4_k_cu_0dcdf886_35274cuda3std6ranges3__45__cpo9iter_moveE
	.align		8
        /*0090*/ 	.dword	_ZN39_INTERNAL_393f2170_4_k_cu_0dcdf886_35274cute7productE
	.align		8
        /*0098*/ 	.dword	_ZN39_INTERNAL_393f2170_4_k_cu_0dcdf886_35274cute1_E
	.align		8
        /*00a0*/ 	.dword	$str$22
	.align		8
        /*00a8*/ 	.dword	$str$23
	.align		8
        /*00b0*/ 	.dword	$str$26
	.align		8
        /*00b8*/ 	.dword	$str$27
	.align		8
        /*00c0*/ 	.dword	$str$28
	.align		8
        /*00c8*/ 	.dword	$str$29
	.align		8
        /*00d0*/ 	.dword	$str$30
	.align		8
        /*00d8*/ 	.dword	$str$31
	.align		8
        /*00e0*/ 	.dword	$str$32
	.align		8
        /*00e8*/ 	.dword	$str$33
	.align		8
        /*00f0*/ 	.dword	$str$34
	.align		8
        /*00f8*/ 	.dword	$str$35
	.align		8
        /*0100*/ 	.dword	$str$36
	.align		8
        /*0108*/ 	.dword	$str$37


//--------------------- .nv.constant2._ZN7cutlass13device_kernelINS_4fmha6kernel36Sm100FmhaFwdKernelTmaWarpspecializedIN4cute5tupleIJiiiNS5_IJNS5_IJiiEEEiEEEEEENS1_10collective38Sm100FmhaFwdMainloopTmaWarpspecializedINS_6half_tEffNS5_IJNS4_1CILi256EEENSC_ILi64EEENSC_ILi32EEEEEENS5_IJiNSC_ILi1EEES7_EEENS5_IJiSH_NS5_IJNS5_IJNSC_ILi0EEEiEEEiEEEEEESM_NS9_6NoMaskENS5_IJNSC_ILi2EEESH_SH_EEENSC_ILb0EEEEENS9_38Sm100FmhaFwdEpilogueTmaWarpspecializedISB_fNS5_IJNSC_ILi128EEESF_SE_EEESI_NS5_IJSH_S7_EEESQ_EENS2_23IndividualTileSchedulerENS2_41Sm100FmhaCtxKernelWarpspecializedScheduleEEEEEvNT_6ParamsE --------------------------
	.section	.nv.constant2._ZN7cutlass13device_kernelINS_4fmha6kernel36Sm100FmhaFwdKernelTmaWarpspecializedIN4cute5tupleIJiiiNS5_IJNS5_IJiiEEEiEEEEEENS1_10collective38Sm100FmhaFwdMainloopTmaWarpspecializedINS_6half_tEffNS5_IJNS4_1CILi256EEENSC_ILi64EEENSC_ILi32EEEEEENS5_IJiNSC_ILi1EEES7_EEENS5_IJiSH_NS5_IJNS5_IJNSC_ILi0EEEiEEEiEEEEEESM_NS9_6NoMaskENS5_IJNSC_ILi2EEESH_SH_EEENSC_ILb0EEEEENS9_38Sm100FmhaFwdEpilogueTmaWarpspecializedISB_fNS5_IJNSC_ILi128EEESF_SE_EEESI_NS5_IJSH_S7_EEESQ_EENS2_23IndividualTileSchedulerENS2_41Sm100FmhaCtxKernelWarpspecializedScheduleEEEEEvNT_6ParamsE,"a",@progbits
	.sectionflags	@""
	.align	4
.nv.constant2._ZN7cutlass13device_kernelINS_4fmha6kernel36Sm100FmhaFwdKernelTmaWarpspecializedIN4cute5tupleIJiiiNS5_IJNS5_IJiiEEEiEEEEEENS1_10collective38Sm100FmhaFwdMainloopTmaWarpspecializedINS_6half_tEffNS5_IJNS4_1CILi256EEENSC_ILi64EEENSC_ILi32EEEEEENS5_IJiNSC_ILi1EEES7_EEENS5_IJiSH_NS5_IJNS5_IJNSC_ILi0EEEiEEEiEEEEEESM_NS9_6NoMaskENS5_IJNSC_ILi2EEESH_SH_EEENSC_ILb0EEEEENS9_38Sm100FmhaFwdEpilogueTmaWarpspecializedISB_fNS5_IJNSC_ILi128EEESF_SE_EEESI_NS5_IJSH_S7_EEESQ_EENS2_23IndividualTileSchedulerENS2_41Sm100FmhaCtxKernelWarpspecializedScheduleEEEEEvNT_6ParamsE:
        /*0000*/ 	.byte	0xf0, 0xca, 0x00, 0x00, 0xf0, 0xe9, 0x00, 0x00, 0xc0, 0xca, 0x00, 0x00


//--------------------- .text._ZN7cutlass13device_kernelINS_4fmha6kernel36Sm100FmhaFwdKernelTmaWarpspecializedIN4cute5tupleIJiiiNS5_IJNS5_IJiiEEEiEEEEEENS1_10collective38Sm100FmhaFwdMainloopTmaWarpspecializedINS_6half_tEffNS5_IJNS4_1CILi256EEENSC_ILi64EEENSC_ILi32EEEEEENS5_IJiNSC_ILi1EEES7_EEENS5_IJiSH_NS5_IJNS5_IJNSC_ILi0EEEiEEEiEEEEEESM_NS9_6NoMaskENS5_IJNSC_ILi2EEESH_SH_EEENSC_ILb0EEEEENS9_38Sm100FmhaFwdEpilogueTmaWarpspecializedISB_fNS5_IJNSC_ILi128EEESF_SE_EEESI_NS5_IJSH_S7_EEESQ_EENS2_23IndividualTileSchedulerENS2_41Sm100FmhaCtxKernelWarpspecializedScheduleEEEEEvNT_6ParamsE --------------------------
	.section	.text._ZN7cutlass13device_kernelINS_4fmha6kernel36Sm100FmhaFwdKernelTmaWarpspecializedIN4cute5tupleIJiiiNS5_IJNS5_IJiiEEEiEEEEEENS1_10collective38Sm100FmhaFwdMainloopTmaWarpspecializedINS_6half_tEffNS5_IJNS4_1CILi256EEENSC_ILi64EEENSC_ILi32EEEEEENS5_IJiNSC_ILi1EEES7_EEENS5_IJiSH_NS5_IJNS5_IJNSC_ILi0EEEiEEEiEEEEEESM_NS9_6NoMaskENS5_IJNSC_ILi2EEESH_SH_EEENSC_ILb0EEEEENS9_38Sm100FmhaFwdEpilogueTmaWarpspecializedISB_fNS5_IJNSC_ILi128EEESF_SE_EEESI_NS5_IJSH_S7_EEESQ_EENS2_23IndividualTileSchedulerENS2_41Sm100FmhaCtxKernelWarpspecializedScheduleEEEEEvNT_6ParamsE,"ax",@progbits
	.align	128
.text._ZN7cutlass13device_kernelINS_4fmha6kernel36Sm100FmhaFwdKernelTmaWarpspecializedIN4cute5tupleIJiiiNS5_IJNS5_IJiiEEEiEEEEEENS1_10collective38Sm100FmhaFwdMainloopTmaWarpspecializedINS_6half_tEffNS5_IJNS4_1CILi256EEENSC_ILi64EEENSC_ILi32EEEEEENS5_IJiNSC_ILi1EEES7_EEENS5_IJiSH_NS5_IJNS5_IJNSC_ILi0EEEiEEEiEEEEEESM_NS9_6NoMaskENS5_IJNSC_ILi2EEESH_SH_EEENSC_ILb0EEEEENS9_38Sm100FmhaFwdEpilogueTmaWarpspecializedISB_fNS5_IJNSC_ILi128EEESF_SE_EEESI_NS5_IJSH_S7_EEESQ_EENS2_23IndividualTileSchedulerENS2_41Sm100FmhaCtxKernelWarpspecializedScheduleEEEEEvNT_6ParamsE:
        .type           _ZN7cutlass13device_kernelINS_4fmha6kernel36Sm100FmhaFwdKernelTmaWarpspecializedIN4cute5tupleIJiiiNS5_IJNS5_IJiiEEEiEEEEEENS1_10collective38Sm100FmhaFwdMainloopTmaWarpspecializedINS_6half_tEffNS5_IJNS4_1CILi256EEENSC_ILi64EEENSC_ILi32EEEEEENS5_IJiNSC_ILi1EEES7_EEENS5_IJiSH_NS5_IJNS5_IJNSC_ILi0EEEiEEEiEEEEEESM_NS9_6NoMaskENS5_IJNSC_ILi2EEESH_SH_EEENSC_ILb0EEEEENS9_38Sm100FmhaFwdEpilogueTmaWarpspecializedISB_fNS5_IJNSC_ILi128EEESF_SE_EEESI_NS5_IJSH_S7_EEESQ_EENS2_23IndividualTileSchedulerENS2_41Sm100FmhaCtxKernelWarpspecializedScheduleEEEEEvNT_6ParamsE,@function
        .size           _ZN7cutlass13device_kernelINS_4fmha6kernel36Sm100FmhaFwdKernelTmaWarpspecializedIN4cute5tupleIJiiiNS5_IJNS5_IJiiEEEiEEEEEENS1_10collective38Sm100FmhaFwdMainloopTmaWarpspecializedINS_6half_tEffNS5_IJNS4_1CILi256EEENSC_ILi64EEENSC_ILi32EEEEEENS5_IJiNSC_ILi1EEES7_EEENS5_IJiSH_NS5_IJNS5_IJNSC_ILi0EEEiEEEiEEEEEESM_NS9_6NoMaskENS5_IJNSC_ILi2EEESH_SH_EEENSC_ILb0EEEEENS9_38Sm100FmhaFwdEpilogueTmaWarpspecializedISB_fNS5_IJNSC_ILi128EEESF_SE_EEESI_NS5_IJSH_S7_EEESQ_EENS2_23IndividualTileSchedulerENS2_41Sm100FmhaCtxKernelWarpspecializedScheduleEEEEEvNT_6ParamsE,(.L_x_432 - _ZN7cutlass13device_kernelINS_4fmha6kernel36Sm100FmhaFwdKernelTmaWarpspecializedIN4cute5tupleIJiiiNS5_IJNS5_IJiiEEEiEEEEEENS1_10collective38Sm100FmhaFwdMainloopTmaWarpspecializedINS_6half_tEffNS5_IJNS4_1CILi256EEENSC_ILi64EEENSC_ILi32EEEEEENS5_IJiNSC_ILi1EEES7_EEENS5_IJiSH_NS5_IJNS5_IJNSC_ILi0EEEiEEEiEEEEEESM_NS9_6NoMaskENS5_IJNSC_ILi2EEESH_SH_EEENSC_ILb0EEEEENS9_38Sm100FmhaFwdEpilogueTmaWarpspecializedISB_fNS5_IJNSC_ILi128EEESF_SE_EEESI_NS5_IJSH_S7_EEESQ_EENS2_23IndividualTileSchedulerENS2_41Sm100FmhaCtxKernelWarpspecializedScheduleEEEEEvNT_6ParamsE)
        .other          _ZN7cutlass13device_kernelINS_4fmha6kernel36Sm100FmhaFwdKernelTmaWarpspecializedIN4cute5tupleIJiiiNS5_IJNS5_IJiiEEEiEEEEEENS1_10collective38Sm100FmhaFwdMainloopTmaWarpspecializedINS_6half_tEffNS5_IJNS4_1CILi256EEENSC_ILi64EEENSC_ILi32EEEEEENS5_IJiNSC_ILi1EEES7_EEENS5_IJiSH_NS5_IJNS5_IJNSC_ILi0EEEiEEEiEEEEEESM_NS9_6NoMaskENS5_IJNSC_ILi2EEESH_SH_EEENSC_ILb0EEEEENS9_38Sm100FmhaFwdEpilogueTmaWarpspecializedISB_fNS5_IJNSC_ILi128EEESF_SE_EEESI_NS5_IJSH_S7_EEESQ_EENS2_23IndividualTileSchedulerENS2_41Sm100FmhaCtxKernelWarpspecializedScheduleEEEEEvNT_6ParamsE,@"STO_CUDA_ENTRY STV_DEFAULT"
_ZN7cutlass13device_kernelINS_4fmha6kernel36Sm100FmhaFwdKernelTmaWarpspecializedIN4cute5tupleIJiiiNS5_IJNS5_IJiiEEEiEEEEEENS1_10collective38Sm100FmhaFwdMainloopTmaWarpspecializedINS_6half_tEffNS5_IJNS4_1CILi256EEENSC_ILi64EEENSC_ILi32EEEEEENS5_IJiNSC_ILi1EEES7_EEENS5_IJiSH_NS5_IJNS5_IJNSC_ILi0EEEiEEEiEEEEEESM_NS9_6NoMaskENS5_IJNSC_ILi2EEESH_SH_EEENSC_ILb0EEEEENS9_38Sm100FmhaFwdEpilogueTmaWarpspecializedISB_fNS5_IJNSC_ILi128EEESF_SE_EEESI_NS5_IJSH_S7_EEESQ_EENS2_23IndividualTileSchedulerENS2_41Sm100FmhaCtxKernelWarpspecializedScheduleEEEEEvNT_6ParamsE:
[----:B------:R-:W1:Y:S02]  /*0000*/  LDC R1, c[0x0][0x37c] ;  /* 0x0000df00ff017b82 */ /* 0x000e640000000800 */
[----:B-1----:R-:W-:-:S04]  /*0010*/  IADD3 R1, PT, PT, R1, -0x18, RZ ;  /* 0xffffffe801017810 */ /* 0x002fc80007ffe0ff */
[----:B------:R-:W-:Y:S01]  /*0020*/  R2UR UR40, R1 ;  /* 0x00000000012872ca */ /* 0x000fe200000e0000 */
[----:B------:R-:W1:Y:S01]  /*0030*/  S2R R18, SR_TID.X ;  /* 0x0000000000127919 */ /* 0x000e620000002100 */
[----:B------:R-:W2:Y:S01]  /*0040*/  LDCU UR4, c[0x0][0x2f8] ;  /* 0x00005f00ff0477ac */ /* 0x000ea20008000800 */
[----:B------:R-:W3:Y:S01]  /*0050*/  LDCU UR39, c[0x0][0x2fc] ;  /* 0x00005f80ff2777ac */ /* 0x000ee20008000800 */
[----:B------:R-:W-:Y:S02]  /*0060*/  UPLOP3.LUT UP3, UPT, UPT, UPT, UPT, 0x40, 0x4 ;  /* 0x000000000004789c */ /* 0x000fe40003f6e870 */
[----:B------:R-:W-:Y:S02]  /*0070*/  UPLOP3.LUT UP1, UPT, UPT, UPT, UPT, 0x80, 0x8 ;  /* 0x000000000008789c */ /* 0x000fe40003f2f070 */
[----:B------:R-:W-:Y:S02]  /*0080*/  UPLOP3.LUT UP0, UPT, UPT, UPT, UPT, 0x40, 0x4 ;  /* 0x000000000004789c */ /* 0x000fe40003f0e870 */
[----:B------:R-:W-:-:S02]  /*0090*/  UPLOP3.LUT UP6, UPT, UPT, UPT, UPT, 0x40, 0x4 ;  /* 0x000000000004789c */ /* 0x000fc40003fce870 */
[----:B------:R-:W-:Y:S02]  /*00a0*/  UPLOP3.LUT UP5, UPT, UPT, UPT, UPT, 0x40, 0x4 ;  /* 0x000000000004789c */ /* 0x000fe40003fae870 */
[----:B--2---:R-:W-:Y:S02]  /*00b0*/  UIADD3 UR40, UP2, UPT, UR40, UR4, URZ ;  /* 0x0000000428287290 */ /* 0x004fe4000ff5e0ff */
[----:B------:R-:W-:Y:S02]  /*00c0*/  UP2UR UR38, UPR, URZ, 0x8 ;  /* 0x00000008ff267883 */ /* 0x000fe40008000000 */
[----:B---3--:R-:W-:Y:S02]  /*00d0*/  UIADD3.X UR39, UPT, UPT, URZ, UR39, URZ, UP2, !UPT ;  /* 0x00000027ff277290 */ /* 0x008fe400097fe4ff */
[----:B------:R-:W-:Y:S02]  /*00e0*/  UPLOP3.LUT UP2, UPT, UPT, UPT, UPT, 0x80, 0x8 ;  /* 0x000000000008789c */ /* 0x000fe40003f4f070 */
[----:B------:R-:W-:-:S02]  /*00f0*/  UPLOP3.LUT UP4, UPT, UPT, UPT, UPT, 0x40, 0x4 ;  /* 0x000000000004789c */ /* 0x000fc40003f8e870 */
[----:B------:R-:W-:Y:S01]  /*0100*/  UP2UR UR57, UPR, URZ, 0x4 ;  /* 0x00000004ff397883 */ /* 0x000fe20008000000 */
[----:B-1----:R-:W-:-:S05]  /*0110*/  SHF.R.U32.HI R17, RZ, 0x5, R18 ;  /* 0x00000005ff117819 */ /* 0x002fca0000011612 */
[----:B------:R-:W1:Y:S02]  /*0120*/  SHFL.IDX PT, R0, R17, RZ, 0x1f ;  /* 0x00001fff11007589 */ /* 0x000e6400000e0000 */
[----:B-1----:R-:W-:-:S04]  /*0130*/  SHF.R.S32.HI R3, RZ, 0x1f, R0 ;  /* 0x0000001fff037819 */ /* 0x002fc80000011400 */
[----:B------:R-:W-:-:S04]  /*0140*/  LEA.HI R2, R3, R0, RZ, 0x2 ;  /* 0x0000000003027211 */ /* 0x000fc800078f10ff */
[----:B------:R-:W-:-:S04]  /*0150*/  SHF.R.S32.HI R2, RZ, 0x2, R2 ;  /* 0x00000002ff027819 */ /* 0x000fc80000011402 */
[----:B------:R-:W-:-:S13]  /*0160*/  ISETP.NE.AND P0, PT, R2, RZ, PT ;  /* 0x000000ff0200720c */ /* 0x000fda0003f05270 */
[----:B------:R-:W-:Y:S05]  /*0170*/  @!P0 BRA `(.L_x_0) ;  /* 0x0000000400248947 */ /* 0x000fea0003800000 */
[----:B------:R-:W-:-:S13]  /*0180*/  ISETP.NE.AND P0, PT, R2, 0x2, PT ;  /* 0x000000020200780c */ /* 0x000fda0003f05270 */
[----:B------:R-:W-:Y:S05]  /*0190*/  @!P0 BRA `(.L_x_1) ;  /* 0x0000000000f48947 */ /* 0x000fea0003800000 */
[----:B------:R-:W-:-:S13]  /*01a0*/  ISETP.NE.AND P0, PT, R2, 0x1, PT ;  /* 0x000000010200780c */ /* 0x000fda0003f05270 */
[----:B------:R-:W-:Y:S05]  /*01b0*/  @P0 BRA `(.L_x_2) ;  /* 0x00000000002c0947 */ /* 0x000fea0003800000 */
[----:B------:R-:W-:Y:S01]  /*01c0*/  HFMA2 R2, -RZ, RZ, 0, 5.9604644775390625e-08 ;  /* 0x00000001ff027431 */ /* 0x000fe200000001ff */
[----:B------:R-:W-:Y:S02]  /*01d0*/  UPLOP3.LUT UP3, UPT, UPT, UPT, UPT, 0x40, 0x4 ;  /* 0x000000000004789c */ /* 0x000fe40003f6e870 */
[----:B------:R-:W-:Y:S02]  /*01e0*/  UPLOP3.LUT UP2, UPT, UPT, UPT, UPT, 0x40, 0x4 ;  /* 0x000000000004789c */ /* 0x000fe40003f4e870 */
[----:B------:R-:W-:Y:S02]  /*01f0*/  UPLOP3.LUT UP1, UPT, UPT, UPT, UPT, 0x80, 0x8 ;  /* 0x000000000008789c */ /* 0x000fe40003f2f070 */
[----:B------:R-:W-:Y:S02]  /*0200*/  UPLOP3.LUT UP0, UPT, UPT, UPT, UPT, 0x40, 0x4 ;  /* 0x000000000004789c */ /* 0x000fe40003f0e870 */
[----:B------:R-:W-:Y:S02]  /*0210*/  UPLOP3.LUT UP6, UPT, UPT, UPT, UPT, 0x40, 0x4 ;  /* 0x000000000004789c */ /* 0x000fe40003fce870 */
[----:B------:R-:W-:-:S02]  /*0220*/  UPLOP3.LUT UP5, UPT, UPT, UPT, UPT, 0x40, 0x4 ;  /* 0x000000000004789c */ /* 0x000fc40003fae870 */
[----:B------:R-:W-:Y:S02]  /*0230*/  UPLOP3.LUT UP4, UPT, UPT, UPT, UPT, 0x80, 0x8 ;  /* 0x000000000008789c */ /* 0x000fe40003f8f070 */
[----:B------:R-:W-:Y:S02]  /*0240*/  UP2UR UR38, UPR, URZ, 0x8 ;  /* 0x00000008ff267883 */ /* 0x000fe40008000000 */
[----:B------:R-:W-:Y:S01]  /*0250*/  UP2UR UR57, UPR, URZ, 0x4 ;  /* 0x00000004ff397883 */ /* 0x000fe20008000000 */
[----:B------:R-:W-:Y:S11]  /*0260*/  BRA `(.L_x_0) ;  /* 0x0000000000e87947 */ /* 0x000ff60003800000 */
.L_x_2:
[----:B------:R-:W-:Y:S01]  /*0270*/  ISETP.NE.AND P0, PT, R0, 0xc, PT ;  /* 0x0000000c0000780c */ /* 0x000fe20003f05270 */
[----:B------:R-:W-:Y:S01]  /*0280*/  UPLOP3.LUT UP2, UPT, UPT, UPT, UPT, 0x40, 0x4 ;  /* 0x000000000004789c */ /* 0x000fe20003f4e870 */
[----:B------:R-:W-:Y:S01]  /*0290*/  HFMA2 R2, -RZ, RZ, 0, 1.78813934326171875e-07 ;  /* 0x00000003ff027431 */ /* 0x000fe200000001ff */
[----:B------:R-:W-:Y:S02]  /*02a0*/  UPLOP3.LUT UP1, UPT, UPT, UPT, UPT, 0x80, 0x8 ;  /* 0x000000000008789c */ /* 0x000fe40003f2f070 */
[----:B------:R-:W-:Y:S02]  /*02b0*/  UP2UR UR38, UPR, URZ, 0x4 ;  /* 0x00000004ff267883 */ /* 0x000fe40008000000 */
[----:B------:R-:W-:Y:S02]  /*02c0*/  UPLOP3.LUT UP2, UPT, UPT, UPT, UPT, 0x40, 0x4 ;  /* 0x000000000004789c */ /* 0x000fe40003f4e870 */
[----:B------:R-:W-:Y:S02]  /*02d0*/  UPLOP3.LUT UP0, UPT, UPT, UPT, UPT, 0x40, 0x4 ;  /* 0x000000000004789c */ /* 0x000fe40003f0e870 */
[----:B------:R-:W-:-:S02]  /*02e0*/  UPLOP3.LUT UP6, UPT, UPT, UPT, UPT, 0x40, 0x4 ;  /* 0x000000000004789c */ /* 0x000fc40003fce870 */
[----:B------:R-:W-:Y:S02]  /*02f0*/  UPLOP3.LUT UP5, UPT, UPT, UPT, UPT, 0x80, 0x8 ;  /* 0x000000000008789c */ /* 0x000fe40003faf070 */
[----:B------:R-:W-:Y:S02]  /*0300*/  UPLOP3.LUT UP4, UPT, UPT, UPT, UPT, 0x40, 0x4 ;  /* 0x000000000004789c */ /* 0x000fe40003f8e870 */
[----:B------:R-:W-:Y:S01]  /*0310*/  UP2UR UR57, UPR, URZ, 0x4 ;  /* 0x00000004ff397883 */ /* 0x000fe20008000000 */
[----:B------:R-:W-:Y:S11]  /*0320*/  @!P0 BRA `(.L_x_0) ;  /* 0x0000000000b88947 */ /* 0x000ff60003800000 */
[----:B------:R-:W-:-:S13]  /*0330*/  ISETP.NE.AND P0, PT, R0, 0xe, PT ;  /* 0x0000000e0000780c */ /* 0x000fda0003f05270 */
[----:B------:R-:W-:Y:S05]  /*0340*/  @!P0 BRA `(.L_x_3) ;  /* 0x00000000005c8947 */ /* 0x000fea0003800000 */
[----:B------:R-:W-:-:S13]  /*0350*/  ISETP.NE.AND P0, PT, R0, 0xd, PT ;  /* 0x0000000d0000780c */ /* 0x000fda0003f05270 */
[----:B------:R-:W-:Y:S05]  /*0360*/  @P0 BRA `(.L_x_4) ;  /* 0x00000000002c0947 */ /* 0x000fea0003800000 */
[----:B------:R-:W-:Y:S01]  /*0370*/  HFMA2 R2, -RZ, RZ, 0, 2.384185791015625e-07 ;  /* 0x00000004ff027431 */ /* 0x000fe200000001ff */
        /* <DEDUP_REMOVED lines=10> */
.L_x_4:
[----:B------:R-:W-:Y:S01]  /*0420*/  HFMA2 R2, -RZ, RZ, 0, 3.5762786865234375e-07 ;  /* 0x00000006ff027431 */ /* 0x000fe200000001ff */
[----:B------:R-:W-:Y:S02]  /*0430*/  UPLOP3.LUT UP3, UPT, UPT, UPT, UPT, 0x40, 0x4 ;  /* 0x000000000004789c */ /* 0x000fe40003f6e870 */
[----:B------:R-:W-:Y:S02]  /*0440*/  UPLOP3.LUT UP2, UPT, UPT, UPT, UPT, 0x40, 0x4 ;  /* 0x000000000004789c */ /* 0x000fe40003f4e870 */
[----:B------:R-:W-:Y:S02]  /*0450*/  UPLOP3.LUT UP0, UPT, UPT, UPT, UPT, 0x40, 0x4 ;  /* 0x000000000004789c */ /* 0x000fe40003f0e870 */
[----:B------:R-:W-:Y:S02]  /*0460*/  UPLOP3.LUT UP6, UPT, UPT, UPT, UPT, 0x40, 0x4 ;  /* 0x000000000004789c */ /* 0x000fe40003fce870 */
[----:B------:R-:W-:Y:S02]  /*0470*/  UPLOP3.LUT UP5, UPT, UPT, UPT, UPT, 0x40, 0x4 ;  /* 0x000000000004789c */ /* 0x000fe40003fae870 */
[----:B------:R-:W-:-:S02]  /*0480*/  UPLOP3.LUT UP4, UPT, UPT, UPT, UPT, 0x40, 0x4 ;  /* 0x000000000004789c */ /* 0x000fc40003f8e870 */
[----:B------:R-:W-:Y:S02]  /*0490*/  UP2UR UR38, UPR, URZ, 0x8 ;  /* 0x00000008ff267883 */ /* 0x000fe40008000000 */
[----:B------:R-:W-:Y:S01]  /*04a0*/  UP2UR UR57, UPR, URZ, 0x4 ;  /* 0x00000004ff397883 */ /* 0x000fe20008000000 */
[----:B------:R-:W-:Y:S11]  /*04b0*/  BRA `(.L_x_0) ;  /* 0x0000000000547947 */ /* 0x000ff60003800000 */
.L_x_3:
[----:B------:R-:W-:Y:S01]  /*04c0*/  HFMA2 R2, -RZ, RZ, 0, 2.98023223876953125e-07 ;  /* 0x00000005ff027431 */ /* 0x000fe200000001ff */
        /* <DEDUP_REMOVED lines=10> */
.L_x_1:
[----:B------:R-:W-:Y:S01]  /*0570*/  HFMA2 R2, -RZ, RZ, 0, 1.1920928955078125e-07 ;  /* 0x00000002ff027431 */ /* 0x000fe200000001ff */
        /* <DEDUP_REMOVED lines=8> */
[----:B------:R-:W-:-:S12]  /*0600*/  UP2UR UR57, UPR, URZ, 0x4 ;  /* 0x00000004ff397883 */ /* 0x000fd80008000000 */
.L_x_0:
[----:B------:R-:W-:Y:S01]  /*0610*/  ELECT P0, URZ, PT ;  /* 0x0000000000ff782f */ /* 0x000fe20003800000 */
[----:B------:R-:W-:Y:S03]  /*0620*/  BSSY.RECONVERGENT B0, `(.L_x_5) ;  /* 0x000000f000007945 */ /* 0x000fe60003800200 */
[----:B------:R-:W-:Y:S02]  /*0630*/  PLOP3.LUT P2, PT, P0, PT, UP0, 0x5d, 0xd5 ;  /* 0x0000000000d5781c */ /* 0x000fe4000074eb0d */
[----:B------:R-:W-:-:S11]  /*0640*/  PLOP3.LUT P1, PT, P0, PT, UP6, 0x5d, 0xd5 ;  /* 0x0000000000d5781c */ /* 0x000fd6000072eb6d */
[----:B------:R-:W-:Y:S05]  /*0650*/  @P2 BRA `(.L_x_6) ;  /* 0x00000000002c2947 */ /* 0x000fea0003800000 */
[----:B------:R-:W1:Y:S02]  /*0660*/  LDCU.64 UR4, c[0x0][0x348] ;  /* 0x00006900ff0477ac */ /* 0x000e640008000a00 */
[----:B-1----:R-:W-:-:S04]  /*0670*/  UIADD3 UR8, UP0, UPT, UR4, 0x80, URZ ;  /* 0x0000008004087890 */ /* 0x002fc8000ff1e0ff */
[----:B------:R-:W-:Y:S02]  /*0680*/  UIADD3.X UR9, UPT, UPT, URZ, UR5, URZ, UP0, !UPT ;  /* 0x00000005ff097290 */ /* 0x000fe400087fe4ff */
[----:B------:R-:W-:-:S04]  /*0690*/  UIADD3 UR6, UP0, UPT, UR4, 0x180, URZ ;  /* 0x0000018004067890 */ /* 0x000fc8000ff1e0ff */
[----:B------:R-:W-:Y:S02]  /*06a0*/  UIADD3.X UR7, UPT, UPT, URZ, UR5, URZ, UP0, !UPT ;  /* 0x00000005ff077290 */ /* 0x000fe400087fe4ff */
[----:B------:R-:W-:Y:S01]  /*06b0*/  UIADD3 UR4, UP0, UPT, UR4, 0x280, URZ ;  /* 0x0000028004047890 */ /* 0x000fe2000ff1e0ff */
[----:B------:R1:W-:Y:S03]  /*06c0*/  UTMACCTL.PF [UR8] ;  /* 0x00000000080079b9 */ /* 0x0003e60008040000 */
[----:B------:R-:W-:-:S03]  /*06d0*/  UIADD3.X UR5, UPT, UPT, URZ, UR5, URZ, UP0, !UPT ;  /* 0x00000005ff057290 */ /* 0x000fc600087fe4ff */
[----:B------:R1:W-:Y:S06]  /*06e0*/  UTMACCTL.PF [UR6] ;  /* 0x00000000060079b9 */ /* 0x0003ec0008040000 */
[----:B------:R1:W-:Y:S02]  /*06f0*/  UTMACCTL.PF [UR4] ;  /* 0x00000000040079b9 */ /* 0x0003e40008040000 */
[----:B-1----:R-:W-:Y:S01]  /*0700*/  NOP ;  /* 0x0000000000007918 */ /* 0x002fe20000000000 */
.L_x_6:
[----:B------:R-:W-:Y:S05]  /*0710*/  BSYNC.RECONVERGENT B0 ;  /* 0x0000000000007941 */ /* 0x000fea0003800200 */
.L_x_5:
[----:B------:R-:W-:Y:S04]  /*0720*/  BSSY.RECONVERGENT B0, `(.L_x_7) ;  /* 0x000001b000007945 */ /* 0x000fe80003800200 */
[----:B------:R-:W-:Y:S05]  /*0730*/  @P1 BRA `(.L_x_8) ;  /* 0x0000000000241947 */ /* 0x000fea0003800000 */
[----:B------:R-:W1:Y:S01]  /*0740*/  LDCU.64 UR4, c[0x0][0x348] ;  /* 0x00006900ff0477ac */ /* 0x000e620008000a00 */
[----:B------:R-:W-:Y:S02]  /*0750*/  PLOP3.LUT P6, PT, PT, PT, PT, 0x80, 0x8 ;  /* 0x000000000008781c */ /* 0x000fe40003fcf070 */
[----:B------:R-:W-:Y:S02]  /*0760*/  PLOP3.LUT P5, PT, PT, PT, PT, 0x8, 0x80 ;  /* 0x000000000080781c */ /* 0x000fe40003fae170 */
[----:B------:R-:W-:Y:S02]  /*0770*/  PLOP3.LUT P4, PT, PT, PT, PT, 0x80, 0x8 ;  /* 0x000000000008781c */ /* 0x000fe40003f8f070 */
[----:B------:R-:W-:Y:S01]  /*0780*/  PLOP3.LUT P3, PT, PT, PT, PT, 0x80, 0x8 ;  /* 0x000000000008781c */ /* 0x000fe20003f6f070 */
[----:B-1----:R-:W-:-:S04]  /*0790*/  UIADD3 UR4, UP0, UPT, UR4, 0x400, URZ ;  /* 0x0000040004047890 */ /* 0x002fc8000ff1e0ff */
[----:B------:R-:W-:-:S09]  /*07a0*/  UIADD3.X UR5, UPT, UPT, URZ, UR5, URZ, UP0, !UPT ;  /* 0x00000005ff057290 */ /* 0x000fd200087fe4ff */
[----:B------:R1:W-:Y:S02]  /*07b0*/  UTMACCTL.PF [UR4] ;  /* 0x00000000040079b9 */ /* 0x0003e40008040000 */
[----:B-1----:R-:W-:Y:S05]  /*07c0*/  BRA `(.L_x_9) ;  /* 0x0000000000407947 */ /* 0x002fea0003800000 */
.L_x_8:
[----:B------:R-:W-:-:S13]  /*07d0*/  ISETP.NE.AND P1, PT, R2, 0x3, PT ;  /* 0x000000030200780c */ /* 0x000fda0003f25270 */
[----:B------:R-:W-:Y:S05]  /*07e0*/  @!P1 BRA `(.L_x_10) ;  /* 0x0000000000289947 */ /* 0x000fea0003800000 */
[----:B------:R-:W-:Y:S02]  /*07f0*/  ISETP.NE.AND P1, PT, R2, 0x4, PT ;  /* 0x000000040200780c */ /* 0x000fe40003f25270 */
[----:B------:R-:W-:Y:S02]  /*0800*/  PLOP3.LUT P4, PT, PT, PT, PT, 0x80, 0x8 ;  /* 0x000000000008781c */ /* 0x000fe40003f8f070 */
[----:B------:R-:W-:Y:S02]  /*0810*/  PLOP3.LUT P5, PT, PT, PT, PT, 0x8, 0x80 ;  /* 0x000000000080781c */ /* 0x000fe40003fae170 */
[----:B------:R-:W-:Y:S02]  /*0820*/  PLOP3.LUT P6, PT, PT, PT, PT, 0x80, 0x8 ;  /* 0x000000000008781c */ /* 0x000fe40003fcf070 */
[----:B------:R-:W-:-:S05]  /*0830*/  PLOP3.LUT P3, PT, PT, PT, PT, 0x80, 0x8 ;  /* 0x000000000008781c */ /* 0x000fca0003f6f070 */
[----:B------:R-:W-:Y:S08]  /*0840*/  @P1 BRA `(.L_x_9) ;  /* 0x0000000000201947 */ /* 0x000ff00003800000 */
[----:B------:R-:W-:Y:S02]  /*0850*/  PLOP3.LUT P5, PT, PT, PT, PT, 0x8, 0x80 ;  /* 0x000000000080781c */ /* 0x000fe40003fae170 */
[----:B------:R-:W-:Y:S02]  /*0860*/  PLOP3.LUT P6, PT, PT, PT, PT, 0x8, 0x80 ;  /* 0x000000000080781c */ /* 0x000fe40003fce170 */
[----:B------:R-:W-:Y:S01]  /*0870*/  PLOP3.LUT P3, PT, PT, PT, PT, 0x8, 0x80 ;  /* 0x000000000080781c */ /* 0x000fe20003f6e170 */
[----:B------:R-:W-:-:S12]  /*0880*/  BRA `(.L_x_9) ;  /* 0x0000000000107947 */ /* 0x000fd80003800000 */
.L_x_10:
[----:B------:R-:W-:Y:S02]  /*0890*/  PLOP3.LUT P6, PT, PT, PT, PT, 0x8, 0x80 ;  /* 0x000000000080781c */ /* 0x000fe40003fce170 */
[----:B------:R-:W-:Y:S02]  /*08a0*/  PLOP3.LUT P5, PT, PT, PT, PT, 0x80, 0x8 ;  /* 0x000000000008781c */ /* 0x000fe40003faf070 */
[----:B------:R-:W-:Y:S02]  /*08b0*/  PLOP3.LUT P4, PT, PT, PT, PT, 0x8, 0x80 ;  /* 0x000000000080781c */ /* 0x000fe40003f8e170 */
[----:B------:R-:W-:-:S13]  /*08c0*/  PLOP3.LUT P3, PT, PT, PT, PT, 0x80, 0x8 ;  /* 0x000000000008781c */ /* 0x000fda0003f6f070 */
.L_x_9:
[----:B------:R-:W-:Y:S05]  /*08d0*/  BSYNC.RECONVERGENT B0 ;  /* 0x0000000000007941 */ /* 0x000fea0003800200 */
.L_x_7:
[----:B------:R-:W1:Y:S01]  /*08e0*/  SHFL.IDX PT, R0, R17, RZ, 0x1f ;  /* 0x00001fff11007589 */ /* 0x000e6200000e0000 */
[----:B------:R-:W-:Y:S02]  /*08f0*/  ISETP.NE.AND P1, PT, R2, 0x3, PT ;  /* 0x000000030200780c */ /* 0x000fe40003f25270 */
[----:B------:R-:W-:Y:S02]  /*0900*/  PLOP3.LUT P0, PT, P0, PT, UP1, 0xae, 0xea ;  /* 0x0000000000ea781c */ /* 0x000fe4000070f51e */
[----:B-1----:R-:W-:-:S13]  /*0910*/  ISETP.NE.AND P2, PT, R0, RZ, PT ;  /* 0x000000ff0000720c */ /* 0x002fda0003f45270 */
[----:B------:R-:W-:Y:S05]  /*0920*/  @P2 BRA `(.L_x_11) ;  /* 0x0000000000382947 */ /* 0x000fea0003800000 */
[----:B------:R-:W1:Y:S01]  /*0930*/  S2UR UR5, SR_CgaCtaId ;  /* 0x00000000000579c3 */ /* 0x000e620000008800 */
[----:B------:R-:W-:Y:S01]  /*0940*/  UMOV UR6, 0x400 ;  /* 0x0000040000067882 */ /* 0x000fe20000000000 */
[----:B------:R-:W-:Y:S01]  /*0950*/  UMOV UR4, 0x1 ;  /* 0x0000000100047882 */ /* 0x000fe20000000000 */
[----:B------:R-:W-:Y:S01]  /*0960*/  ELECT P2, URZ, PT ;  /* 0x0000000000ff782f */ /* 0x000fe20003840000 */
[----:B-1----:R-:W-:Y:S02]  /*0970*/  ULEA UR5, UR5, UR6, 0x18 ;  /* 0x0000000605057291 */ /* 0x002fe4000f8ec0ff */
[----:B------:R-:W-:-:S04]  /*0980*/  UIADD3 UR6, UPT, UPT, -UR4, 0x100000, URZ ;  /* 0x0010000004067890 */ /* 0x000fc8000fffe1ff */
[----:B------:R-:W-:Y:S02]  /*0990*/  USHF.L.U32 UR7, UR6, 0xb, URZ ;  /* 0x0000000b06077899 */ /* 0x000fe400080006ff */
[----:B------:R-:W-:Y:S01]  /*09a0*/  USHF.L.U32 UR6, UR6, 0x1, URZ ;  /* 0x0000000106067899 */ /* 0x000fe200080006ff */
[----:B------:R-:W1:Y:S11]  /*09b0*/  FENCE.VIEW.ASYNC.S ;  /* 0x00000000000073c6 */ /* 0x000e760000000000 */
[----:B-1----:R1:W2:Y:S01]  /*09c0*/  SYNCS.EXCH.64 URZ, [UR5+0x7000], UR6 ;  /* 0x0070000605ff75b2 */ /* 0x0022a20008000100 */
[----:B------:R1:W3:Y:S01]  /*09d0*/  SYNCS.EXCH.64 URZ, [UR5+0x7010], UR6 ;  /* 0x0070100605ff75b2 */ /* 0x0002e20008000100 */
[----:B------:R1:W4:Y:S01]  /*09e0*/  SYNCS.EXCH.64 URZ, [UR5+0x7008], UR6 ;  /* 0x0070080605ff75b2 */ /* 0x0003220008000100 */
[----:B------:R1:W5:Y:S01]  /*09f0*/  SYNCS.EXCH.64 URZ, [UR5+0x7018], UR6 ;  /* 0x0070180605ff75b2 */ /* 0x0003620008000100 */
[----:B------:R-:W-:Y:S01]  /*0a00*/  NOP ;  /* 0x0000000000007918 */ /* 0x000fe20000000000 */
.L_x_11:
[----:B------:R-:W-:Y:S01]  /*0a10*/  NOP ;  /* 0x0000000000007918 */ /* 0x000fe20000000000 */
[----:B------:R-:W-:Y:S05]  /*0a20*/  @!P1 BRA `(.L_x_12) ;  /* 0x0000000000289947 */ /* 0x000fea0003800000 */
[----:B------:R-:W-:Y:S01]  /*0a30*/  ISETP.NE.AND P1, PT, R2, 0x4, PT ;  /* 0x000000040200780c */ /* 0x000fe20003f25270 */
[----:B------:R-:W-:Y:S02]  /*0a40*/  UPLOP3.LUT UP3, UPT, UPT, UPT, UPT, 0x80, 0x8 ;  /* 0x000000000008789c */ /* 0x000fe40003f6f070 */
[----:B------:R-:W-:Y:S02]  /*0a50*/  UPLOP3.LUT UP2, UPT, UPT, UPT, UPT, 0x40, 0x4 ;  /* 0x000000000004789c */ /* 0x000fe40003f4e870 */
[----:B------:R-:W-:Y:S02]  /*0a60*/  UPLOP3.LUT UP1, UPT, UPT, UPT, UPT, 0x80, 0x8 ;  /* 0x000000000008789c */ /* 0x000fe40003f2f070 */
[----:B------:R-:W-:-:S06]  /*0a70*/  UPLOP3.LUT UP0, UPT, UPT, UPT, UPT, 0x80, 0x8 ;  /* 0x000000000008789c */ /* 0x000fcc0003f0f070 */
[----:B------:R-:W-:Y:S05]  /*0a80*/  @P1 BRA `(.L_x_13) ;  /* 0x0000000000201947 */ /* 0x000fea0003800000 */
[----:B------:R-:W-:Y:S02]  /*0a90*/  UPLOP3.LUT UP2, UPT, UPT, UPT, UPT, 0x40, 0x4 ;  /* 0x000000000004789c */ /* 0x000fe40003f4e870 */
[----:B------:R-:W-:Y:S02]  /*0aa0*/  UPLOP3.LUT UP3, UPT, UPT, UPT, UPT, 0x40, 0x4 ;  /* 0x000000000004789c */ /* 0x000fe40003f6e870 */
[----:B------:R-:W-:Y:S01]  /*0ab0*/  UPLOP3.LUT UP0, UPT, UPT, UPT, UPT, 0x40, 0x4 ;  /* 0x000000000004789c */ /* 0x000fe20003f0e870 */
[----:B------:R-:W-:Y:S05]  /*0ac0*/  BRA `(.L_x_13) ;  /* 0x0000000000107947 */ /* 0x000fea0003800000 */
.L_x_12:
[----:B------:R-:W-:Y:S02]  /*0ad0*/  UPLOP3.LUT UP3, UPT, UPT, UPT, UPT, 0x40, 0x4 ;  /* 0x000000000004789c */ /* 0x000fe40003f6e870 */
[----:B------:R-:W-:Y:S02]  /*0ae0*/  UPLOP3.LUT UP2, UPT, UPT, UPT, UPT, 0x80, 0x8 ;  /* 0x000000000008789c */ /* 0x000fe40003f4f070 */
[----:B------:R-:W-:Y:S02]  /*0af0*/  UPLOP3.LUT UP1, UPT, UPT, UPT, UPT, 0x40, 0x4 ;  /* 0x000000000004789c */ /* 0x000fe40003f2e870 */
[----:B------:R-:W-:Y:S02]  /*0b00*/  UPLOP3.LUT UP0, UPT, UPT, UPT, UPT, 0x80, 0x8 ;  /* 0x000000000008789c */ /* 0x000fe40003f0f070 */
.L_x_13:
[----:B------:R-:W1:Y:S02]  /*0b10*/  SHFL.IDX PT, R0, R17, RZ, 0x1f ;  /* 0x00001fff11007589 */ /* 0x000e6400000e0000 */
        /* <DEDUP_REMOVED lines=11> */
[----:B-1----:R1:W1:Y:S01]  /*0bd0*/  SYNCS.EXCH.64 URZ, [UR5+0x7020], UR6 ;  /* 0x0070200605ff75b2 */ /* 0x0022620008000100 */
[----:B------:R1:W1:Y:S01]  /*0be0*/  SYNCS.EXCH.64 URZ, [UR5+0x7038], UR6 ;  /* 0x0070380605ff75b2 */ /* 0x0002620008000100 */
[----:B------:R1:W1:Y:S01]  /*0bf0*/  SYNCS.EXCH.64 URZ, [UR5+0x7028], UR6 ;  /* 0x0070280605ff75b2 */ /* 0x0002620008000100 */
[----:B------:R1:W1:Y:S01]  /*0c00*/  SYNCS.EXCH.64 URZ, [UR5+0x7040], UR6 ;  /* 0x0070400605ff75b2 */ /* 0x0002620008000100 */
[----:B------:R1:W1:Y:S01]  /*0c10*/  SYNCS.EXCH.64 URZ, [UR5+0x7030], UR6 ;  /* 0x0070300605ff75b2 */ /* 0x0002620008000100 */
[----:B------:R1:W1:Y:S01]  /*0c20*/  SYNCS.EXCH.64 URZ, [UR5+0x7048], UR6 ;  /* 0x0070480605ff75b2 */ /* 0x0002620008000100 */
[----:B------:R-:W-:Y:S01]  /*0c30*/  NOP ;  /* 0x0000000000007918 */ /* 0x000fe20000000000 */
.L_x_14:
[----:B------:R-:W2:Y:S01]  /*0c40*/  SHFL.IDX PT, R0, R17, RZ, 0x1f ;  /* 0x00001fff11007589 */ /* 0x000ea200000e0000 */
[----:B------:R-:W-:Y:S01]  /*0c50*/  NOP ;  /* 0x0000000000007918 */ /* 0x000fe20000000000 */
[----:B--2---:R-:W-:-:S13]  /*0c60*/  ISETP.NE.AND P1, PT, R0, RZ, PT ;  /* 0x000000ff0000720c */ /* 0x004fda0003f25270 */
[----:B------:R-:W-:Y:S05]  /*0c70*/  @P1 BRA `(.L_x_15) ;  /* 0x0000000000401947 */ /* 0x000fea0003800000 */
[----:B-1----:R-:W1:Y:S01]  /*0c80*/  S2UR UR6, SR_CgaCtaId ;  /* 0x00000000000679c3 */ /* 0x002e620000008800 */
[----:B------:R-:W-:Y:S01]  /*0c90*/  UMOV UR7, 0x400 ;  /* 0x0000040000077882 */ /* 0x000fe20000000000 */
[----:B------:R-:W-:Y:S01]  /*0ca0*/  UMOV UR5, 0x1 ;  /* 0x0000000100057882 */ /* 0x000fe20000000000 */
[----:B------:R-:W-:Y:S01]  /*0cb0*/  UMOV UR4, 0x80 ;  /* 0x0000008000047882 */ /* 0x000fe20000000000 */
[----:B------:R-:W-:-:S04]  /*0cc0*/  UIADD3 UR8, UPT, UPT, -UR5, 0x100000, URZ ;  /* 0x0010000005087890 */ /* 0x000fc8000fffe1ff */
[----:B------:R-:W-:Y:S02]  /*0cd0*/  USHF.L.U32 UR9, UR8, 0xb, URZ ;  /* 0x0000000b08097899 */ /* 0x000fe400080006ff */
[----:B------:R-:W-:Y:S02]  /*0ce0*/  USHF.L.U32 UR8, UR8, 0x1, URZ ;  /* 0x0000000108087899 */ /* 0x000fe400080006ff */
[----:B------:R-:W-:-:S04]  /*0cf0*/  UIADD3 UR4, UPT, UPT, -UR4, 0x100000, URZ ;  /* 0x0010000004047890 */ /* 0x000fc8000fffe1ff */
[----:B------:R-:W-:Y:S02]  /*0d00*/  USHF.L.U32 UR5, UR4, 0xb, URZ ;  /* 0x0000000b04057899 */ /* 0x000fe400080006ff */
[----:B------:R-:W-:Y:S01]  /*0d10*/  USHF.L.U32 UR4, UR4, 0x1, URZ ;  /* 0x0000000104047899 */ /* 0x000fe200080006ff */
[----:B------:R-:W-:Y:S01]  /*0d20*/  ELECT P1, URZ, PT ;  /* 0x0000000000ff782f */ /* 0x000fe20003820000 */
[----:B-1----:R-:W-:Y:S01]  /*0d30*/  ULEA UR6, UR6, UR7, 0x18 ;  /* 0x0000000706067291 */ /* 0x002fe2000f8ec0ff */
[----:B------:R-:W1:Y:S11]  /*0d40*/  FENCE.VIEW.ASYNC.S ;  /* 0x00000000000073c6 */ /* 0x000e760000000000 */
[----:B-1----:R2:W1:Y:S01]  /*0d50*/  SYNCS.EXCH.64 URZ, [UR6+0x7050], UR8 ;  /* 0x0070500806ff75b2 */ /* 0x0024620008000100 */
[----:B------:R2:W1:Y:S02]  /*0d60*/  SYNCS.EXCH.64 URZ, [UR6+0x7058], UR4 ;  /* 0x0070580406ff75b2 */ /* 0x0004640008000100 */
[----:B--2---:R-:W-:Y:S01]  /*0d70*/  NOP ;  /* 0x0000000000007918 */ /* 0x004fe20000000000 */
.L_x_15:
[----:B------:R-:W2:Y:S01]  /*0d80*/  SHFL.IDX PT, R0, R17, RZ, 0x1f ;  /* 0x00001fff11007589 */ /* 0x000ea200000e0000 */
[----:B------:R-:W-:Y:S01]  /*0d90*/  UP2UR UR4, UPR, URZ, 0x1 ;  /* 0x00000001ff047883 */ /* 0x000fe20008000000 */
[----:B------:R-:W-:Y:S01]  /*0da0*/  ISETP.NE.AND P2, PT, R2, 0x2, PT ;  /* 0x000000020200780c */ /* 0x000fe20003f45270 */
[----:B------:R-:W-:Y:S01]  /*0db0*/  UISETP.NE.AND UP0, UPT, UR57, URZ, UPT ;  /* 0x000000ff3900728c */ /* 0x000fe2000bf05270 */
[----:B------:R-:W-:Y:S01]  /*0dc0*/  NOP ;  /* 0x0000000000007918 */ /* 0x000fe20000000000 */
[----:B------:R-:W-:Y:S02]  /*0dd0*/  USEL UR47, URZ, 0x2, !UP4 ;  /* 0x00000002ff2f7887 */ /* 0x000fe4000e000000 */
[----:B------:R-:W-:Y:S02]  /*0de0*/  USEL UR48, URZ, 0x2, !UP0 ;  /* 0x00000002ff307887 */ /* 0x000fe4000c000000 */
[----:B------:R-:W-:Y:S02]  /*0df0*/  UISETP.NE.AND UP0, UPT, UR4, URZ, UPT ;  /* 0x000000ff0400728c */ /* 0x000fe4000bf05270 */
[----:B------:R-:W-:-:S02]  /*0e00*/  USEL UR48, UR48, 0x1, !UP5 ;  /* 0x0000000130307887 */ /* 0x000fc4000e800000 */
[----:B------:R-:W-:Y:S01]  /*0e10*/  USEL UR47, UR47, 0x1, !UP5 ;  /* 0x000000012f2f7887 */ /* 0x000fe2000e800000 */
        /* <DEDUP_REMOVED lines=18> */
.L_x_16:
[----:B------:R-:W-:Y:S01]  /*0f40*/  NOP ;  /* 0x0000000000007918 */ /* 0x000fe20000000000 */
[----:B------:R-:W-:Y:S05]  /*0f50*/  @!P2 BRA `(.L_x_17) ;  /* 0x000000000024a947 */ /* 0x000fea0003800000 */
[----:B------:R-:W-:Y:S01]  /*0f60*/  ISETP.NE.AND P1, PT, R2, RZ, PT ;  /* 0x000000ff0200720c */ /* 0x000fe20003f25270 */
[----:B------:R-:W-:Y:S02]  /*0f70*/  UP2UR UR4, UPR, URZ, 0x1 ;  /* 0x00000001ff047883 */ /* 0x000fe40008000000 */
[----:B------:R-:W-:Y:S01]  /*0f80*/  UPLOP3.LUT UP0, UPT, UPT, UPT, UPT, 0x80, 0x8 ;  /* 0x000000000008789c */ /* 0x000fe20003f0f070 */
[----:B-1----:R-:W-:-:S03]  /*0f90*/  UMOV UR7, URZ ;  /* 0x000000ff00077c82 */ /* 0x002fc60008000000 */
[----:B------:R-:W-:Y:S02]  /*0fa0*/  UP2UR UR37, UPR, URZ, 0x1 ;  /* 0x00000001ff257883 */ /* 0x000fe40008000000 */
[----:B------:R-:W-:-:S04]  /*0fb0*/  UISETP.NE.AND UP0, UPT, UR4, URZ, UPT ;  /* 0x000000ff0400728c */ /* 0x000fc8000bf05270 */
[----:B------:R-:W-:Y:S07]  /*0fc0*/  @P1 BRA `(.L_x_18) ;  /* 0x00000000001c1947 */ /* 0x000fee0003800000 */
[----:B------:R-:W-:Y:S01]  /*0fd0*/  UMOV UR7, 0x1 ;  /* 0x0000000100077882 */ /* 0x000fe20000000000 */
[----:B------:R-:W-:Y:S05]  /*0fe0*/  BRA `(.L_x_18) ;  /* 0x0000000000147947 */ /* 0x000fea0003800000 */
.L_x_17:
[----:B------:R-:W-:Y:S02]  /*0ff0*/  UP2UR UR4, UPR, URZ, 0x1 ;  /* 0x00000001ff047883 */ /* 0x000fe40008000000 */
[----:B------:R-:W-:Y:S01]  /*1000*/  UPLOP3.LUT UP0, UPT, UPT, UPT, UPT, 0x40, 0x4 ;  /* 0x000000000004789c */ /* 0x000fe20003f0e870 */
[----:B-1----:R-:W-:-:S03]  /*1010*/  UMOV UR7, 0x2 ;  /* 0x0000000200077882 */ /* 0x002fc60000000000 */
[----:B------:R-:W-:Y:S02]  /*1020*/  UP2UR UR37, UPR, URZ, 0x1 ;  /* 0x00000001ff257883 */ /* 0x000fe40008000000 */
[----:B------:R-:W-:Y:S02]  /*1030*/  UISETP.NE.AND UP0, UPT, UR4, URZ, UPT ;  /* 0x000000ff0400728c */ /* 0x000fe4000bf05270 */
.L_x_18:
[----:B------:R-:W1:Y:S02]  /*1040*/  SHFL.IDX PT, R0, R17, RZ, 0x1f ;  /* 0x00001fff11007589 */ /* 0x000e6400000e0000 */
[----:B-1----:R-:W-:-:S13]  /*1050*/  ISETP.NE.AND P1, PT, R0, RZ, PT ;  /* 0x000000ff0000720c */ /* 0x002fda0003f25270 */
[----:B------:R-:W-:Y:S05]  /*1060*/  @P1 BRA `(.L_x_19) ;  /* 0x0000000000301947 */ /* 0x000fea0003800000 */
[----:B------:R-:W1:Y:S01]  /*1070*/  S2UR UR5, SR_CgaCtaId ;  /* 0x00000000000579c3 */ /* 0x000e620000008800 */
[----:B------:R-:W-:Y:S01]  /*1080*/  UMOV UR6, 0x400 ;  /* 0x0000040000067882 */ /* 0x000fe20000000000 */
[----:B------:R-:W-:Y:S01]  /*1090*/  UMOV UR4, 0x80 ;  /* 0x0000008000047882 */ /* 0x000fe20000000000 */
[----:B------:R-:W-:Y:S01]  /*10a0*/  ELECT P1, URZ, PT ;  /* 0x0000000000ff782f */ /* 0x000fe20003820000 */
[----:B------:R-:W-:-:S04]  /*10b0*/  UIADD3 UR8, UPT, UPT, -UR4, 0x100000, URZ ;  /* 0x0010000004087890 */ /* 0x000fc8000fffe1ff */
[----:B------:R-:W-:Y:S02]  /*10c0*/  USHF.L.U32 UR9, UR8, 0xb, URZ ;  /* 0x0000000b08097899 */ /* 0x000fe400080006ff */
[----:B------:R-:W-:Y:S02]  /*10d0*/  USHF.L.U32 UR8, UR8, 0x1, URZ ;  /* 0x0000000108087899 */ /* 0x000fe400080006ff */
[----:B-1----:R-:W-:Y:S01]  /*10e0*/  ULEA UR5, UR5, UR6, 0x18 ;  /* 0x0000000605057291 */ /* 0x002fe2000f8ec0ff */
[----:B------:R-:W1:Y:S11]  /*10f0*/  FENCE.VIEW.ASYNC.S ;  /* 0x00000000000073c6 */ /* 0x000e760000000000 */
[----:B-1----:R1:W2:Y:S01]  /*1100*/  SYNCS.EXCH.64 URZ, [UR5+0x7070], UR8 ;  /* 0x0070700805ff75b2 */ /* 0x0022a20008000100 */
[----:B------:R1:W1:Y:S01]  /*1110*/  SYNCS.EXCH.64 URZ, [UR5+0x7078], UR8 ;  /* 0x0070780805ff75b2 */ /* 0x0002620008000100 */
[----:B------:R-:W-:Y:S01]  /*1120*/  NOP ;  /* 0x0000000000007918 */ /* 0x000fe20000000000 */
.L_x_19:
[----:B------:R-:W-:Y:S01]  /*1130*/  NOP ;  /* 0x0000000000007918 */ /* 0x000fe20000000000 */
[----:B------:R-:W-:Y:S05]  /*1140*/  @!P2 BRA `(.L_x_20) ;  /* 0x000000000024a947 */ /* 0x000fea0003800000 */
[----:B------:R-:W-:Y:S01]  /*1150*/  ISETP.NE.AND P1, PT, R2, 0x1, PT ;  /* 0x000000010200780c */ /* 0x000fe20003f25270 */
[----:B------:R-:W-:Y:S02]  /*1160*/  UP2UR UR4, UPR, URZ, 0x1 ;  /* 0x00000001ff047883 */ /* 0x000fe40008000000 */
[----:B------:R-:W-:Y:S01]  /*1170*/  UPLOP3.LUT UP0, UPT, UPT, UPT, UPT, 0x80, 0x8 ;  /* 0x000000000008789c */ /* 0x000fe20003f0f070 */
[----:B------:R-:W-:-:S03]  /*1180*/  UMOV UR6, URZ ;  /* 0x000000ff00067c82 */ /* 0x000fc60008000000 */
[----:B------:R-:W-:Y:S02]  /*1190*/  UP2UR UR36, UPR, URZ, 0x1 ;  /* 0x00000001ff247883 */ /* 0x000fe40008000000 */
[----:B------:R-:W-:-:S04]  /*11a0*/  UISETP.NE.AND UP0, UPT, UR4, URZ, UPT ;  /* 0x000000ff0400728c */ /* 0x000fc8000bf05270 */
[----:B------:R-:W-:Y:S07]  /*11b0*/  @P1 BRA `(.L_x_21) ;  /* 0x00000000001c1947 */ /* 0x000fee0003800000 */
[----:B------:R-:W-:Y:S01]  /*11c0*/  UMOV UR6, 0x1 ;  /* 0x0000000100067882 */ /* 0x000fe20000000000 */
[----:B------:R-:W-:Y:S05]  /*11d0*/  BRA `(.L_x_21) ;  /* 0x0000000000147947 */ /* 0x000fea0003800000 */
.L_x_20:
[----:B------:R-:W-:Y:S02]  /*11e0*/  UP2UR UR4, UPR, URZ, 0x1 ;  /* 0x00000001ff047883 */ /* 0x000fe40008000000 */
[----:B------:R-:W-:Y:S01]  /*11f0*/  UPLOP3.LUT UP0, UPT, UPT, UPT, UPT, 0x40, 0x4 ;  /* 0x000000000004789c */ /* 0x000fe20003f0e870 */
[----:B------:R-:W-:-:S03]  /*1200*/  UMOV UR6, 0x2 ;  /* 0x0000000200067882 */ /* 0x000fc60000000000 */
[----:B------:R-:W-:Y:S02]  /*1210*/  UP2UR UR36, UPR, URZ, 0x1 ;  /* 0x00000001ff247883 */ /* 0x000fe40008000000 */
[----:B------:R-:W-:Y:S02]  /*1220*/  UISETP.NE.AND UP0, UPT, UR4, URZ, UPT ;  /* 0x000000ff0400728c */ /* 0x000fe4000bf05270 */
.L_x_21:
[----:B------:R-:W3:Y:S02]  /*1230*/  SHFL.IDX PT, R0, R17, RZ, 0x1f ;  /* 0x00001fff11007589 */ /* 0x000ee400000e0000 */
[----:B---3--:R-:W-:-:S13]  /*1240*/  ISETP.NE.AND P1, PT, R0, RZ, PT ;  /* 0x000000ff0000720c */ /* 0x008fda0003f25270 */
[----:B------:R-:W-:Y:S05]  /*1250*/  @P1 BRA `(.L_x_22) ;  /* 0x0000000000301947 */ /* 0x000fea0003800000 */
[----:B-1----:R-:W1:Y:S01]  /*1260*/  S2UR UR5, SR_CgaCtaId ;  /* 0x00000000000579c3 */ /* 0x002e620000008800 */
        /* <DEDUP_REMOVED lines=9> */
[----:B------:R3:W1:Y:S02]  /*1300*/  SYNCS.EXCH.64 URZ, [UR5+0x7088], UR8 ;  /* 0x0070880805ff75b2 */ /* 0x0006640008000100 */
[----:B---3--:R-:W-:Y:S01]  /*1310*/  NOP ;  /* 0x0000000000007918 */ /* 0x008fe20000000000 */
.L_x_22:
[----:B------:R-:W3:Y:S01]  /*1320*/  SHFL.IDX PT, R0, R17, RZ, 0x1f ;  /* 0x00001fff11007589 */ /* 0x000ee200000e0000 */
[----:B------:R-:W-:Y:S01]  /*1330*/  NOP ;  /* 0x0000000000007918 */ /* 0x000fe20000000000 */
[----:B---3--:R-:W-:-:S13]  /*1340*/  ISETP.NE.AND P1, PT, R0, RZ, PT ;  /* 0x000000ff0000720c */ /* 0x008fda0003f25270 */
        /* <DEDUP_REMOVED lines=15> */
[----:B------:R3:W1:Y:S01]  /*1440*/  SYNCS.EXCH.64 URZ, [UR8+0x70a0], UR4 ;  /* 0x0070a00408ff75b2 */ /* 0x0006620008000100 */
[----:B------:R3:W1:Y:S01]  /*1450*/  SYNCS.EXCH.64 URZ, [UR8+0x7098], UR10 ;  /* 0x0070980a08ff75b2 */ /* 0x0006620008000100 */
[----:B------:R3:W1:Y:S02]  /*1460*/  SYNCS.EXCH.64 URZ, [UR8+0x70a8], UR4 ;  /* 0x0070a80408ff75b2 */ /* 0x0006640008000100 */
[----:B---3--:R-:W-:Y:S01]  /*1470*/  NOP ;  /* 0x0000000000007918 */ /* 0x008fe20000000000 */
.L_x_23:
        /* <DEDUP_REMOVED lines=22> */
.L_x_24:
[----:B------:R-:W3:Y:S01]  /*15e0*/  SHFL.IDX PT, R0, R17, RZ, 0x1f ;  /* 0x00001fff11007589 */ /* 0x000ee200000e0000 */
[----:B------:R-:W-:Y:S01]  /*15f0*/  NOP ;  /* 0x0000000000007918 */ /* 0x000fe20000000000 */
        /* <DEDUP_REMOVED lines=14> */
.L_x_25:
[----:B------:R-:W-:Y:S01]  /*16e0*/  ISETP.GT.AND P1, PT, R2, 0x3, PT ;  /* 0x000000030200780c */ /* 0x000fe20003f24270 */
[----:B------:R-:W-:Y:S01]  /*16f0*/  NOP ;  /* 0x0000000000007918 */ /* 0x000fe20000000000 */
[----:B------:R-:W-:Y:S01]  /*1700*/  USEL UR56, URZ, 0x1, UP4 ;  /* 0x00000001ff387887 */ /* 0x000fe2000a000000 */
[----:B-12-45:R-:W-:Y:S10]  /*1710*/  BAR.SYNC.DEFER_BLOCKING 0x0 ;  /* 0x0000000000007b1d */ /* 0x036ff40000010000 */
[----:B------:R-:W-:Y:S05]  /*1720*/  @P1 BRA `(.L_x_26) ;  /* 0x000000b000cc1947 */ /* 0x000fea0003800000 */
[----:B------:R-:W-:-:S13]  /*1730*/  ISETP.GE.U32.AND P0, PT, R2, 0x2, PT ;  /* 0x000000020200780c */ /* 0x000fda0003f06070 */
[----:B------:R-:W-:Y:S05]  /*1740*/  @!P0 BRA `(.L_x_27) ;  /* 0x0000008800608947 */ /* 0x000fea0003800000 */
[----:B------:R-:W-:Y:S05]  /*1750*/  @!P2 BRA `(.L_x_28) ;  /* 0x0000001c0054a947 */ /* 0x000fea0003800000 */
[----:B------:R-:W-:-:S08]  /*1760*/  NOP ;  /* 0x0000000000007918 */ /* 0x000fd00000000000 */
[----:B------:R-:W1:-:S00]  /*1770*/  USETMAXREG.DEALLOC.CTAPOOL 0x20 ;  /* 0x00000020000079c8 */ /* 0x000e4000080e0500 */
[----:B------:R-:W2:Y:S08]  /*1780*/  S2UR UR4, SR_CTAID.X ;  /* 0x00000000000479c3 */ /* 0x000eb00000002500 */
[----:B-1----:R-:W1:Y:S01]  /*1790*/  LDC R0, c[0x0][0x380] ;  /* 0x0000e000ff007b82 */ /* 0x002e620000000800 */
[----:B--2---:R-:W-:-:S06]  /*17a0*/  USHF.L.U32 UR4, UR4, 0x8, URZ ;  /* 0x0000000804047899 */ /* 0x004fcc00080006ff */
[----:B-1----:R-:W-:-:S13]  /*17b0*/  ISETP.LE.U32.AND P0, PT, R0, UR4, PT ;  /* 0x0000000400007c0c */ /* 0x002fda000bf03070 */
[----:B------:R-:W-:Y:S05]  /*17c0*/  @P0 EXIT ;  /* 0x000000000000094d */ /* 0x000fea0003800000 */
[----:B------:R-:W1:Y:S01]  /*17d0*/  S2UR UR4, SR_CgaCtaId ;  /* 0x00000000000479c3 */ /* 0x000e620000008800 */
[----:B------:R-:W-:Y:S01]  /*17e0*/  UMOV UR6, 0x40 ;  /* 0x0000004000067882 */ /* 0x000fe20000000000 */
[----:B------:R-:W-:Y:S01]  /*17f0*/  NOP ;  /* 0x0000000000007918 */ /* 0x000fe20000000000 */
[----:B------:R-:W-:Y:S01]  /*1800*/  UMOV UR5, 0x400 ;  /* 0x0000040000057882 */ /* 0x000fe20000000000 */
[----:B-1----:R-:W-:Y:S02]  /*1810*/  ULEA UR6, UR4, UR6, 0x18 ;  /* 0x0000000604067291 */ /* 0x002fe4000f8ec0ff */
[----:B------:R-:W-:-:S07]  /*1820*/  ULEA UR4, UR4, UR5, 0x18 ;  /* 0x0000000504047291 */ /* 0x000fce000f8ec0ff */
[----:B------:R-:W1:Y:S02]  /*1830*/  LDS.U8 R0, [UR6+0x1c] ;  /* 0x00001c06ff007984 */ /* 0x000e640008000000 */
[----:B-1----:R-:W-:-:S13]  /*1840*/  ISETP.NE.AND P0, PT, R0, RZ, PT ;  /* 0x000000ff0000720c */ /* 0x002fda0003f05270 */
[----:B------:R-:W-:Y:S05]  /*1850*/  @P0 BRA `(.L_x_29) ;  /* 0x0000000000580947 */ /* 0x000fea0003800000 */
[----:B------:R-:W-:-:S13]  /*1860*/  ELECT P0, URZ, PT ;  /* 0x0000000000ff782f */ /* 0x000fda0003800000 */
[----:B------:R-:W-:Y:S05]  /*1870*/  @!P0 BRA `(.L_x_30) ;  /* 0x0000000000608947 */ /* 0x000fea0003800000 */
[----:B------:R-:W-:-:S05]  /*1880*/  UMOV UR5, 0x10 ;  /* 0x0000001000057882 */ /* 0x000fca0000000000 */
[----:B------:R-:W-:Y:S04]  /*1890*/  DEPBAR.LE SB1, 0x36 ;  /* 0x00009d800000791a */ /* 0x000fe80000000000 */
[----:B------:R-:W1:Y:S02]  /*18a0*/  UTCATOMSWS.FIND_AND_SET.ALIGN UP0, UR5, UR5 ;  /* 0x00000005000575e3 */ /* 0x000e640008000800 */
[----:B-1----:R-:W-:Y:S01]  /*18b0*/  MOV R3, UR5 ;  /* 0x0000000500037c02 */ /* 0x002fe20008000f00 */
[----:B------:R-:W-:Y:S06]  /*18c0*/  BRA.U UP0, `(.L_x_31) ;  /* 0x0000000100187547 */ /* 0x000fec000b800000 */
.L_x_32:
[----:B------:R-:W-:Y:S05]  /*18d0*/  NANOSLEEP 0x64 ;  /* 0x000000640000795d */ /* 0x000fea0003800000 */
[----:B------:R-:W-:-:S05]  /*18e0*/  UMOV UR5, 0x10 ;  /* 0x0000001000057882 */ /* 0x000fca0000000000 */
[----:B------:R-:W-:Y:S04]  /*18f0*/  DEPBAR.LE SB1, 0x36 ;  /* 0x00009d800000791a */ /* 0x000fe80000000000 */
[----:B------:R-:W1:Y:S02]  /*1900*/  UTCATOMSWS.FIND_AND_SET.ALIGN UP0, UR5, UR5 ;  /* 0x00000005000575e3 */ /* 0x000e640008000800 */
[----:B-1----:R-:W-:Y:S01]  /*1910*/  MOV R3, UR5 ;  /* 0x0000000500037c02 */ /* 0x002fe20008000f00 */
[----:B------:R-:W-:Y:S05]  /*1920*/  BRA.U !UP0, `(.L_x_32) ;  /* 0xfffffffd08e87547 */ /* 0x000fea000b83ffff */
.L_x_31:
[----:B------:R-:W-:-:S05]  /*1930*/  IMAD.MOV.U32 R0, RZ, RZ, 0xffff ;  /* 0x0000ffffff007424 */ /* 0x000fca00078e00ff */
[----:B------:R-:W-:Y:S01]  /*1940*/  SHF.L.U32 R2, R0, R3, RZ ;  /* 0x0000000300027219 */ /* 0x000fe200000006ff */
[----:B------:R-:W-:-:S04]  /*1950*/  HFMA2 R0, -RZ, RZ, 0, 5.9604644775390625e-08 ;  /* 0x00000001ff007431 */ /* 0x000fc800000001ff */
[----:B------:R1:W-:Y:S01]  /*1960*/  ATOMS.OR RZ, [UR6+0x14], R2 ;  /* 0x00001402ffff798c */ /* 0x0003e2000b000006 */
[----:B------:R-:W-:Y:S01]  /*1970*/  SHF.L.U32 R0, R0, R3, RZ ;  /* 0x0000000300007219 */ /* 0x000fe200000006ff */
[----:B------:R-:W-:-:S04]  /*1980*/  IMAD.SHL.U32 R3, R3, 0x20, RZ ;  /* 0x0000002003037824 */ /* 0x000fc800078e00ff */
[----:B------:R1:W-:Y:S04]  /*1990*/  ATOMS.OR RZ, [UR6+0x18], R0 ;  /* 0x00001800ffff798c */ /* 0x0003e8000b000006 */
[----:B------:R1:W-:Y:S01]  /*19a0*/  STS [UR4+0x70e0], R3 ;  /* 0x0070e003ff007988 */ /* 0x0003e20008000804 */
[----:B------:R-:W-:Y:S05]  /*19b0*/  BRA `(.L_x_30) ;  /* 0x0000000000107947 */ /* 0x000fea0003800000 */
.L_x_29:
[----:B------:R-:W-:Y:S02]  /*19c0*/  MOV R0, 0xffffffff ;  /* 0xffffffff00007802 */ /* 0x000fe40000000f00 */
[----:B------:R-:W-:-:S03]  /*19d0*/  MOV R2, 0x1a00 ;  /* 0x00001a0000027802 */ /* 0x000fc60000000f00 */
[----:B------:R1:W-:Y:S04]  /*19e0*/  STS [UR4+0x70e0], R0 ;  /* 0x0070e000ff007988 */ /* 0x0003e80008000804 */
[----:B-1----:R-:W-:Y:S05]  /*19f0*/  CALL.REL.NOINC `($__internal_1_$__cuda_sm10x_tcgen05_guardrail_trap_phase_invalid_during_alloc) ;  /* 0x000000e800ac7944 */ /* 0x002fea0003c00000 */
.L_x_30:
[----:B------:R-:W-:Y:S05]  /*1a00*/  WARPSYNC.ALL ;  /* 0x0000000000007948 */ /* 0x000fea0003800000 */
[----:B------:R-:W2:Y:S02]  /*1a10*/  LDCU UR9, c[0x0][0x384] ;  /* 0x00007080ff0977ac */ /* 0x000ea40008000800 */
[----:B--2---:R-:W-:Y:S01]  /*1a20*/  ISETP.NE.AND P0, PT, RZ, UR9, PT ;  /* 0x00000009ff007c0c */ /* 0x004fe2000bf05270 */
[----:B------:R-:W-:-:S12]  /*1a30*/  NOP ;  /* 0x0000000000007918 */ /* 0x000fd80000000000 */
[----:B------:R-:W-:Y:S05]  /*1a40*/  @!P0 EXIT ;  /* 0x000000000000894d */ /* 0x000fea0003800000 */
[----:B------:R-:W-:Y:S01]  /*1a50*/  UIADD3 UR5, UPT, UPT, UR4, 0x4000, URZ ;  /* 0x0000400004057890 */ /* 0x000fe2000fffe0ff */
[----:B------:R-:W-:Y:S01]  /*1a60*/  BSSY.RECONVERGENT B0, `(.L_x_33) ;  /* 0x000000b000007945 */ /* 0x000fe20003800200 */
[----:B------:R-:W-:Y:S02]  /*1a70*/  USHF.R.U32.HI UR20, URZ, 0x4, UR4 ;  /* 0x00000004ff147899 */ /* 0x000fe40008011604 */
[----:B------:R-:W-:Y:S02]  /*1a80*/  USHF.R.U32.HI UR5, URZ, 0x4, UR5 ;  /* 0x00000004ff057899 */ /* 0x000fe40008011605 */
[----:B------:R-:W-:Y:S02]  /*1a90*/  ULOP3.LUT UR20, UR20, 0x3fff, URZ, 0xc0, !UPT ;  /* 0x00003fff14147892 */ /* 0x000fe4000f8ec0ff */
[----:B------:R-:W-:Y:S02]  /*1aa0*/  ULOP3.LUT UR5, UR5, 0x3fff, URZ, 0xc0, !UPT ;  /* 0x00003fff05057892 */ /* 0x000fe4000f8ec0ff */
[----:B------:R-:W-:-:S02]  /*1ab0*/  ULOP3.LUT UR20, UR20, 0x10000, URZ, 0xfc, !UPT ;  /* 0x0001000014147892 */ /* 0x000fc4000f8efcff */
[----:B------:R-:W-:Y:S01]  /*1ac0*/  ULOP3.LUT UR6, UR5, 0x10000, URZ, 0xfc, !UPT ;  /* 0x0001000005067892 */ /* 0x000fe2000f8efcff */
[----:B------:R-:W-:Y:S01]  /*1ad0*/  UMOV UR21, 0x80004020 ;  /* 0x8000402000157882 */ /* 0x000fe20000000000 */
[----:B------:R-:W-:Y:S01]  /*1ae0*/  UMOV UR7, 0x80004020 ;  /* 0x8000402000077882 */ /* 0x000fe20000000000 */
[----:B------:R-:W-:Y:S06]  /*1af0*/  @!P4 BRA `(.L_x_34) ;  /* 0x000000000004c947 */ /* 0x000fec0003800000 */
[----:B------:R-:W-:Y:S05]  /*1b00*/  BPT.TRAP 0x1 ;  /* 0x000000040000795c */ /* 0x000fea0000300000 */
.L_x_34:
[----:B------:R-:W-:Y:S05]  /*1b10*/  BSYNC.RECONVERGENT B0 ;  /* 0x0000000000007941 */ /* 0x000fea0003800200 */
.L_x_33:
[----:B-1----:R-:W-:-:S04]  /*1b20*/  SHF.L.U32 R3, RZ, 0x1f, RZ ;  /* 0x0000001fff037819 */ /* 0x002fc800000006ff */
[----:B------:R-:W1:Y:S02]  /*1b30*/  SYNCS.PHASECHK.TRANS64.TRYWAIT P0, [UR4+0x7000], R3 ;  /* 0x00700003ff0075a7 */ /* 0x000e640008001104 */
[----:B-1----:R-:W-:Y:S05]  /*1b40*/  @!P0 BRA `(.L_x_35) ;  /* 0x000000d400748947 */ /* 0x002fea0003800000 */
.L_x_333:
[----:B------:R-:W-:Y:S05]  /*1b50*/  BRA.U !UP1, `(.L_x_36) ;  /* 0x0000000109047547 */ /* 0x000fea000b800000 */
[----:B------:R-:W-:Y:S05]  /*1b60*/  BPT.TRAP 0x1 ;  /* 0x000000040000795c */ /* 0x000fea0000300000 */
.L_x_36:
[----:B------:R-:W2:Y:S01]  /*1b70*/  SYNCS.PHASECHK.TRANS64.TRYWAIT P0, [UR4+0x7020], R3 ;  /* 0x00702003ff0075a7 */ /* 0x000ea20008001104 */
[----:B------:R-:W-:Y:S01]  /*1b80*/  ULOP3.LUT UR48, UR48, 0x1, URZ, 0xc0, !UPT ;  /* 0x0000000130307892 */ /* 0x000fe2000f8ec0ff */
[----:B--2---:R-:W-:Y:S11]  /*1b90*/  @!P0 BRA `(.L_x_37) ;  /* 0x000000d400788947 */ /* 0x004ff60003800000 */
.L_x_335:
[----:B------:R-:W-:-:S09]  /*1ba0*/  UISETP.NE.U32.AND UP0, UPT, UR48, 0x1, UPT ;  /* 0x000000013000788c */ /* 0x000fd2000bf05070 */
[----:B------:R-:W-:Y:S05]  /*1bb0*/  BRA.U !UP0, `(.L_x_38) ;  /* 0x0000000108047547 */ /* 0x000fea000b800000 */
[----:B------:R-:W-:Y:S05]  /*1bc0*/  BPT.TRAP 0x1 ;  /* 0x000000040000795c */ /* 0x000fea0000300000 */
.L_x_38:
[----:B------:R-:W-:-:S05]  /*1bd0*/  HFMA2 R2, -RZ, RZ, 0, 5.9604644775390625e-08 ;  /* 0x00000001ff027431 */ /* 0x000fca00000001ff */
[----:B------:R-:W-:-:S04]  /*1be0*/  SHF.L.U32 R2, R2, 0x1f, RZ ;  /* 0x0000001f02027819 */ /* 0x000fc800000006ff */
[----:B------:R-:W2:Y:S02]  /*1bf0*/  SYNCS.PHASECHK.TRANS64.TRYWAIT P0, [UR4+0x7058], R2 ;  /* 0x00705802ff0075a7 */ /* 0x000ea40008001104 */
[----:B--2---:R-:W-:Y:S05]  /*1c00*/  @!P0 BRA `(.L_x_39) ;  /* 0x000000d400748947 */ /* 0x004fea0003800000 */
.L_x_337:
[----:B-1----:R-:W-:Y:S01]  /*1c10*/  IMAD.MOV.U32 R0, RZ, RZ, RZ ;  /* 0x000000ffff007224 */ /* 0x002fe200078e00ff */
[----:B------:R-:W-:Y:S02]  /*1c20*/  UIADD3 UR12, UPT, UPT, UR6, 0x2, URZ ;  /* 0x00000002060c7890 */ /* 0x000fe4000fffe0ff */
[----:B------:R-:W-:Y:S02]  /*1c30*/  UIADD3 UR22, UPT, UPT, UR20, 0x2, URZ ;  /* 0x0000000214167890 */ /* 0x000fe4000fffe0ff */
[C---:B------:R-:W-:Y:S01]  /*1c40*/  R2UR UR10, R0.reuse ;  /* 0x00000000000a72ca */ /* 0x040fe200000e0000 */
[----:B------:R-:W-:Y:S01]  /*1c50*/  UMOV UR16, 0x0 ;  /* 0x0000000000107882 */ /* 0x000fe20000000000 */
[----:B------:R-:W-:Y:S01]  /*1c60*/  R2UR UR8, R0 ;  /* 0x00000000000872ca */ /* 0x000fe200000e0000 */
[----:B------:R-:W-:Y:S01]  /*1c70*/  UMOV UR17, 0x8100010 ;  /* 0x0810001000117882 */ /* 0x000fe20000000000 */
[----:B------:R-:W-:Y:S01]  /*1c80*/  UMOV UR13, 0x80004020 ;  /* 0x80004020000d7882 */ /* 0x000fe20000000000 */
[----:B------:R-:W-:Y:S01]  /*1c90*/  UMOV UR23, 0x80004020 ;  /* 0x8000402000177882 */ /* 0x000fe20000000000 */
[----:B------:R-:W-:Y:S01]  /*1ca0*/  UMOV UR14, 0x0 ;  /* 0x00000000000e7882 */ /* 0x000fe20000000000 */
[----:B------:R-:W-:Y:S01]  /*1cb0*/  UMOV UR15, 0x8100010 ;  /* 0x08100010000f7882 */ /* 0x000fe20000000000 */
[----:B------:R-:W-:-:S05]  /*1cc0*/  UISETP.NE.AND UP4, UPT, UR48, URZ, UPT ;  /* 0x000000ff3000728c */ /* 0x000fca000bf85270 */
[----:B------:R1:W-:Y:S02]  /*1cd0*/  UTCHMMA gdesc[UR20], gdesc[UR6], tmem[UR10], tmem[UR16], idesc[UR17], !UPT ;  /* 0x00ff1006140075ea */ /* 0x0003e4000f80000a */
[----:B------:R1:W-:Y:S02]  /*1ce0*/  UTCHMMA gdesc[UR22], gdesc[UR12], tmem[UR8], tmem[UR14], idesc[UR15], UPT ;  /* 0x00ff0e0c160075ea */ /* 0x0003e4000b800008 */
[----:B------:R-:W-:Y:S05]  /*1cf0*/  BRA.U UP4, `(.L_x_40) ;  /* 0x0000000104047547 */ /* 0x000fea000b800000 */
[----:B-1----:R-:W-:Y:S05]  /*1d00*/  BPT.TRAP 0x1 ;  /* 0x000000040000795c */ /* 0x002fea0000300000 */
.L_x_40:
[----:B-1----:R-:W-:Y:S01]  /*1d10*/  UIADD3 UR8, UPT, UPT, UR4, 0x7050, URZ ;  /* 0x0000705004087890 */ /* 0x002fe2000fffe0ff */
[----:B------:R-:W-:Y:S08]  /*1d20*/  BSSY.RECONVERGENT B0, `(.L_x_41) ;  /* 0x0000004000007945 */ /* 0x000ff00003800200 */
[----:B------:R1:W-:Y:S01]  /*1d30*/  UTCBAR [UR8], URZ ;  /* 0x000000ff080073e9 */ /* 0x0003e200080000ff */
[----:B------:R-:W-:Y:S05]  /*1d40*/  @!P4 BRA `(.L_x_42) ;  /* 0x000000000004c947 */ /* 0x000fea0003800000 */
[----:B-1----:R-:W-:Y:S05]  /*1d50*/  BPT.TRAP 0x1 ;  /* 0x000000040000795c */ /* 0x002fea0000300000 */
.L_x_42:
[----:B-1----:R-:W-:Y:S05]  /*1d60*/  BSYNC.RECONVERGENT B0 ;  /* 0x0000000000007941 */ /* 0x002fea0003800200 */
.L_x_41:
[----:B------:R-:W1:Y:S01]  /*1d70*/  SYNCS.PHASECHK.TRANS64.TRYWAIT P0, [UR4+0x7008], R3 ;  /* 0x00700803ff0075a7 */ /* 0x000e620008001104 */
[----:B------:R-:W-:Y:S01]  /*1d80*/  ULOP3.LUT UR47, UR47, 0x1, URZ, 0xc0, !UPT ;  /* 0x000000012f2f7892 */ /* 0x000fe2000f8ec0ff */
[----:B-1----:R-:W-:Y:S11]  /*1d90*/  @!P0 BRA `(.L_x_43) ;  /* 0x000000d400288947 */ /* 0x002ff60003800000 */
.L_x_339:
[----:B------:R-:W-:-:S09]  /*1da0*/  UISETP.NE.U32.AND UP0, UPT, UR47, 0x1, UPT ;  /* 0x000000012f00788c */ /* 0x000fd2000bf05070 */
[----:B------:R-:W-:Y:S05]  /*1db0*/  BRA.U !UP0, `(.L_x_44) ;  /* 0x0000000108047547 */ /* 0x000fea000b800000 */
[----:B------:R-:W-:Y:S05]  /*1dc0*/  BPT.TRAP 0x1 ;  /* 0x000000040000795c */ /* 0x000fea0000300000 */
.L_x_44:
[----:B------:R-:W3:Y:S02]  /*1dd0*/  SYNCS.PHASECHK.TRANS64.TRYWAIT P0, [UR4+0x7068], R2 ;  /* 0x00706802ff0075a7 */ /* 0x000ee40008001104 */
[----:B---3--:R-:W-:Y:S05]  /*1de0*/  @!P0 BRA `(.L_x_45) ;  /* 0x000000d4002c8947 */ /* 0x008fea0003800000 */
.L_x_341:
[----:B-1----:R-:W-:Y:S01]  /*1df0*/  IMAD.MOV.U32 R0, RZ, RZ, 0x80 ;  /* 0x00000080ff007424 */ /* 0x002fe200078e00ff */
[----:B------:R-:W-:Y:S02]  /*1e00*/  UIADD3 UR18, UPT, UPT, UR20, 0x200, URZ ;  /* 0x0000020014127890 */ /* 0x000fe4000fffe0ff */
[----:B------:R-:W-:Y:S02]  /*1e10*/  UIADD3 UR16, UPT, UPT, UR20, 0x202, URZ ;  /* 0x0000020214107890 */ /* 0x000fe4000fffe0ff */
[C---:B------:R-:W-:Y:S01]  /*1e20*/  R2UR UR10, R0.reuse ;  /* 0x00000000000a72ca */ /* 0x040fe200000e0000 */
[----:B------:R-:W-:Y:S01]  /*1e30*/  UMOV UR14, 0x0 ;  /* 0x00000000000e7882 */ /* 0x000fe20000000000 */
[----:B------:R-:W-:Y:S01]  /*1e40*/  R2UR UR8, R0 ;  /* 0x00000000000872ca */ /* 0x000fe200000e0000 */
[----:B------:R-:W-:Y:S01]  /*1e50*/  UMOV UR15, 0x8100010 ;  /* 0x08100010000f7882 */ /* 0x000fe20000000000 */
[----:B------:R-:W-:Y:S01]  /*1e60*/  UMOV UR24, UR12 ;  /* 0x0000000c00187c82 */ /* 0x000fe20008000000 */
[----:B------:R-:W-:Y:S01]  /*1e70*/  UMOV UR19, 0x80004020 ;  /* 0x8000402000137882 */ /* 0x000fe20000000000 */
[----:B------:R-:W-:Y:S01]  /*1e80*/  UMOV UR25, 0x80004020 ;  /* 0x8000402000197882 */ /* 0x000fe20000000000 */
[----:B------:R-:W-:Y:S01]  /*1e90*/  UMOV UR12, 0x0 ;  /* 0x00000000000c7882 */ /* 0x000fe20000000000 */
[----:B------:R-:W-:Y:S01]  /*1ea0*/  UMOV UR13, 0x8100010 ;  /* 0x08100010000d7882 */ /* 0x000fe20000000000 */
[----:B------:R-:W-:Y:S01]  /*1eb0*/  UMOV UR17, 0x80004020 ;  /* 0x8000402000117882 */ /* 0x000fe20000000000 */
[----:B------:R-:W-:-:S03]  /*1ec0*/  UISETP.NE.AND UP3, UPT, UR47, URZ, UPT ;  /* 0x000000ff2f00728c */ /* 0x000fc6000bf65270 */
[----:B------:R1:W-:Y:S02]  /*1ed0*/  UTCHMMA gdesc[UR18], gdesc[UR6], tmem[UR10], tmem[UR14], idesc[UR15], !UPT ;  /* 0x00ff0e06120075ea */ /* 0x0003e4000f80000a */
[----:B------:R1:W-:Y:S04]  /*1ee0*/  UTCHMMA gdesc[UR16], gdesc[UR24], tmem[UR8], tmem[UR12], idesc[UR13], UPT ;  /* 0x00ff0c18100075ea */ /* 0x0003e8000b800008 */
[----:B------:R-:W-:Y:S05]  /*1ef0*/  BRA.U UP3, `(.L_x_46) ;  /* 0x0000000103047547 */ /* 0x000fea000b800000 */
[----:B-1----:R-:W-:Y:S05]  /*1f00*/  BPT.TRAP 0x1 ;  /* 0x000000040000795c */ /* 0x002fea0000300000 */
.L_x_46:
[----:B-1----:R-:W-:-:S09]  /*1f10*/  UIADD3 UR8, UPT, UPT, UR4, 0x7060, URZ ;  /* 0x0000706004087890 */ /* 0x002fd2000fffe0ff */
[----:B------:R1:W-:Y:S01]  /*1f20*/  UTCBAR [UR8], URZ ;  /* 0x000000ff080073e9 */ /* 0x0003e200080000ff */
[----:B------:R-:W-:Y:S05]  /*1f30*/  BRA.U !UP1, `(.L_x_47) ;  /* 0x0000000109047547 */ /* 0x000fea000b800000 */
[----:B-1----:R-:W-:Y:S05]  /*1f40*/  BPT.TRAP 0x1 ;  /* 0x000000040000795c */ /* 0x002fea0000300000 */
.L_x_47:
[----:B-1----:R-:W-:-:S09]  /*1f50*/  UIADD3 UR8, UPT, UPT, UR4, 0x7038, URZ ;  /* 0x0000703804087890 */ /* 0x002fd2000fffe0ff */
[----:B------:R1:W-:Y:S01]  /*1f60*/  UTCBAR [UR8], URZ ;  /* 0x000000ff080073e9 */ /* 0x0003e200080000ff */
[----:B------:R-:W-:Y:S05]  /*1f70*/  BRA.U !UP1, `(.L_x_48) ;  /* 0x0000000109047547 */ /* 0x000fea000b800000 */
[----:B-1----:R-:W-:Y:S05]  /*1f80*/  BPT.TRAP 0x1 ;  /* 0x000000040000795c */ /* 0x002fea0000300000 */
.L_x_48:
[----:B------:R-:W3:Y:S02]  /*1f90*/  SYNCS.PHASECHK.TRANS64.TRYWAIT P0, [UR4+0x7028], R3 ;  /* 0x00702803ff0075a7 */ /* 0x000ee40008001104 */
[----:B---3--:R-:W-:Y:S05]  /*1fa0*/  @!P0 BRA `(.L_x_49) ;  /* 0x000000d000d48947 */ /* 0x008fea0003800000 */
.L_x_343:
[----:B------:R-:W-:Y:S05]  /*1fb0*/  BRA.U UP5, `(.L_x_50) ;  /* 0x0000000105047547 */ /* 0x000fea000b800000 */
[----:B-1----:R-:W-:Y:S05]  /*1fc0*/  BPT.TRAP 0x1 ;  /* 0x000000040000795c */ /* 0x002fea0000300000 */
.L_x_50:
[----:B------:R-:W4:Y:S02]  /*1fd0*/  SYNCS.PHASECHK.TRANS64.TRYWAIT P0, [UR4+0x70a0], R2 ;  /* 0x0070a002ff0075a7 */ /* 0x000f240008001104 */
[----:B----4-:R-:W-:Y:S05]  /*1fe0*/  @!P0 BRA `(.L_x_51) ;  /* 0x000000d000dc8947 */ /* 0x010fea0003800000 */
.L_x_345:
[----:B------:R-:W-:Y:S05]  /*1ff0*/  BRA.U UP4, `(.L_x_52) ;  /* 0x0000000104047547 */ /* 0x000fea000b800000 */
[----:B-1----:R-:W-:Y:S05]  /*2000*/  BPT.TRAP 0x1 ;  /* 0x000000040000795c */ /* 0x002fea0000300000 */
.L_x_52:
[----:B------:R-:W4:Y:S02]  /*2010*/  SYNCS.PHASECHK.TRANS64.TRYWAIT P0, [UR4+0x7058], R3 ;  /* 0x00705803ff0075a7 */ /* 0x000f240008001104 */
[----:B----4-:R-:W-:Y:S05]  /*2020*/  @!P0 BRA `(.L_x_53) ;  /* 0x000000d000e48947 */ /* 0x010fea0003800000 */
.L_x_347:
[----:B---3--:R-:W-:Y:S01]  /*2030*/  IMAD.MOV.U32 R0, RZ, RZ, 0x20 ;  /* 0x00000020ff007424 */ /* 0x008fe200078e00ff */
[----:B------:R-:W-:Y:S02]  /*2040*/  UIADD3 UR36, UPT, UPT, UR5, 0x100, URZ ;  /* 0x0000010005247890 */ /* 0x000fe4000fffe0ff */
[----:B------:R-:W-:Y:S02]  /*2050*/  UIADD3 UR34, UPT, UPT, UR5, 0x140, URZ ;  /* 0x0000014005227890 */ /* 0x000fe4000fffe0ff */
[----:B------:R-:W-:Y:S01]  /*2060*/  R2UR UR15, R0 ;  /* 0x00000000000f72ca */ /* 0x000fe200000e0000 */
[----:B------:R-:W-:Y:S01]  /*2070*/  IMAD.MOV.U32 R0, RZ, RZ, 0x100 ;  /* 0x00000100ff007424 */ /* 0x000fe200078e00ff */
[----:B------:R-:W-:Y:S02]  /*2080*/  UIADD3 UR32, UPT, UPT, UR5, 0x180, URZ ;  /* 0x0000018005207890 */ /* 0x000fe4000fffe0ff */
[----:B------:R-:W-:Y:S02]  /*2090*/  UIADD3 UR30, UPT, UPT, UR5, 0x1c0, URZ ;  /* 0x000001c0051e7890 */ /* 0x000fe4000fffe0ff */
[----:B------:R-:W-:Y:S01]  /*20a0*/  R2UR UR16, R0 ;  /* 0x00000000001072ca */ /* 0x000fe200000e0000 */
[----:B------:R-:W-:Y:S01]  /*20b0*/  IMAD.MOV.U32 R0, RZ, RZ, 0x28 ;  /* 0x00000028ff007424 */ /* 0x000fe200078e00ff */
[----:B------:R-:W-:Y:S01]  /*20c0*/  UMOV UR28, 0x0 ;  /* 0x00000000001c7882 */ /* 0x000fe20000000000 */
[----:B------:R-:W-:Y:S01]  /*20d0*/  UMOV UR29, 0x8090010 ;  /* 0x08090010001d7882 */ /* 0x000fe20000000000 */
[----:B------:R-:W-:Y:S01]  /*20e0*/  UMOV UR37, 0x80004020 ;  /* 0x8000402000257882 */ /* 0x000fe20000000000 */
[----:B------:R-:W-:Y:S01]  /*20f0*/  UMOV UR26, 0x0 ;  /* 0x00000000001a7882 */ /* 0x000fe20000000000 */
        /* <DEDUP_REMOVED lines=9> */
[----:B------:R3:W-:Y:S01]  /*2190*/  UTCHMMA tmem[UR15], gdesc[UR36], tmem[UR16], tmem[UR28], idesc[UR29], !UPT ;  /* 0x00ff1c240f0079ea */ /* 0x0007e2000f800010 */
[----:B------:R-:W-:Y:S01]  /*21a0*/  UMOV UR18, 0x0 ;  /* 0x0000000000127882 */ /* 0x000fe20000000000 */
[----:B------:R-:W-:Y:S01]  /*21b0*/  UMOV UR19, 0x8090010 ;  /* 0x0809001000137882 */ /* 0x000fe20000000000 */
[----:B------:R-:W-:Y:S01]  /*21c0*/  R2UR UR11, R0 ;  /* 0x00000000000b72ca */ /* 0x000fe200000e0000 */
[----:B------:R-:W-:Y:S01]  /*21d0*/  IMAD.MOV.U32 R0, RZ, RZ, 0x100 ;  /* 0x00000100ff007424 */ /* 0x000fe200078e00ff */
[----:B------:R-:W-:-:S04]  /*21e0*/  UMOV UR31, 0x80004020 ;  /* 0x80004020001f7882 */ /* 0x000fc80000000000 */
[----:B------:R-:W-:Y:S01]  /*21f0*/  R2UR UR12, R0 ;  /* 0x00000000000c72ca */ /* 0x000fe200000e0000 */
[----:B------:R-:W-:Y:S01]  /*2200*/  IMAD.MOV.U32 R0, RZ, RZ, 0x38 ;  /* 0x00000038ff007424 */ /* 0x000fe200078e00ff */
[----:B------:R3:W-:Y:S04]  /*2210*/  UTCHMMA tmem[UR13], gdesc[UR34], tmem[UR14], tmem[UR26], idesc[UR27], UPT ;  /* 0x00ff1a220d0079ea */ /* 0x0007e8000b80000e */
[----:B-1----:R-:W-:Y:S01]  /*2220*/  R2UR UR8, R0 ;  /* 0x00000000000872ca */ /* 0x002fe200000e0000 */
[----:B------:R-:W-:-:S05]  /*2230*/  IMAD.MOV.U32 R0, RZ, RZ, 0x100 ;  /* 0x00000100ff007424 */ /* 0x000fca00078e00ff */
[----:B------:R-:W-:Y:S01]  /*2240*/  R2UR UR10, R0 ;  /* 0x00000000000a72ca */ /* 0x000fe200000e0000 */
[----:B------:R3:W-:-:S12]  /*2250*/  UTCHMMA tmem[UR11], gdesc[UR32], tmem[UR12], tmem[UR24], idesc[UR25], UPT ;  /* 0x00ff18200b0079ea */ /* 0x0007d8000b80000c */
[----:B------:R3:W-:Y:S01]  /*2260*/  UTCHMMA tmem[UR8], gdesc[UR30], tmem[UR10], tmem[UR18], idesc[UR19], UPT ;  /* 0x00ff121e080079ea */ /* 0x0007e2000b80000a */
[----:B------:R-:W-:Y:S05]  /*2270*/  BRA.U UP5, `(.L_x_54) ;  /* 0x0000000105047547 */ /* 0x000fea000b800000 */
[----:B---3--:R-:W-:Y:S05]  /*2280*/  BPT.TRAP 0x1 ;  /* 0x000000040000795c */ /* 0x008fea0000300000 */
.L_x_54:
[----:B---3--:R-:W-:Y:S01]  /*2290*/  UIADD3 UR10, UPT, UPT, UR4, 0x7090, URZ ;  /* 0x00007090040a7890 */ /* 0x008fe2000fffe0ff */
[----:B------:R-:W-:Y:S01]  /*22a0*/  HFMA2 R6, -RZ, RZ, 0, 5.9604644775390625e-08 ;  /* 0x00000001ff067431 */ /* 0x000fe200000001ff */
[----:B------:R-:W-:Y:S01]  /*22b0*/  UISETP.GE.AND UP0, UPT, UR9, 0x41, UPT ;  /* 0x000000410900788c */ /* 0x000fe2000bf06270 */
[----:B--2---:R-:W-:Y:S01]  /*22c0*/  MOV R5, RZ ;  /* 0x000000ff00057202 */ /* 0x004fe20000000f00 */
[----:B------:R-:W-:Y:S01]  /*22d0*/  UMOV UR19, URZ ;  /* 0x000000ff00137c82 */ /* 0x000fe20008000000 */
[----:B------:R-:W-:Y:S01]  /*22e0*/  UMOV UR8, 0x100 ;  /* 0x0000010000087882 */ /* 0x000fe20000000000 */
[----:B------:R-:W-:-:S03]  /*22f0*/  UMOV UR18, 0x1 ;  /* 0x0000000100127882 */ /* 0x000fc60000000000 */
[----:B------:R1:W-:Y:S02]  /*2300*/  UTCBAR [UR10], URZ ;  /* 0x000000ff0a0073e9 */ /* 0x0003e400080000ff */
[----:B------:R-:W-:Y:S05]  /*2310*/  BRA.U !UP0, `(.L_x_55) ;  /* 0x0000000d08247547 */ /* 0x000fea000b800000 */
[----:B------:R-:W-:Y:S01]  /*2320*/  UIADD3 UR9, UPT, UPT, UR9, 0x3f, URZ ;  /* 0x0000003f09097890 */ /* 0x000fe2000fffe0ff */
[----:B------:R-:W-:Y:S01]  /*2330*/  CS2R R4, SRZ ;  /* 0x0000000000047805 */ /* 0x000fe2000001ff00 */
[----:B------:R-:W-:Y:S01]  /*2340*/  IMAD.MOV.U32 R6, RZ, RZ, 0x1 ;  /* 0x00000001ff067424 */ /* 0x000fe200078e00ff */
[----:B------:R-:W-:Y:S01]  /*2350*/  MOV R2, RZ ;  /* 0x000000ff00027202 */ /* 0x000fe20000000f00 */
[----:B------:R-:W-:Y:S01]  /*2360*/  USHF.R.S32.HI UR17, URZ, 0x1f, UR9 ;  /* 0x0000001fff117899 */ /* 0x000fe20008011409 */
[----:B------:R-:W-:Y:S01]  /*2370*/  UMOV UR34, 0x2 ;  /* 0x0000000200227882 */ /* 0x000fe20000000000 */
[----:B------:R-:W-:Y:S02]  /*2380*/  UMOV UR18, 0x1 ;  /* 0x0000000100127882 */ /* 0x000fe40000000000 */
[----:B------:R-:W-:Y:S01]  /*2390*/  ULEA.HI UR17, UR17, UR9, URZ, 0x6 ;  /* 0x0000000911117291 */ /* 0x000fe2000f8f30ff */
[----:B------:R-:W-:Y:S01]  /*23a0*/  UMOV UR19, URZ ;  /* 0x000000ff00137c82 */ /* 0x000fe20008000000 */
[----:B------:R-:W-:-:S02]  /*23b0*/  UMOV UR24, 0x1 ;  /* 0x0000000100187882 */ /* 0x000fc40000000000 */
[----:B------:R-:W-:-:S12]  /*23c0*/  USHF.R.S32.HI UR17, URZ, 0x6, UR17 ;  /* 0x00000006ff117899 */ /* 0x000fd80008011411 */
.L_x_74:
[----:B--2---:R-:W-:Y:S05]  /*23d0*/  BRA.U !UP1, `(.L_x_56) ;  /* 0x0000000109047547 */ /* 0x004fea000b800000 */
[----:B-1----:R-:W-:Y:S05]  /*23e0*/  BPT.TRAP 0x1 ;  /* 0x000000040000795c */ /* 0x002fea0000300000 */
.L_x_56:
[----:B------:R-:W-:Y:S01]  /*23f0*/  ULEA UR8, UR34, UR4, 0x3 ;  /* 0x0000000422087291 */ /* 0x000fe2000f8e18ff */
[----:B------:R-:W-:Y:S08]  /*2400*/  SHF.L.U32 R3, R2, 0x1f, RZ ;  /* 0x0000001f02037819 */ /* 0x000ff000000006ff */
[----:B------:R-:W2:Y:S02]  /*2410*/  SYNCS.PHASECHK.TRANS64.TRYWAIT P0, [UR8+0x7020], R3 ;  /* 0x00702003ff0075a7 */ /* 0x000ea40008001108 */
[----:B--2---:R-:W-:Y:S05]  /*2420*/  @!P0 BRA `(.L_x_57) ;  /* 0x000000cc00fc8947 */ /* 0x004fea0003800000 */
.L_x_349:
[----:B------:R-:W-:Y:S01]  /*2430*/  UIADD3 UR16, UPT, UPT, UR34, 0x1, URZ ;  /* 0x0000000122107890 */ /* 0x000fe2000fffe0ff */
[----:B--2---:R-:W-:Y:S01]  /*2440*/  IMAD.MOV.U32 R0, RZ, RZ, RZ ;  /* 0x000000ffff007224 */ /* 0x004fe200078e00ff */
[----:B------:R-:W-:Y:S02]  /*2450*/  ULEA UR34, UR34, UR6, 0x8 ;  /* 0x0000000622227291 */ /* 0x000fe4000f8e40ff */
[----:B------:R-:W-:Y:S02]  /*2460*/  UISETP.NE.AND UP4, UPT, UR48, URZ, UPT ;  /* 0x000000ff3000728c */ /* 0x000fe4000bf85270 */
[----:B------:R-:W-:Y:S01]  /*2470*/  UIADD3 UR32, UPT, UPT, UR34, 0x2, URZ ;  /* 0x0000000222207890 */ /* 0x000fe2000fffe0ff */
[C---:B------:R-:W-:Y:S01]  /*2480*/  R2UR UR9, R0.reuse ;  /* 0x00000000000972ca */ /* 0x040fe200000e0000 */
[----:B------:R-:W-:Y:S01]  /*2490*/  UISETP.NE.AND UP0, UPT, UR16, 0x3, UPT ;  /* 0x000000031000788c */ /* 0x000fe2000bf05270 */
[----:B------:R-:W-:Y:S01]  /*24a0*/  R2UR UR8, R0 ;  /* 0x00000000000872ca */ /* 0x000fe200000e0000 */
[----:B------:R-:W-:Y:S01]  /*24b0*/  UMOV UR35, 0x80004020 ;  /* 0x8000402000237882 */ /* 0x000fe20000000000 */
[----:B------:R-:W-:Y:S01]  /*24c0*/  UMOV UR26, 0x0 ;  /* 0x00000000001a7882 */ /* 0x000fe20000000000 */
[----:B-1----:R-:W-:Y:S02]  /*24d0*/  USEL UR10, URZ, 0x1, UP0 ;  /* 0x00000001ff0a7887 */ /* 0x002fe40008000000 */
[----:B------:R-:W-:Y:S01]  /*24e0*/  USEL UR16, UR16, URZ, UP0 ;  /* 0x000000ff10107287 */ /* 0x000fe20008000000 */
[----:B------:R-:W-:Y:S01]  /*24f0*/  UMOV UR27, 0x8100010 ;  /* 0x08100010001b7882 */ /* 0x000fe20000000000 */
[----:B------:R-:W-:Y:S01]  /*2500*/  UMOV UR33, 0x80004020 ;  /* 0x8000402000217882 */ /* 0x000fe20000000000 */
[----:B------:R-:W-:Y:S01]  /*2510*/  UMOV UR14, UR22 ;  /* 0x00000016000e7c82 */ /* 0x000fe20008000000 */
[----:B------:R-:W-:Y:S02]  /*2520*/  UMOV UR15, 0x80004020 ;  /* 0x80004020000f7882 */ /* 0x000fe40000000000 */
[----:B------:R1:W-:Y:S01]  /*2530*/  UTCHMMA gdesc[UR20], gdesc[UR34], tmem[UR9], tmem[UR26], idesc[UR27], !UPT ;  /* 0x00ff1a22140075ea */ /* 0x0003e2000f800009 */
[----:B------:R-:W-:Y:S01]  /*2540*/  UMOV UR12, 0x0 ;  /* 0x00000000000c7882 */ /* 0x000fe20000000000 */
[----:B------:R-:W-:Y:S01]  /*2550*/  LOP3.LUT R2, R2, UR10, RZ, 0x3c, !PT ;  /* 0x0000000a02027c12 */ /* 0x000fe2000f8e3cff */
[----:B------:R-:W-:Y:S02]  /*2560*/  UMOV UR13, 0x8100010 ;  /* 0x08100010000d7882 */ /* 0x000fe40000000000 */
[----:B------:R1:W-:Y:S01]  /*2570*/  UTCHMMA gdesc[UR14], gdesc[UR32], tmem[UR8], tmem[UR12], idesc[UR13], UPT ;  /* 0x00ff0c200e0075ea */ /* 0x0003e2000b800008 */
[----:B------:R-:W-:Y:S05]  /*2580*/  BRA.U UP4, `(.L_x_58) ;  /* 0x0000000104047547 */ /* 0x000fea000b800000 */
[----:B-1----:R-:W-:Y:S05]  /*2590*/  BPT.TRAP 0x1 ;  /* 0x000000040000795c */ /* 0x002fea0000300000 */
.L_x_58:
[----:B------:R-:W-:Y:S01]  /*25a0*/  LOP3.LUT R4, R4, 0x1, RZ, 0x3c, !PT ;  /* 0x0000000104047812 */ /* 0x000fe200078e3cff */
[----:B-1----:R-:W-:Y:S09]  /*25b0*/  UIADD3 UR8, UPT, UPT, UR4, 0x7050, URZ ;  /* 0x0000705004087890 */ /* 0x002ff2000fffe0ff */
[----:B------:R1:W-:Y:S01]  /*25c0*/  UTCBAR [UR8], URZ ;  /* 0x000000ff080073e9 */ /* 0x0003e200080000ff */
[----:B------:R-:W-:Y:S05]  /*25d0*/  BRA.U UP5, `(.L_x_59) ;  /* 0x0000000105047547 */ /* 0x000fea000b800000 */
[----:B-1----:R-:W-:Y:S05]  /*25e0*/  BPT.TRAP 0x1 ;  /* 0x000000040000795c */ /* 0x002fea0000300000 */
.L_x_59:
[----:B------:R-:W-:Y:S01]  /*25f0*/  SHF.L.U32 R3, R6, 0x1f, RZ ;  /* 0x0000001f06037819 */ /* 0x000fe200000006ff */
[----:B------:R-:W-:Y:S03]  /*2600*/  UISETP.NE.AND UP3, UPT, UR47, URZ, UPT ;  /* 0x000000ff2f00728c */ /* 0x000fe6000bf65270 */
[----:B------:R-:W2:Y:S02]  /*2610*/  SYNCS.PHASECHK.TRANS64.TRYWAIT P0, [UR4+0x70a8], R3 ;  /* 0x0070a803ff0075a7 */ /* 0x000ea40008001104 */
[----:B--2---:R-:W-:Y:S06]  /*2620*/  @!P0 BRA `(.L_x_60) ;  /* 0x000000cc00948947 */ /* 0x004fec0003800000 */
.L_x_351:
[----:B------:R-:W-:Y:S05]  /*2630*/  BRA.U UP3, `(.L_x_61) ;  /* 0x0000000103047547 */ /* 0x000fea000b800000 */
[----:B-1----:R-:W-:Y:S05]  /*2640*/  BPT.TRAP 0x1 ;  /* 0x000000040000795c */ /* 0x002fea0000300000 */
.L_x_61:
[----:B--2---:R-:W-:Y:S04]  /*2650*/  SHF.L.U32 R3, R5, 0x1f, RZ ;  /* 0x0000001f05037819 */ /* 0x004fe800000006ff */
[----:B------:R-:W2:Y:S02]  /*2660*/  SYNCS.PHASECHK.TRANS64.TRYWAIT P0, [UR4+0x7068], R3 ;  /* 0x00706803ff0075a7 */ /* 0x000ea40008001104 */
[----:B--2---:R-:W-:Y:S05]  /*2670*/  @!P0 BRA `(.L_x_62) ;  /* 0x000000cc00988947 */ /* 0x004fea0003800000 */
.L_x_353:
[----:B------:R-:W-:Y:S01]  /*2680*/  ULEA UR30, UR24, UR5, 0x8 ;  /* 0x00000005181e7291 */ /* 0x000fe2000f8e40ff */
[----:B--2---:R-:W-:Y:S01]  /*2690*/  IMAD.MOV.U32 R0, RZ, RZ, 0xa0 ;  /* 0x000000a0ff007424 */ /* 0x004fe200078e00ff */
[----:B------:R-:W-:Y:S02]  /*26a0*/  UISETP.NE.U32.AND UP0, UPT, UR19, URZ, UPT ;  /* 0x000000ff1300728c */ /* 0x000fe4000bf05070 */
[----:B------:R-:W-:Y:S02]  /*26b0*/  UIADD3 UR28, UPT, UPT, UR30, 0x40, URZ ;  /* 0x000000401e1c7890 */ /* 0x000fe4000fffe0ff */
[----:B------:R-:W-:Y:S01]  /*26c0*/  UIADD3 UR26, UPT, UPT, UR30, 0x80, URZ ;  /* 0x000000801e1a7890 */ /* 0x000fe2000fffe0ff */
[----:B------:R-:W-:Y:S01]  /*26d0*/  R2UR UR14, R0 ;  /* 0x00000000000e72ca */ /* 0x000fe200000e0000 */
[----:B------:R-:W-:Y:S01]  /*26e0*/  UIADD3 UR24, UPT, UPT, UR30, 0xc0, URZ ;  /* 0x000000c01e187890 */ /* 0x000fe2000fffe0ff */
        /* <DEDUP_REMOVED lines=19> */
[----:B------:R2:W-:Y:S04]  /*2820*/  UTCHMMA tmem[UR14], gdesc[UR30], tmem[UR15], tmem[UR42], idesc[UR43], UP0 ;  /* 0x00ff2a1e0e0079ea */ /* 0x0005e8000800000f */
[----:B------:R-:W-:Y:S01]  /*2830*/  R2UR UR10, R0 ;  /* 0x00000000000a72ca */ /* 0x000fe200000e0000 */
[----:B------:R-:W-:Y:S05]  /*2840*/  IMAD.MOV.U32 R0, RZ, RZ, 0x180 ;  /* 0x00000180ff007424 */ /* 0x000fea00078e00ff */
[----:B------:R-:W-:Y:S01]  /*2850*/  R2UR UR11, R0 ;  /* 0x00000000000b72ca */ /* 0x000fe200000e0000 */
[----:B------:R-:W-:Y:S01]  /*2860*/  IMAD.MOV.U32 R0, RZ, RZ, 0xb8 ;  /* 0x000000b8ff007424 */ /* 0x000fe200078e00ff */
[----:B------:R2:W-:Y:S04]  /*2870*/  UTCHMMA tmem[UR12], gdesc[UR28], tmem[UR13], tmem[UR40], idesc[UR41], UPT ;  /* 0x00ff281c0c0079ea */ /* 0x0005e8000b80000d */
[----:B-1----:R-:W-:Y:S01]  /*2880*/  R2UR UR8, R0 ;  /* 0x00000000000872ca */ /* 0x002fe200000e0000 */
[----:B------:R-:W-:Y:S05]  /*2890*/  IMAD.MOV.U32 R0, RZ, RZ, 0x180 ;  /* 0x00000180ff007424 */ /* 0x000fea00078e00ff */
[----:B------:R-:W-:Y:S01]  /*28a0*/  R2UR UR9, R0 ;  /* 0x00000000000972ca */ /* 0x000fe200000e0000 */
[----:B------:R2:W-:Y:S11]  /*28b0*/  UTCHMMA tmem[UR10], gdesc[UR26], tmem[UR11], tmem[UR38], idesc[UR39], UPT ;  /* 0x00ff261a0a0079ea */ /* 0x0005f6000b80000b */
[----:B------:R-:W-:Y:S01]  /*28c0*/  @!UPT UIADD3 URZ, UPT, UPT, URZ, URZ, URZ ;  /* 0x000000fffffff290 */ /* 0x000fe2000fffe0ff */
[----:B------:R2:W-:Y:S01]  /*28d0*/  UTCHMMA tmem[UR8], gdesc[UR24], tmem[UR9], tmem[UR36], idesc[UR37], UPT ;  /* 0x00ff2418080079ea */ /* 0x0005e2000b800009 */
[----:B------:R-:W-:Y:S05]  /*28e0*/  BRA.U UP5, `(.L_x_63) ;  /* 0x0000000105047547 */ /* 0x000fea000b800000 */
[----:B--2---:R-:W-:Y:S05]  /*28f0*/  BPT.TRAP 0x1 ;  /* 0x000000040000795c */ /* 0x004fea0000300000 */
.L_x_63:
[----:B------:R-:W-:Y:S01]  /*2900*/  LOP3.LUT R6, R6, 0x1, RZ, 0x3c, !PT ;  /* 0x0000000106067812 */ /* 0x000fe200078e3cff */
[----:B--2---:R-:W-:Y:S09]  /*2910*/  UIADD3 UR8, UPT, UPT, UR4, 0x7098, URZ ;  /* 0x0000709804087890 */ /* 0x004ff2000fffe0ff */
[----:B------:R1:W-:Y:S01]  /*2920*/  UTCBAR [UR8], URZ ;  /* 0x000000ff080073e9 */ /* 0x0003e200080000ff */
[----:B------:R-:W-:Y:S05]  /*2930*/  BRA.U !UP1, `(.L_x_64) ;  /* 0x0000000109047547 */ /* 0x000fea000b800000 */
[----:B-1----:R-:W-:Y:S05]  /*2940*/  BPT.TRAP 0x1 ;  /* 0x000000040000795c */ /* 0x002fea0000300000 */
.L_x_64:
[----:B------:R-:W-:Y:S01]  /*2950*/  ULEA UR10, UR18, UR4, 0x3 ;  /* 0x00000004120a7291 */ /* 0x000fe2000f8e18ff */
[----:B------:R-:W-:Y:S01]  /*2960*/  IMAD.MOV.U32 R0, RZ, RZ, 0x80 ;  /* 0x00000080ff007424 */ /* 0x000fe200078e00ff */
[----:B------:R-:W-:Y:S02]  /*2970*/  UIADD3 UR14, UPT, UPT, UR20, 0x200, URZ ;  /* 0x00000200140e7890 */ /* 0x000fe4000fffe0ff */
[----:B------:R-:W-:Y:S02]  /*2980*/  UIADD3 UR10, UPT, UPT, UR10, 0x7038, URZ ;  /* 0x000070380a0a7890 */ /* 0x000fe4000fffe0ff */
[----:B------:R-:W-:Y:S01]  /*2990*/  UIADD3 UR12, UPT, UPT, UR20, 0x202, URZ ;  /* 0x00000202140c7890 */ /* 0x000fe2000fffe0ff */
[C---:B------:R-:W-:Y:S01]  /*29a0*/  R2UR UR9, R0.reuse ;  /* 0x00000000000972ca */ /* 0x040fe200000e0000 */
[----:B------:R-:W-:Y:S01]  /*29b0*/  UIADD3 UR18, UPT, UPT, UR18, 0x1, URZ ;  /* 0x0000000112127890 */ /* 0x000fe2000fffe0ff */
[----:B-1----:R-:W-:Y:S01]  /*29c0*/  R2UR UR8, R0 ;  /* 0x00000000000872ca */ /* 0x002fe200000e0000 */
[----:B------:R-:W-:Y:S01]  /*29d0*/  UMOV UR35, 0x80004020 ;  /* 0x8000402000237882 */ /* 0x000fe20000000000 */
[----:B------:R-:W-:Y:S01]  /*29e0*/  UMOV UR15, 0x80004020 ;  /* 0x80004020000f7882 */ /* 0x000fe20000000000 */
[----:B------:R-:W-:Y:S01]  /*29f0*/  UISETP.NE.AND UP0, UPT, UR18, 0x3, UPT ;  /* 0x000000031200788c */ /* 0x000fe2000bf05270 */
[----:B------:R1:W-:Y:S01]  /*2a00*/  UTCBAR [UR10], URZ ;  /* 0x000000ff0a0073e9 */ /* 0x0003e200080000ff */
[----:B------:R-:W-:Y:S01]  /*2a10*/  UMOV UR24, 0x0 ;  /* 0x0000000000187882 */ /* 0x000fe20000000000 */
[----:B------:R-:W-:Y:S01]  /*2a20*/  UMOV UR25, 0x8100010 ;  /* 0x0810001000197882 */ /* 0x000fe20000000000 */
[----:B------:R-:W-:Y:S01]  /*2a30*/  USEL UR18, UR18, URZ, UP0 ;  /* 0x000000ff12127287 */ /* 0x000fe20008000000 */
[----:B------:R-:W-:Y:S01]  /*2a40*/  UMOV UR33, 0x80004020 ;  /* 0x8000402000217882 */ /* 0x000fe20000000000 */
[----:B------:R-:W-:Y:S02]  /*2a50*/  UMOV UR13, 0x80004020 ;  /* 0x80004020000d7882 */ /* 0x000fe40000000000 */
[----:B------:R1:W-:Y:S01]  /*2a60*/  UTCHMMA gdesc[UR14], gdesc[UR34], tmem[UR9], tmem[UR24], idesc[UR25], !UPT ;  /* 0x00ff18220e0075ea */ /* 0x0003e2000f800009 */
[----:B------:R-:W-:Y:S01]  /*2a70*/  UMOV UR26, 0x0 ;  /* 0x00000000001a7882 */ /* 0x000fe20000000000 */
[----:B------:R-:W-:Y:S02]  /*2a80*/  UMOV UR27, 0x8100010 ;  /* 0x08100010001b7882 */ /* 0x000fe40000000000 */
[----:B------:R1:W-:Y:S01]  /*2a90*/  UTCHMMA gdesc[UR12], gdesc[UR32], tmem[UR8], tmem[UR26], idesc[UR27], UPT ;  /* 0x00ff1a200c0075ea */ /* 0x0003e2000b800008 */
[----:B------:R-:W-:Y:S05]  /*2aa0*/  BRA.U UP3, `(.L_x_65) ;  /* 0x0000000103047547 */ /* 0x000fea000b800000 */
[----:B-1----:R-:W-:Y:S05]  /*2ab0*/  BPT.TRAP 0x1 ;  /* 0x000000040000795c */ /* 0x002fea0000300000 */
.L_x_65:
[----:B-1----:R-:W-:Y:S09]  /*2ac0*/  UIADD3 UR8, UPT, UPT, UR4, 0x7060, URZ ;  /* 0x0000706004087890 */ /* 0x002ff2000fffe0ff */
[----:B------:R1:W-:Y:S01]  /*2ad0*/  UTCBAR [UR8], URZ ;  /* 0x000000ff080073e9 */ /* 0x0003e200080000ff */
[----:B------:R-:W-:Y:S05]  /*2ae0*/  BRA.U !UP1, `(.L_x_66) ;  /* 0x0000000109047547 */ /* 0x000fea000b800000 */
[----:B-1----:R-:W-:Y:S05]  /*2af0*/  BPT.TRAP 0x1 ;  /* 0x000000040000795c */ /* 0x002fea0000300000 */
.L_x_66:
[----:B-1----:R-:W-:Y:S02]  /*2b00*/  ULEA UR8, UR18, UR4, 0x3 ;  /* 0x0000000412087291 */ /* 0x002fe4000f8e18ff */
[----:B------:R-:W-:Y:S02]  /*2b10*/  UIADD3 UR18, UPT, UPT, UR18, 0x1, URZ ;  /* 0x0000000112127890 */ /* 0x000fe4000fffe0ff */
[----:B------:R-:W-:Y:S02]  /*2b20*/  UIADD3 UR9, UPT, UPT, UR8, 0x7038, URZ ;  /* 0x0000703808097890 */ /* 0x000fe4000fffe0ff */
[----:B------:R-:W-:Y:S04]  /*2b30*/  UISETP.NE.AND UP0, UPT, UR18, 0x3, UPT ;  /* 0x000000031200788c */ /* 0x000fe8000bf05270 */
[----:B------:R-:W-:Y:S03]  /*2b40*/  USEL UR18, UR18, URZ, UP0 ;  /* 0x000000ff12127287 */ /* 0x000fe60008000000 */
[----:B------:R1:W-:Y:S01]  /*2b50*/  UTCBAR [UR9], URZ ;  /* 0x000000ff090073e9 */ /* 0x0003e200080000ff */
[----:B------:R-:W-:Y:S08]  /*2b60*/  BRA.U !UP1, `(.L_x_67) ;  /* 0x0000000109047547 */ /* 0x000ff0000b800000 */
[----:B-1----:R-:W-:Y:S05]  /*2b70*/  BPT.TRAP 0x1 ;  /* 0x000000040000795c */ /* 0x002fea0000300000 */
.L_x_67:
[----:B------:R-:W-:Y:S01]  /*2b80*/  ULEA UR8, UR16, UR4, 0x3 ;  /* 0x0000000410087291 */ /* 0x000fe2000f8e18ff */
[----:B------:R-:W-:Y:S08]  /*2b90*/  SHF.L.U32 R3, R2, 0x1f, RZ ;  /* 0x0000001f02037819 */ /* 0x000ff000000006ff */
[----:B------:R-:W2:Y:S02]  /*2ba0*/  SYNCS.PHASECHK.TRANS64.TRYWAIT P0, [UR8+0x7020], R3 ;  /* 0x00702003ff0075a7 */ /* 0x000ea40008001108 */
[----:B--2---:R-:W-:Y:S05]  /*2bb0*/  @!P0 BRA `(.L_x_68) ;  /* 0x000000c800608947 */ /* 0x004fea0003800000 */
.L_x_355:
[----:B------:R-:W-:Y:S05]  /*2bc0*/  BRA.U UP5, `(.L_x_69) ;  /* 0x0000000105047547 */ /* 0x000fea000b800000 */
[----:B-1----:R-:W-:Y:S05]  /*2bd0*/  BPT.TRAP 0x1 ;  /* 0x000000040000795c */ /* 0x002fea0000300000 */
.L_x_69:
[----:B--2---:R-:W-:Y:S04]  /*2be0*/  SHF.L.U32 R3, R6, 0x1f, RZ ;  /* 0x0000001f06037819 */ /* 0x004fe800000006ff */
[----:B------:R-:W2:Y:S02]  /*2bf0*/  SYNCS.PHASECHK.TRANS64.TRYWAIT P0, [UR4+0x70a0], R3 ;  /* 0x0070a003ff0075a7 */ /* 0x000ea40008001104 */
[----:B--2---:R-:W-:Y:S05]  /*2c00*/  @!P0 BRA `(.L_x_70) ;  /* 0x000000c800648947 */ /* 0x004fea0003800000 */
.L_x_357:
[----:B------:R-:W-:Y:S05]  /*2c10*/  BRA.U UP4, `(.L_x_71) ;  /* 0x0000000104047547 */ /* 0x000fea000b800000 */
[----:B-1----:R-:W-:Y:S05]  /*2c20*/  BPT.TRAP 0x1 ;  /* 0x000000040000795c */ /* 0x002fea0000300000 */
.L_x_71:
[----:B--2---:R-:W-:Y:S04]  /*2c30*/  SHF.L.U32 R3, R4, 0x1f, RZ ;  /* 0x0000001f04037819 */ /* 0x004fe800000006ff */
[----:B------:R-:W2:Y:S02]  /*2c40*/  SYNCS.PHASECHK.TRANS64.TRYWAIT P0, [UR4+0x7058], R3 ;  /* 0x00705803ff0075a7 */ /* 0x000ea40008001104 */
[----:B--2---:R-:W-:Y:S05]  /*2c50*/  @!P0 BRA `(.L_x_72) ;  /* 0x000000c800688947 */ /* 0x004fea0003800000 */
.L_x_359:
[----:B------:R-:W-:Y:S01]  /*2c60*/  USHF.L.U32 UR8, UR16, 0x8, URZ ;  /* 0x0000000810087899 */ /* 0x000fe200080006ff */
[----:B--2---:R-:W-:Y:S01]  /*2c70*/  IMAD.MOV.U32 R0, RZ, RZ, 0x20 ;  /* 0x00000020ff007424 */ /* 0x004fe200078e00ff */
[----:B------:R-:W-:Y:S01]  /*2c80*/  UMOV UR39, 0x80004020 ;  /* 0x8000402000277882 */ /* 0x000fe20000000000 */
[----:B------:R-:W-:Y:S01]  /*2c90*/  UMOV UR30, 0x0 ;  /* 0x00000000001e7882 */ /* 0x000fe20000000000 */
[----:B------:R-:W-:Y:S02]  /*2ca0*/  UIADD3 UR38, UPT, UPT, UR5, UR8, URZ ;  /* 0x0000000805267290 */ /* 0x000fe4000fffe0ff */
[----:B------:R-:W-:Y:S01]  /*2cb0*/  R2UR UR15, R0 ;  /* 0x00000000000f72ca */ /* 0x000fe200000e0000 */
[----:B------:R-:W-:Y:S01]  /*2cc0*/  IMAD.MOV.U32 R0, RZ, RZ, 0x100 ;  /* 0x00000100ff007424 */ /* 0x000fe200078e00ff */
[----:B------:R-:W-:Y:S02]  /*2cd0*/  UIADD3 UR36, UPT, UPT, UR38, 0x40, URZ ;  /* 0x0000004026247890 */ /* 0x000fe4000fffe0ff */
[----:B------:R-:W-:Y:S02]  /*2ce0*/  UIADD3 UR34, UPT, UPT, UR38, 0x80, URZ ;  /* 0x0000008026227890 */ /* 0x000fe4000fffe0ff */
        /* <DEDUP_REMOVED lines=15> */
[----:B------:R2:W-:Y:S01]  /*2de0*/  UTCHMMA tmem[UR15], gdesc[UR38], tmem[UR19], tmem[UR30], idesc[UR31], UPT ;  /* 0x00ff1e260f0079ea */ /* 0x0005e2000b800013 */
[----:B------:R-:W-:Y:S01]  /*2df0*/  UMOV UR24, 0x0 ;  /* 0x0000000000187882 */ /* 0x000fe20000000000 */
[----:B------:R-:W-:Y:S02]  /*2e00*/  UMOV UR25, 0x8090010 ;  /* 0x0809001000197882 */ /* 0x000fe40000000000 */
        /* <DEDUP_REMOVED lines=13> */
.L_x_73:
[----:B--2---:R-:W-:Y:S01]  /*2ee0*/  UIADD3 UR10, UPT, UPT, UR4, 0x7090, URZ ;  /* 0x00007090040a7890 */ /* 0x004fe2000fffe0ff */
[----:B------:R-:W-:Y:S01]  /*2ef0*/  LOP3.LUT R5, R5, 0x1, RZ, 0x3c, !PT ;  /* 0x0000000105057812 */ /* 0x000fe200078e3cff */
[----:B------:R-:W-:Y:S02]  /*2f00*/  UIADD3 UR34, UPT, UPT, UR16, 0x1, URZ ;  /* 0x0000000110227890 */ /* 0x000fe4000fffe0ff */
[----:B------:R-:W-:Y:S02]  /*2f10*/  UISETP.GT.AND UP0, UPT, UR17, 0x2, UPT ;  /* 0x000000021100788c */ /* 0x000fe4000bf04270 */
[----:B------:R-:W-:Y:S02]  /*2f20*/  UISETP.NE.AND UP2, UPT, UR34, 0x3, UPT ;  /* 0x000000032200788c */ /* 0x000fe4000bf45270 */
[----:B------:R-:W-:Y:S01]  /*2f30*/  UIADD3 UR17, UPT, UPT, UR17, -0x1, URZ ;  /* 0xffffffff11117890 */ /* 0x000fe2000fffe0ff */
[----:B------:R2:W-:Y:S01]  /*2f40*/  UTCBAR [UR10], URZ ;  /* 0x000000ff0a0073e9 */ /* 0x0005e200080000ff */
[----:B------:R-:W-:Y:S02]  /*2f50*/  USEL UR9, URZ, 0x1, UP2 ;  /* 0x00000001ff097887 */ /* 0x000fe40009000000 */
[----:B------:R-:W-:Y:S01]  /*2f60*/  USEL UR34, UR34, URZ, UP2 ;  /* 0x000000ff22227287 */ /* 0x000fe20009000000 */
[----:B------:R-:W-:Y:S01]  /*2f70*/  UMOV UR19, 0x1 ;  /* 0x0000000100137882 */ /* 0x000fe20000000000 */
[----:B------:R-:W-:Y:S02]  /*2f80*/  UMOV UR24, UR16 ;  /* 0x0000001000187c82 */ /* 0x000fe40008000000 */
[----:B------:R-:W-:Y:S01]  /*2f90*/  LOP3.LUT R2, R2, UR9, RZ, 0x3c, !PT ;  /* 0x0000000902027c12 */ /* 0x000fe2000f8e3cff */
[----:B------:R-:W-:Y:S05]  /*2fa0*/  BRA.U UP0, `(.L_x_74) ;  /* 0xfffffff500087547 */ /* 0x000fea000b83ffff */
.L_x_55:
[----:B------:R-:W-:Y:S04]  /*2fb0*/  BSSY.RECONVERGENT B0, `(.L_x_75) ;  /* 0x0000003000007945 */ /* 0x000fe80003800200 */
[----:B------:R-:W-:Y:S05]  /*2fc0*/  @!P4 BRA `(.L_x_76) ;  /* 0x000000000004c947 */ /* 0x000fea0003800000 */
[----:B-12---:R-:W-:Y:S05]  /*2fd0*/  BPT.TRAP 0x1 ;  /* 0x000000040000795c */ /* 0x006fea0000300000 */
.L_x_76:
[----:B-12---:R-:W-:Y:S05]  /*2fe0*/  BSYNC.RECONVERGENT B0 ;  /* 0x0000000000007941 */ /* 0x006fea0003800200 */
.L_x_75:
[----:B------:R-:W-:Y:S01]  /*2ff0*/  UIADD3 UR6, UPT, UPT, UR4, 0x7010, URZ ;  /* 0x0000701004067890 */ /* 0x000fe2000fffe0ff */
[----:B------:R-:W-:Y:S08]  /*3000*/  BSSY.RECONVERGENT B0, `(.L_x_77) ;  /* 0x0000004000007945 */ /* 0x000ff00003800200 */
[----:B------:R1:W-:Y:S01]  /*3010*/  UTCBAR [UR6], URZ ;  /* 0x000000ff060073e9 */ /* 0x0003e200080000ff */
[----:B------:R-:W-:Y:S05]  /*3020*/  @!P4 BRA `(.L_x_78) ;  /* 0x000000000004c947 */ /* 0x000fea0003800000 */
[----:B-1----:R-:W-:Y:S05]  /*3030*/  BPT.TRAP 0x1 ;  /* 0x000000040000795c */ /* 0x002fea0000300000 */
.L_x_78:
[----:B-1----:R-:W-:Y:S05]  /*3040*/  BSYNC.RECONVERGENT B0 ;  /* 0x0000000000007941 */ /* 0x002fea0003800200 */
.L_x_77:
[----:B------:R-:W-:-:S09]  /*3050*/  UIADD3 UR6, UPT, UPT, UR4, 0x7018, URZ ;  /* 0x0000701804067890 */ /* 0x000fd2000fffe0ff */
[----:B------:R1:W-:Y:S01]  /*3060*/  UTCBAR [UR6], URZ ;  /* 0x000000ff060073e9 */ /* 0x0003e200080000ff */
[----:B------:R-:W-:Y:S05]  /*3070*/  BRA.U UP5, `(.L_x_79) ;  /* 0x0000000105047547 */ /* 0x000fea000b800000 */
[----:B-1----:R-:W-:Y:S05]  /*3080*/  BPT.TRAP 0x1 ;  /* 0x000000040000795c */ /* 0x002fea0000300000 */
.L_x_79:
[----:B------:R-:W-:-:S04]  /*3090*/  SHF.L.U32 R3, R6, 0x1f, RZ ;  /* 0x0000001f06037819 */ /* 0x000fc800000006ff */
[----:B------:R-:W2:Y:S02]  /*30a0*/  SYNCS.PHASECHK.TRANS64.TRYWAIT P0, [UR4+0x70a8], R3 ;  /* 0x0070a803ff0075a7 */ /* 0x000ea40008001104 */
[----:B--2---:R-:W-:Y:S05]  /*30b0*/  @!P0 BRA `(.L_x_80) ;  /* 0x000000c400688947 */ /* 0x004fea0003800000 */
.L_x_361:
[----:B------:R-:W-:Y:S05]  /*30c0*/  BRA.U UP3, `(.L_x_81) ;  /* 0x0000000103047547 */ /* 0x000fea000b800000 */
[----:B-1----:R-:W-:Y:S05]  /*30d0*/  BPT.TRAP 0x1 ;  /* 0x000000040000795c */ /* 0x002fea0000300000 */
.L_x_81:
[----:B------:R-:W-:-:S04]  /*30e0*/  SHF.L.U32 R5, R5, 0x1f, RZ ;  /* 0x0000001f05057819 */ /* 0x000fc800000006ff */
[----:B------:R-:W3:Y:S02]  /*30f0*/  SYNCS.PHASECHK.TRANS64.TRYWAIT P0, [UR4+0x7068], R5 ;  /* 0x00706805ff0075a7 */ /* 0x000ee40008001104 */
[----:B---3--:R-:W-:Y:S05]  /*3100*/  @!P0 BRA `(.L_x_82) ;  /* 0x000000c4006c8947 */ /* 0x008fea0003800000 */
.L_x_363:
[----:B--2---:R-:W-:Y:S01]  /*3110*/  IMAD.MOV.U32 R0, RZ, RZ, 0xa0 ;  /* 0x000000a0ff007424 */ /* 0x004fe200078e00ff */
[----:B------:R-:W-:Y:S02]  /*3120*/  UIADD3 UR16, UPT, UPT, UR5, UR8, URZ ;  /* 0x0000000805107290 */ /* 0x000fe4000fffe0ff */
[----:B------:R-:W-:Y:S02]  /*3130*/  UISETP.NE.U32.AND UP0, UPT, UR19, URZ, UPT ;  /* 0x000000ff1300728c */ /* 0x000fe4000bf05070 */
[----:B------:R-:W-:Y:S01]  /*3140*/  R2UR UR13, R0 ;  /* 0x00000000000d72ca */ /* 0x000fe200000e0000 */
[----:B------:R-:W-:Y:S01]  /*3150*/  IMAD.MOV.U32 R0, RZ, RZ, 0x180 ;  /* 0x00000180ff007424 */ /* 0x000fe200078e00ff */
[----:B------:R-:W-:Y:S02]  /*3160*/  UIADD3 UR32, UPT, UPT, UR16, 0x40, URZ ;  /* 0x0000004010207890 */ /* 0x000fe4000fffe0ff */
[----:B------:R-:W-:Y:S02]  /*3170*/  UIADD3 UR30, UPT, UPT, UR16, 0x80, URZ ;  /* 0x00000080101e7890 */ /* 0x000fe4000fffe0ff */
[----:B------:R-:W-:Y:S01]  /*3180*/  R2UR UR14, R0 ;  /* 0x00000000000e72ca */ /* 0x000fe200000e0000 */
[----:B------:R-:W-:Y:S01]  /*3190*/  IMAD.MOV.U32 R0, RZ, RZ, 0xa8 ;  /* 0x000000a8ff007424 */ /* 0x000fe200078e00ff */
[----:B------:R-:W-:Y:S01]  /*31a0*/  UIADD3 UR28, UPT, UPT, UR16, 0xc0, URZ ;  /* 0x000000c0101c7890 */ /* 0x000fe2000fffe0ff */
[----:B------:R-:W-:Y:S01]  /*31b0*/  UMOV UR26, 0x0 ;  /* 0x00000000001a7882 */ /* 0x000fe20000000000 */
[----:B------:R-:W-:-:S02]  /*31c0*/  UMOV UR27, 0x8090010 ;  /* 0x08090010001b7882 */ /* 0x000fc40000000000 */
        /* <DEDUP_REMOVED lines=11> */
[----:B------:R2:W-:Y:S01]  /*3280*/  UTCHMMA tmem[UR13], gdesc[UR16], tmem[UR14], tmem[UR26], idesc[UR27], UP0 ;  /* 0x00ff1a100d0079ea */ /* 0x0005e2000800000e */
[----:B------:R-:W-:Y:S01]  /*3290*/  R2UR UR9, R0 ;  /* 0x00000000000972ca */ /* 0x000fe200000e0000 */
[----:B------:R-:W-:Y:S01]  /*32a0*/  IMAD.MOV.U32 R0, RZ, RZ, 0x180 ;  /* 0x00000180ff007424 */ /* 0x000fe200078e00ff */
[----:B------:R-:W-:Y:S01]  /*32b0*/  UMOV UR20, 0x0 ;  /* 0x0000000000147882 */ /* 0x000fe20000000000 */
[----:B------:R-:W-:Y:S01]  /*32c0*/  UMOV UR21, 0x8090010 ;  /* 0x0809001000157882 */ /* 0x000fe20000000000 */
[----:B------:R-:W-:-:S02]  /*32d0*/  UMOV UR29, 0x80004020 ;  /* 0x80004020001d7882 */ /* 0x000fc40000000000 */
        /* <DEDUP_REMOVED lines=9> */
[----:B--2---:R-:W-:Y:S05]  /*3370*/  BPT.TRAP 0x1 ;  /* 0x000000040000795c */ /* 0x004fea0000300000 */
.L_x_83:
[----:B------:R-:W-:-:S09]  /*3380*/  UIADD3 UR5, UPT, UPT, UR4, 0x7098, URZ ;  /* 0x0000709804057890 */ /* 0x000fd2000fffe0ff */
[----:B------:R1:W-:Y:S01]  /*3390*/  UTCBAR [UR5], URZ ;  /* 0x000000ff050073e9 */ /* 0x0003e200080000ff */
[----:B------:R-:W-:Y:S05]  /*33a0*/  BRA.U !UP1, `(.L_x_84) ;  /* 0x0000000109047547 */ /* 0x000fea000b800000 */
[----:B-12---:R-:W-:Y:S05]  /*33b0*/  BPT.TRAP 0x1 ;  /* 0x000000040000795c */ /* 0x006fea0000300000 */
.L_x_84:
[----:B-1----:R-:W-:-:S04]  /*33c0*/  ULEA UR5, UR18, UR4, 0x3 ;  /* 0x0000000412057291 */ /* 0x002fc8000f8e18ff */
[----:B------:R-:W-:-:S09]  /*33d0*/  UIADD3 UR5, UPT, UPT, UR5, 0x7038, URZ ;  /* 0x0000703805057890 */ /* 0x000fd2000fffe0ff */
[----:B------:R1:W-:Y:S01]  /*33e0*/  UTCBAR [UR5], URZ ;  /* 0x000000ff050073e9 */ /* 0x0003e200080000ff */
[----:B------:R-:W-:Y:S05]  /*33f0*/  BRA.U UP4, `(.L_x_85) ;  /* 0x0000000104047547 */ /* 0x000fea000b800000 */
[----:B-12---:R-:W-:Y:S05]  /*3400*/  BPT.TRAP 0x1 ;  /* 0x000000040000795c */ /* 0x006fea0000300000 */
.L_x_85:
[----:B-1----:R-:W-:-:S09]  /*3410*/  UIADD3 UR5, UPT, UPT, UR4, 0x7050, URZ ;  /* 0x0000705004057890 */ /* 0x002fd2000fffe0ff */
[----:B------:R1:W-:Y:S01]  /*3420*/  UTCBAR [UR5], URZ ;  /* 0x000000ff050073e9 */ /* 0x0003e200080000ff */
[----:B------:R-:W-:Y:S05]  /*3430*/  BRA.U UP3, `(.L_x_86) ;  /* 0x0000000103047547 */ /* 0x000fea000b800000 */
[----:B-12---:R-:W-:Y:S05]  /*3440*/  BPT.TRAP 0x1 ;  /* 0x000000040000795c */ /* 0x006fea0000300000 */
.L_x_86:
[----:B------:R-:W-:-:S13]  /*3450*/  ELECT P0, URZ, PT ;  /* 0x0000000000ff782f */ /* 0x000fda0003800000 */
[----:B-12---:R-:W-:Y:S05]  /*3460*/  @!P0 EXIT ;  /* 0x000000000000894d */ /* 0x006fea0003800000 */
[----:B------:R-:W-:-:S09]  /*3470*/  UIADD3 UR4, UPT, UPT, UR4, 0x7060, URZ ;  /* 0x0000706004047890 */ /* 0x000fd2000fffe0ff */
[----:B------:R1:W-:Y:S01]  /*3480*/  UTCBAR [UR4], URZ ;  /* 0x000000ff040073e9 */ /* 0x0003e200080000ff */
[----:B------:R-:W-:Y:S01]  /*3490*/  NOP ;  /* 0x0000000000007918 */ /* 0x000fe20000000000 */
[----:B-1----:R-:W-:Y:S05]  /*34a0*/  EXIT ;  /* 0x000000000000794d */ /* 0x002fea0003800000 */
.L_x_28:
[----:B------:R-:W-:-:S08]  /*34b0*/  NOP ;  /* 0x0000000000007918 */ /* 0x000fd00000000000 */
[----:B------:R-:W1:-:S00]  /*34c0*/  USETMAXREG.DEALLOC.CTAPOOL 0x60 ;  /* 0x00000060000079c8 */ /* 0x000e4000080e0500 */
[----:B------:R-:W2:Y:S01]  /*34d0*/  S2UR UR42, SR_CTAID.X ;  /* 0x00000000002a79c3 */ /* 0x000ea20000002500 */
[----:B------:R-:W3:Y:S01]  /*34e0*/  LDCU UR4, c[0x0][0x380] ;  /* 0x00007000ff0477ac */ /* 0x000ee20008000800 */
[----:B--2---:R-:W-:-:S04]  /*34f0*/  USHF.L.U32 UR41, UR42, 0x8, URZ ;  /* 0x000000082a297899 */ /* 0x004fc800080006ff */
[----:B---3--:R-:W-:-:S06]  /*3500*/  UISETP.GE.U32.AND UP0, UPT, UR41, UR4, UPT ;  /* 0x000000042900728c */ /* 0x008fcc000bf06070 */
[----:B------:R-:W-:-:S13]  /*3510*/  PLOP3.LUT P0, PT, PT, PT, UP0, 0x80, 0x8 ;  /* 0x000000000008781c */ /* 0x000fda0003f0f008 */
[----:B-1----:R-:W-:Y:S05]  /*3520*/  @P0 EXIT ;  /* 0x000000000000094d */ /* 0x002fea0003800000 */
[----:B------:R-:W1:Y:S01]  /*3530*/  LDCU UR5, c[0x0][0x384] ;  /* 0x00007080ff0577ac */ /* 0x000e620008000800 */
[----:B------:R-:W2:Y:S01]  /*3540*/  LDCU.64 UR48, c[0x0][0x358] ;  /* 0x00006b00ff3077ac */ /* 0x000ea20008000a00 */
[----:B-1----:R-:W-:-:S09]  /*3550*/  UISETP.NE.AND UP0, UPT, UR5, URZ, UPT ;  /* 0x000000ff0500728c */ /* 0x002fd2000bf05270 */
[----:B--2---:R-:W-:Y:S05]  /*3560*/  BRA.U UP0, `(.L_x_87) ;  /* 0x00000035006c7547 */ /* 0x004fea000b800000 */
[----:B------:R-:W-:-:S09]  /*3570*/  UISETP.NE.AND UP0, UPT, UR38, URZ, UPT ;  /* 0x000000ff2600728c */ /* 0x000fd2000bf05270 */
[----:B------:R-:W-:Y:S05]  /*3580*/  BRA.U UP0, `(.L_x_88) ;  /* 0x0000000100047547 */ /* 0x000fea000b800000 */
[----:B------:R-:W-:Y:S05]  /*3590*/  BPT.TRAP 0x1 ;  /* 0x000000040000795c */ /* 0x000fea0000300000 */
.L_x_88:
[----:B------:R-:W1:Y:S01]  /*35a0*/  S2R R16, SR_CgaCtaId ;  /* 0x0000000000107919 */ /* 0x000e620000008800 */
[----:B------:R-:W-:Y:S01]  /*35b0*/  IMAD.MOV.U32 R3, RZ, RZ, 0x1 ;  /* 0x00000001ff037424 */ /* 0x000fe200078e00ff */
[----:B------:R-:W-:Y:S02]  /*35c0*/  MOV R5, 0x400 ;  /* 0x0000040000057802 */ /* 0x000fe40000000f00 */
[----:B------:R-:W-:Y:S02]  /*35d0*/  LOP3.LUT P1, R17, R18, 0x7f, RZ, 0xc0, !PT ;  /* 0x0000007f12117812 */ /* 0x000fe4000782c0ff */
[----:B------:R-:W-:Y:S02]  /*35e0*/  SHF.L.U32 R3, R3, 0x1f, RZ ;  /* 0x0000001f03037819 */ /* 0x000fe400000006ff */
[----:B-1----:R-:W-:-:S04]  /*35f0*/  LEA R16, R16, R5, 0x18 ;  /* 0x0000000510107211 */ /* 0x002fc800078ec0ff */
[----:B------:R-:W1:Y:S02]  /*3600*/  SYNCS.PHASECHK.TRANS64.TRYWAIT P0, [R16+URZ+0x70c0], R3 ;  /* 0x0070c003100075a7 */ /* 0x000e6400080011ff */
[----:B-1----:R-:W-:Y:S05]  /*3610*/  @!P0 BRA `(.L_x_89) ;  /* 0x000000c000408947 */ /* 0x002fea0003800000 */
.L_x_364:
[----:B------:R-:W-:Y:S04]  /*3620*/  BSSY.RECONVERGENT B6, `(.L_x_90) ;  /* 0x000023e000067945 */ /* 0x000fe80003800200 */
[----:B------:R-:W-:Y:S05]  /*3630*/  @P1 BRA `(.L_x_91) ;  /* 0x0000002000f01947 */ /* 0x000fea0003800000 */
[----:B------:R-:W2:Y:S01]  /*3640*/  S2UR UR4, SR_CTAID.Z ;  /* 0x00000000000479c3 */ /* 0x000ea20000002700 */
[----:B------:R-:W2:Y:S01]  /*3650*/  LDCU UR7, c[0x0][0x370] ;  /* 0x00006e00ff0777ac */ /* 0x000ea20008000800 */
[----:B------:R-:W3:Y:S06]  /*3660*/  LDCU UR5, c[0x0][0x374] ;  /* 0x00006e80ff0577ac */ /* 0x000eec0008000800 */
[----:B------:R-:W4:Y:S01]  /*3670*/  S2UR UR6, SR_CTAID.Y ;  /* 0x00000000000679c3 */ /* 0x000f220000002600 */
[----:B--2---:R-:W-:-:S04]  /*3680*/  UIMAD UR4, UR7, UR4, URZ ;  /* 0x00000004070472a4 */ /* 0x004fc8000f8e02ff */
[----:B------:R-:W-:Y:S02]  /*3690*/  UIADD3 UR4, UPT, UPT, URZ, -UR4, URZ ;  /* 0x80000004ff047290 */ /* 0x000fe4000fffe0ff */
[----:B----4-:R-:W-:Y:S02]  /*36a0*/  UIMAD UR6, UR7, UR6, UR42 ;  /* 0x00000006070672a4 */ /* 0x010fe4000f8e022a */
[----:B---3--:R-:W-:-:S04]  /*36b0*/  UIMAD UR4, UR4, UR5, URZ ;  /* 0x00000005040472a4 */ /* 0x008fc8000f8e02ff */
[----:B------:R-:W-:-:S09]  /*36c0*/  UISETP.NE.AND UP0, UPT, UR6, UR4, UPT ;  /* 0x000000040600728c */ /* 0x000fd2000bf05270 */
[----:B------:R-:W-:Y:S05]  /*36d0*/  BRA.U UP0, `(.L_x_91) ;  /* 0x0000002100c87547 */ /* 0x000fea000b800000 */
[----:B------:R-:W2:Y:S01]  /*36e0*/  LDC.64 R8, c[0x4][0xa0] ;  /* 0x01002800ff087b82 */ /* 0x000ea20000000a00 */
[----:B------:R-:W-:Y:S01]  /*36f0*/  MOV R23, 0x0 ;  /* 0x0000000000177802 */ /* 0x000fe20000000f00 */
[----:B------:R-:W3:Y:S01]  /*3700*/  LDCU.64 UR4, c[0x4][0xd0] ;  /* 0x01001a00ff0477ac */ /* 0x000ee20008000a00 */
[----:B------:R-:W-:Y:S01]  /*3710*/  IMAD.U32 R22, RZ, RZ, UR40 ;  /* 0x00000028ff167e24 */ /* 0x000fe2000f8e00ff */
[----:B------:R-:W-:Y:S01]  /*3720*/  MOV R7, UR39 ;  /* 0x0000002700077c02 */ /* 0x000fe20008000f00 */
[----:B------:R-:W-:-:S03]  /*3730*/  IMAD.U32 R6, RZ, RZ, UR40 ;  /* 0x00000028ff067e24 */ /* 0x000fc6000f8e00ff */
[----:B-1----:R1:W4:Y:S01]  /*3740*/  LDC.64 R2, c[0x4][R23] ;  /* 0x0100000017027b82 */ /* 0x0023220000000a00 */
[----:B------:R-:W-:-:S05]  /*3750*/  IADD3 R22, P0, PT, R22, 0x8, RZ ;  /* 0x0000000816167810 */ /* 0x000fca0007f1e0ff */
[----:B------:R-:W-:Y:S02]  /*3760*/  IMAD.X R19, RZ, RZ, UR39, P0 ;  /* 0x00000027ff137e24 */ /* 0x000fe400080e06ff */
[----:B---3--:R-:W-:Y:S01]  /*3770*/  IMAD.U32 R4, RZ, RZ, UR4 ;  /* 0x00000004ff047e24 */ /* 0x008fe2000f8e00ff */
[----:B------:R-:W-:Y:S01]  /*3780*/  MOV R5, UR5 ;  /* 0x0000000500057c02 */ /* 0x000fe20008000f00 */
[----:B--2---:R1:W-:Y:S04]  /*3790*/  STL.64 [R1], R8 ;  /* 0x0000000801007387 */ /* 0x0043e80000100a00 */
[----:B------:R-:W-:-:S07]  /*37a0*/  LEPC R20, `(.L_x_92) ;  /* 0x000000001014794e */ /* 0x000fce0000000000 */
[----:B-1--4-:R-:W-:Y:S05]  /*37b0*/  CALL.ABS.NOINC R2 ;  /* 0x0000000002007343 */ /* 0x012fea0003c00000 */
.L_x_92:
[----:B------:R-:W-:Y:S01]  /*37c0*/  HFMA2 R2, -RZ, RZ, 0, 1.1920928955078125e-07 ;  /* 0x00000002ff027431 */ /* 0x000fe200000001ff */
[----:B------:R-:W-:Y:S01]  /*37d0*/  MOV R3, 0x4 ;  /* 0x0000000400037802 */ /* 0x000fe20000000f00 */
[----:B------:R-:W-:Y:S01]  /*37e0*/  IMAD.MOV.U32 R0, RZ, RZ, 0x3 ;  /* 0x00000003ff007424 */ /* 0x000fe200078e00ff */
[----:B------:R1:W2:Y:S01]  /*37f0*/  LDC.64 R8, c[0x4][R23] ;  /* 0x0100000017087b82 */ /* 0x0002a20000000a00 */
[----:B------:R-:W3:Y:S01]  /*3800*/  LDCU.64 UR4, c[0x4][0xe8] ;  /* 0x01001d00ff0477ac */ /* 0x000ee20008000a00 */
[----:B------:R-:W-:Y:S01]  /*3810*/  MOV R6, R22 ;  /* 0x0000001600067202 */ /* 0x000fe20000000f00 */
[----:B------:R-:W-:Y:S01]  /*3820*/  IMAD.MOV.U32 R7, RZ, RZ, R19 ;  /* 0x000000ffff077224 */ /* 0x000fe200078e0013 */
[----:B------:R1:W-:Y:S04]  /*3830*/  STL.64 [R1+0x8], R2 ;  /* 0x0000080201007387 */ /* 0x0003e80000100a00 */
[----:B------:R1:W-:Y:S01]  /*3840*/  STL [R1+0x10], R0 ;  /* 0x0000100001007387 */ /* 0x0003e20000100800 */
[----:B---3--:R-:W-:Y:S01]  /*3850*/  MOV R4, UR4 ;  /* 0x0000000400047c02 */ /* 0x008fe20008000f00 */
[----:B------:R-:W-:-:S02]  /*3860*/  IMAD.U32 R5, RZ, RZ, UR5 ;  /* 0x00000005ff057e24 */ /* 0x000fc4000f8e00ff */
[----:B------:R-:W-:-:S07]  /*3870*/  LEPC R20, `(.L_x_93) ;  /* 0x000000001014794e */ /* 0x000fce0000000000 */
[----:B-12---:R-:W-:Y:S05]  /*3880*/  CALL.ABS.NOINC R8 ;  /* 0x0000000008007343 */ /* 0x006fea0003c00000 */
.L_x_93:
[----:B------:R1:W2:Y:S01]  /*3890*/  LDC.64 R2, c[0x4][R23] ;  /* 0x0100000017027b82 */ /* 0x0002a20000000a00 */
[----:B------:R-:W3:Y:S01]  /*38a0*/  LDCU.64 UR4, c[0x4][0xe0] ;  /* 0x01001c00ff0477ac */ /* 0x000ee20008000a00 */
[----:B------:R-:W-:Y:S01]  /*38b0*/  CS2R R6, SRZ ;  /* 0x0000000000067805 */ /* 0x000fe2000001ff00 */
[----:B---3--:R-:W-:Y:S01]  /*38c0*/  IMAD.U32 R4, RZ, RZ, UR4 ;  /* 0x00000004ff047e24 */ /* 0x008fe2000f8e00ff */
[----:B------:R-:W-:-:S04]  /*38d0*/  MOV R5, UR5 ;  /* 0x0000000500057c02 */ /* 0x000fc80008000f00 */
[----:B------:R-:W-:-:S07]  /*38e0*/  LEPC R20, `(.L_x_94) ;  /* 0x000000001014794e */ /* 0x000fce0000000000 */
[----:B-12---:R-:W-:Y:S05]  /*38f0*/  CALL.ABS.NOINC R2 ;  /* 0x0000000002007343 */ /* 0x006fea0003c00000 */
.L_x_94:
[----:B------:R1:W2:Y:S01]  /*3900*/  LDC.64 R2, c[0x4][R23] ;  /* 0x0100000017027b82 */ /* 0x0002a20000000a00 */
[----:B------:R-:W3:Y:S01]  /*3910*/  LDCU.64 UR4, c[0x4][0xf0] ;  /* 0x01001e00ff0477ac */ /* 0x000ee20008000a00 */
[----:B------:R-:W-:Y:S01]  /*3920*/  CS2R R6, SRZ ;  /* 0x0000000000067805 */ /* 0x000fe2000001ff00 */
[----:B---3--:R-:W-:Y:S01]  /*3930*/  IMAD.U32 R4, RZ, RZ, UR4 ;  /* 0x00000004ff047e24 */ /* 0x008fe2000f8e00ff */
[----:B------:R-:W-:-:S04]  /*3940*/  MOV R5, UR5 ;  /* 0x0000000500057c02 */ /* 0x000fc80008000f00 */
[----:B------:R-:W-:-:S07]  /*3950*/  LEPC R20, `(.L_x_95) ;  /* 0x000000001014794e */ /* 0x000fce0000000000 */
[----:B-12---:R-:W-:Y:S05]  /*3960*/  CALL.ABS.NOINC R2 ;  /* 0x0000000002007343 */ /* 0x006fea0003c00000 */
.L_x_95:
[----:B------:R1:W2:Y:S01]  /*3970*/  LDC.64 R2, c[0x4][R23] ;  /* 0x0100000017027b82 */ /* 0x0002a20000000a00 */
[----:B------:R-:W3:Y:S01]  /*3980*/  LDCU.64 UR4, c[0x4][0xf8] ;  /* 0x01001f00ff0477ac */ /* 0x000ee20008000a00 */
[----:B------:R-:W-:Y:S01]  /*3990*/  CS2R R6, SRZ ;  /* 0x0000000000067805 */ /* 0x000fe2000001ff00 */
[----:B---3--:R-:W-:Y:S01]  /*39a0*/  IMAD.U32 R4, RZ, RZ, UR4 ;  /* 0x00000004ff047e24 */ /* 0x008fe2000f8e00ff */
[----:B------:R-:W-:-:S04]  /*39b0*/  MOV R5, UR5 ;  /* 0x0000000500057c02 */ /* 0x000fc80008000f00 */
[----:B------:R-:W-:-:S07]  /*39c0*/  LEPC R20, `(.L_x_96) ;  /* 0x000000001014794e */ /* 0x000fce0000000000 */
[----:B-12---:R-:W-:Y:S05]  /*39d0*/  CALL.ABS.NOINC R2 ;  /* 0x0000000002007343 */ /* 0x006fea0003c00000 */
.L_x_96:
[----:B------:R-:W-:Y:S01]  /*39e0*/  HFMA2 R0, -RZ, RZ, 0, 9.5367431640625e-07 ;  /* 0x00000010ff007431 */ /* 0x000fe200000001ff */
[----:B------:R1:W2:Y:S01]  /*39f0*/  LDC.64 R2, c[0x4][R23] ;  /* 0x0100000017027b82 */ /* 0x0002a20000000a00 */
[----:B------:R-:W3:Y:S01]  /*3a00*/  LDCU.64 UR4, c[0x4][0xc8] ;  /* 0x01001900ff0477ac */ /* 0x000ee20008000a00 */
[----:B------:R-:W-:Y:S01]  /*3a10*/  MOV R6, UR40 ;  /* 0x0000002800067c02 */ /* 0x000fe20008000f00 */
[----:B------:R-:W-:Y:S01]  /*3a20*/  IMAD.U32 R7, RZ, RZ, UR39 ;  /* 0x00000027ff077e24 */ /* 0x000fe2000f8e00ff */
[----:B------:R1:W-:Y:S01]  /*3a30*/  STL [R1], R0 ;  /* 0x0000000001007387 */ /* 0x0003e20000100800 */
[----:B---3--:R-:W-:Y:S01]  /*3a40*/  MOV R4, UR4 ;  /* 0x0000000400047c02 */ /* 0x008fe20008000f00 */
[----:B------:R-:W-:-:S04]  /*3a50*/  IMAD.U32 R5, RZ, RZ, UR5 ;  /* 0x00000005ff057e24 */ /* 0x000fc8000f8e00ff */
[----:B------:R-:W-:-:S07]  /*3a60*/  LEPC R20, `(.L_x_97) ;  /* 0x000000001014794e */ /* 0x000fce0000000000 */
[----:B-12---:R-:W-:Y:S05]  /*3a70*/  CALL.ABS.NOINC R2 ;  /* 0x0000000002007343 */ /* 0x006fea0003c00000 */
.L_x_97:
[----:B------:R-:W1:Y:S01]  /*3a80*/  S2R R3, SR_SWINHI ;  /* 0x0000000000037919 */ /* 0x000e620000002f00 */
[----:B------:R-:W2:Y:S01]  /*3a90*/  LDCU.64 UR4, c[0x4][0x100] ;  /* 0x01002000ff0477ac */ /* 0x000ea20008000a00 */
[----:B------:R-:W-:Y:S02]  /*3aa0*/  MOV R6, UR40 ;  /* 0x0000002800067c02 */ /* 0x000fe40008000f00 */
[----:B------:R-:W-:Y:S01]  /*3ab0*/  MOV R7, UR39 ;  /* 0x0000002700077c02 */ /* 0x000fe20008000f00 */
[----:B--2---:R-:W-:Y:S02]  /*3ac0*/  IMAD.U32 R4, RZ, RZ, UR4 ;  /* 0x00000004ff047e24 */ /* 0x004fe4000f8e00ff */
[----:B------:R-:W-:Y:S01]  /*3ad0*/  IMAD.U32 R5, RZ, RZ, UR5 ;  /* 0x00000005ff057e24 */ /* 0x000fe2000f8e00ff */
[----:B------:R-:W-:Y:S02]  /*3ae0*/  MOV R8, R16 ;  /* 0x0000001000087202 */ /* 0x000fe40000000f00 */
[----:B-1----:R-:W-:-:S02]  /*3af0*/  MOV R9, R3 ;  /* 0x0000000300097202 */ /* 0x002fc40000000f00 */
[----:B------:R1:W2:Y:S03]  /*3b00*/  LDC.64 R2, c[0x4][R23] ;  /* 0x0100000017027b82 */ /* 0x0002a60000000a00 */
[----:B------:R1:W-:Y:S02]  /*3b10*/  STL.64 [R1], R8 ;  /* 0x0000000801007387 */ /* 0x0003e40000100a00 */
[----:B------:R-:W-:-:S07]  /*3b20*/  LEPC R20, `(.L_x_98) ;  /* 0x000000001014794e */ /* 0x000fce0000000000 */
[----:B-12---:R-:W-:Y:S05]  /*3b30*/  CALL.ABS.NOINC R2 ;  /* 0x0000000002007343 */ /* 0x006fea0003c00000 */
.L_x_98:
[----:B------:R-:W1:Y:S01]  /*3b40*/  LDC.64 R8, c[0x4][0xd8] ;  /* 0x01003600ff087b82 */ /* 0x000e620000000a00 */
[----:B------:R-:W2:Y:S01]  /*3b50*/  LDCU.64 UR4, c[0x4][0xd0] ;  /* 0x01001a00ff0477ac */ /* 0x000ea20008000a00 */
[----:B------:R-:W-:Y:S02]  /*3b60*/  MOV R6, UR40 ;  /* 0x0000002800067c02 */ /* 0x000fe40008000f00 */
[----:B------:R-:W-:-:S04]  /*3b70*/  MOV R7, UR39 ;  /* 0x0000002700077c02 */ /* 0x000fc80008000f00 */
[----:B------:R3:W4:Y:S01]  /*3b80*/  LDC.64 R2, c[0x4][R23] ;  /* 0x0100000017027b82 */ /* 0x0007220000000a00 */
[----:B--2---:R-:W-:Y:S02]  /*3b90*/  IMAD.U32 R4, RZ, RZ, UR4 ;  /* 0x00000004ff047e24 */ /* 0x004fe4000f8e00ff */
[----:B------:R-:W-:Y:S01]  /*3ba0*/  IMAD.U32 R5, RZ, RZ, UR5 ;  /* 0x00000005ff057e24 */ /* 0x000fe2000f8e00ff */
[----:B-1----:R3:W-:Y:S04]  /*3bb0*/  STL.64 [R1], R8 ;  /* 0x0000000801007387 */ /* 0x0027e80000100a00 */
[----:B------:R-:W-:-:S07]  /*3bc0*/  LEPC R20, `(.L_x_99) ;  /* 0x000000001014794e */ /* 0x000fce0000000000 */
[----:B---34-:R-:W-:Y:S05]  /*3bd0*/  CALL.ABS.NOINC R2 ;  /* 0x0000000002007343 */ /* 0x018fea0003c00000 */
.L_x_99:
[----:B------:R-:W-:Y:S01]  /*3be0*/  HFMA2 R0, -RZ, RZ, 0, 2.384185791015625e-06 ;  /* 0x00000028ff007431 */ /* 0x000fe200000001ff */
        /* <DEDUP_REMOVED lines=9> */
.L_x_100:
        /* <DEDUP_REMOVED lines=10> */
.L_x_101:
[----:B------:R1:W2:Y:S01]  /*3d20*/  LDC.64 R2, c[0x4][R23] ;  /* 0x0100000017027b82 */ /* 0x0002a20000000a00 */
[----:B------:R-:W3:Y:S01]  /*3d30*/  LDCU.64 UR4, c[0x4][0xe0] ;  /* 0x01001c00ff0477ac */ /* 0x000ee20008000a00 */
[----:B------:R-:W-:Y:S01]  /*3d40*/  CS2R R6, SRZ ;  /* 0x0000000000067805 */ /* 0x000fe2000001ff00 */
[----:B---3--:R-:W-:Y:S01]  /*3d50*/  IMAD.U32 R4, RZ, RZ, UR4 ;  /* 0x00000004ff047e24 */ /* 0x008fe2000f8e00ff */
[----:B------:R-:W-:-:S04]  /*3d60*/  MOV R5, UR5 ;  /* 0x0000000500057c02 */ /* 0x000fc80008000f00 */
[----:B------:R-:W-:-:S07]  /*3d70*/  LEPC R20, `(.L_x_102) ;  /* 0x000000001014794e */ /* 0x000fce0000000000 */
[----:B-12---:R-:W-:Y:S05]  /*3d80*/  CALL.ABS.NOINC R2 ;  /* 0x0000000002007343 */ /* 0x006fea0003c00000 */
.L_x_102:
[----:B------:R-:W-:Y:S01]  /*3d90*/  HFMA2 R0, -RZ, RZ, 0, 4.76837158203125e-07 ;  /* 0x00000008ff007431 */ /* 0x000fe200000001ff */
        /* <DEDUP_REMOVED lines=9> */
.L_x_103:
[----:B------:R-:W-:Y:S01]  /*3e30*/  HFMA2 R0, -RZ, RZ, 0, 2.6226043701171875e-06 ;  /* 0x0000002cff007431 */ /* 0x000fe200000001ff */
        /* <DEDUP_REMOVED lines=9> */
.L_x_104:
[----:B------:R1:W2:Y:S01]  /*3ed0*/  LDC.64 R2, c[0x4][R23] ;  /* 0x0100000017027b82 */ /* 0x0002a20000000a00 */
[----:B------:R-:W3:Y:S01]  /*3ee0*/  LDCU.64 UR4, c[0x4][0xe0] ;  /* 0x01001c00ff0477ac */ /* 0x000ee20008000a00 */
[----:B------:R-:W-:Y:S01]  /*3ef0*/  CS2R R6, SRZ ;  /* 0x0000000000067805 */ /* 0x000fe2000001ff00 */
[----:B---3--:R-:W-:Y:S01]  /*3f00*/  IMAD.U32 R4, RZ, RZ, UR4 ;  /* 0x00000004ff047e24 */ /* 0x008fe2000f8e00ff */
[----:B------:R-:W-:-:S04]  /*3f10*/  MOV R5, UR5 ;  /* 0x0000000500057c02 */ /* 0x000fc80008000f00 */
[----:B------:R-:W-:-:S07]  /*3f20*/  LEPC R20, `(.L_x_105) ;  /* 0x000000001014794e */ /* 0x000fce0000000000 */
[----:B-12---:R-:W-:Y:S05]  /*3f30*/  CALL.ABS.NOINC R2 ;  /* 0x0000000002007343 */ /* 0x006fea0003c00000 */
.L_x_105:
        /* <DEDUP_REMOVED lines=10> */
.L_x_106:
[----:B------:R-:W-:Y:S01]  /*3fe0*/  HFMA2 R0, -RZ, RZ, 0, 2.443790435791015625e-06 ;  /* 0x00000029ff007431 */ /* 0x000fe200000001ff */
        /* <DEDUP_REMOVED lines=9> */
.L_x_107:
        /* <DEDUP_REMOVED lines=10> */
.L_x_108:
        /* <DEDUP_REMOVED lines=10> */
.L_x_109:
[----:B------:R1:W2:Y:S01]  /*41c0*/  LDC.64 R2, c[0x4][R23] ;  /* 0x0100000017027b82 */ /* 0x0002a20000000a00 */
[----:B------:R-:W3:Y:S01]  /*41d0*/  LDCU.64 UR4, c[0x4][0xe0] ;  /* 0x01001c00ff0477ac */ /* 0x000ee20008000a00 */
[----:B------:R-:W-:Y:S01]  /*41e0*/  CS2R R6, SRZ ;  /* 0x0000000000067805 */ /* 0x000fe2000001ff00 */
[----:B---3--:R-:W-:Y:S01]  /*41f0*/  IMAD.U32 R4, RZ, RZ, UR4 ;  /* 0x00000004ff047e24 */ /* 0x008fe2000f8e00ff */
[----:B------:R-:W-:-:S04]  /*4200*/  MOV R5, UR5 ;  /* 0x0000000500057c02 */ /* 0x000fc80008000f00 */
[----:B------:R-:W-:-:S07]  /*4210*/  LEPC R20, `(.L_x_110) ;  /* 0x000000001014794e */ /* 0x000fce0000000000 */
[----:B-12---:R-:W-:Y:S05]  /*4220*/  CALL.ABS.NOINC R2 ;  /* 0x0000000002007343 */ /* 0x006fea0003c00000 */
.L_x_110:
[----:B------:R-:W-:Y:S01]  /*4230*/  HFMA2 R0, -RZ, RZ, 0, 1.9073486328125e-06 ;  /* 0x00000020ff007431 */ /* 0x000fe200000001ff */
        /* <DEDUP_REMOVED lines=9> */
.L_x_111:
        /* <DEDUP_REMOVED lines=10> */
.L_x_112:
[----:B------:R1:W2:Y:S01]  /*4370*/  LDC.64 R2, c[0x4][R23] ;  /* 0x0100000017027b82 */ /* 0x0002a20000000a00 */
[----:B------:R-:W3:Y:S01]  /*4380*/  LDCU.64 UR4, c[0x4][0xe0] ;  /* 0x01001c00ff0477ac */ /* 0x000ee20008000a00 */
[----:B------:R-:W-:Y:S01]  /*4390*/  CS2R R6, SRZ ;  /* 0x0000000000067805 */ /* 0x000fe2000001ff00 */
[----:B---3--:R-:W-:Y:S01]  /*43a0*/  IMAD.U32 R4, RZ, RZ, UR4 ;  /* 0x00000004ff047e24 */ /* 0x008fe2000f8e00ff */
[----:B------:R-:W-:-:S04]  /*43b0*/  MOV R5, UR5 ;  /* 0x0000000500057c02 */ /* 0x000fc80008000f00 */
[----:B------:R-:W-:-:S07]  /*43c0*/  LEPC R20, `(.L_x_113) ;  /* 0x000000001014794e */ /* 0x000fce0000000000 */
[----:B-12---:R-:W-:Y:S05]  /*43d0*/  CALL.ABS.NOINC R2 ;  /* 0x0000000002007343 */ /* 0x006fea0003c00000 */
.L_x_113:
[----:B------:R-:W-:Y:S01]  /*43e0*/  HFMA2 R0, -RZ, RZ, 0, 5.9604644775390625e-08 ;  /* 0x00000001ff007431 */ /* 0x000fe200000001ff */
        /* <DEDUP_REMOVED lines=9> */
.L_x_114:
        /* <DEDUP_REMOVED lines=10> */
.L_x_115:
        /* <DEDUP_REMOVED lines=10> */
.L_x_116:
        /* <DEDUP_REMOVED lines=10> */
.L_x_117:
[----:B------:R1:W2:Y:S01]  /*4660*/  LDC.64 R2, c[0x4][R23] ;  /* 0x0100000017027b82 */ /* 0x0002a20000000a00 */
[----:B------:R-:W3:Y:S01]  /*4670*/  LDCU.64 UR4, c[0x4][0xe0] ;  /* 0x01001c00ff0477ac */ /* 0x000ee20008000a00 */
[----:B------:R-:W-:Y:S01]  /*4680*/  CS2R R6, SRZ ;  /* 0x0000000000067805 */ /* 0x000fe2000001ff00 */
[----:B---3--:R-:W-:Y:S01]  /*4690*/  IMAD.U32 R4, RZ, RZ, UR4 ;  /* 0x00000004ff047e24 */ /* 0x008fe2000f8e00ff */
[----:B------:R-:W-:-:S04]  /*46a0*/  MOV R5, UR5 ;  /* 0x0000000500057c02 */ /* 0x000fc80008000f00 */
[----:B------:R-:W-:-:S07]  /*46b0*/  LEPC R20, `(.L_x_118) ;  /* 0x000000001014794e */ /* 0x000fce0000000000 */
[----:B-12---:R-:W-:Y:S05]  /*46c0*/  CALL.ABS.NOINC R2 ;  /* 0x0000000002007343 */ /* 0x006fea0003c00000 */
.L_x_118:
        /* <DEDUP_REMOVED lines=10> */
.L_x_119:
        /* <DEDUP_REMOVED lines=10> */
.L_x_120:
[----:B------:R1:W2:Y:S01]  /*4810*/  LDC.64 R2, c[0x4][R23] ;  /* 0x0100000017027b82 */ /* 0x0002a20000000a00 */
[----:B------:R-:W3:Y:S01]  /*4820*/  LDCU.64 UR4, c[0x4][0xe0] ;  /* 0x01001c00ff0477ac */ /* 0x000ee20008000a00 */
[----:B------:R-:W-:Y:S01]  /*4830*/  CS2R R6, SRZ ;  /* 0x0000000000067805 */ /* 0x000fe2000001ff00 */
[----:B---3--:R-:W-:Y:S01]  /*4840*/  IMAD.U32 R4, RZ, RZ, UR4 ;  /* 0x00000004ff047e24 */ /* 0x008fe2000f8e00ff */
[----:B------:R-:W-:-:S04]  /*4850*/  MOV R5, UR5 ;  /* 0x0000000500057c02 */ /* 0x000fc80008000f00 */
[----:B------:R-:W-:-:S07]  /*4860*/  LEPC R20, `(.L_x_121) ;  /* 0x000000001014794e */ /* 0x000fce0000000000 */
[----:B-12---:R-:W-:Y:S05]  /*4870*/  CALL.ABS.NOINC R2 ;  /* 0x0000000002007343 */ /* 0x006fea0003c00000 */
.L_x_121:
[----:B------:R-:W-:Y:S01]  /*4880*/  HFMA2 R0, -RZ, RZ, 0, 1.1920928955078125e-07 ;  /* 0x00000002ff007431 */ /* 0x000fe200000001ff */
        /* <DEDUP_REMOVED lines=9> */
.L_x_122:
        /* <DEDUP_REMOVED lines=10> */
.L_x_123:
        /* <DEDUP_REMOVED lines=10> */
.L_x_124:
        /* <DEDUP_REMOVED lines=10> */
.L_x_125:
        /* <DEDUP_REMOVED lines=10> */
.L_x_126:
        /* <DEDUP_REMOVED lines=10> */
.L_x_127:
[----:B------:R1:W2:Y:S01]  /*4c40*/  LDC.64 R2, c[0x4][R23] ;  /* 0x0100000017027b82 */ /* 0x0002a20000000a00 */
[----:B------:R-:W3:Y:S01]  /*4c50*/  LDCU.64 UR4, c[0x4][0xe0] ;  /* 0x01001c00ff0477ac */ /* 0x000ee20008000a00 */
[----:B------:R-:W-:Y:S01]  /*4c60*/  CS2R R6, SRZ ;  /* 0x0000000000067805 */ /* 0x000fe2000001ff00 */
[----:B---3--:R-:W-:Y:S01]  /*4c70*/  IMAD.U32 R4, RZ, RZ, UR4 ;  /* 0x00000004ff047e24 */ /* 0x008fe2000f8e00ff */
[----:B------:R-:W-:-:S04]  /*4c80*/  MOV R5, UR5 ;  /* 0x0000000500057c02 */ /* 0x000fc80008000f00 */
[----:B------:R-:W-:-:S07]  /*4c90*/  LEPC R20, `(.L_x_128) ;  /* 0x000000001014794e */ /* 0x000fce0000000000 */
[----:B-12---:R-:W-:Y:S05]  /*4ca0*/  CALL.ABS.NOINC R2 ;  /* 0x0000000002007343 */ /* 0x006fea0003c00000 */
.L_x_128:
        /* <DEDUP_REMOVED lines=10> */
.L_x_129:
        /* <DEDUP_REMOVED lines=10> */
.L_x_130:
[----:B------:R1:W2:Y:S01]  /*4df0*/  LDC.64 R2, c[0x4][R23] ;  /* 0x0100000017027b82 */ /* 0x0002a20000000a00 */
[----:B------:R-:W3:Y:S01]  /*4e00*/  LDCU.64 UR4, c[0x4][0xe0] ;  /* 0x01001c00ff0477ac */ /* 0x000ee20008000a00 */
[----:B------:R-:W-:Y:S01]  /*4e10*/  CS2R R6, SRZ ;  /* 0x0000000000067805 */ /* 0x000fe2000001ff00 */
[----:B---3--:R-:W-:Y:S01]  /*4e20*/  IMAD.U32 R4, RZ, RZ, UR4 ;  /* 0x00000004ff047e24 */ /* 0x008fe2000f8e00ff */
[----:B------:R-:W-:-:S04]  /*4e30*/  MOV R5, UR5 ;  /* 0x0000000500057c02 */ /* 0x000fc80008000f00 */
[----:B------:R-:W-:-:S07]  /*4e40*/  LEPC R20, `(.L_x_131) ;  /* 0x000000001014794e */ /* 0x000fce0000000000 */
[----:B-12---:R-:W-:Y:S05]  /*4e50*/  CALL.ABS.NOINC R2 ;  /* 0x0000000002007343 */ /* 0x006fea0003c00000 */
.L_x_131:
[----:B------:R-:W-:Y:S01]  /*4e60*/  HFMA2 R0, -RZ, RZ, 0, 1.52587890625e-05 ;  /* 0x00000100ff007431 */ /* 0x000fe200000001ff */
        /* <DEDUP_REMOVED lines=9> */
.L_x_132:
        /* <DEDUP_REMOVED lines=10> */
.L_x_133:
        /* <DEDUP_REMOVED lines=10> */
.L_x_134:
        /* <DEDUP_REMOVED lines=10> */
.L_x_135:
[----:B------:R1:W2:Y:S01]  /*50e0*/  LDC.64 R2, c[0x4][R23] ;  /* 0x0100000017027b82 */ /* 0x0002a20000000a00 */
[----:B------:R-:W3:Y:S01]  /*50f0*/  LDCU.64 UR4, c[0x4][0xe0] ;  /* 0x01001c00ff0477ac */ /* 0x000ee20008000a00 */
[----:B------:R-:W-:Y:S01]  /*5100*/  CS2R R6, SRZ ;  /* 0x0000000000067805 */ /* 0x000fe2000001ff00 */
[----:B---3--:R-:W-:Y:S01]  /*5110*/  IMAD.U32 R4, RZ, RZ, UR4 ;  /* 0x00000004ff047e24 */ /* 0x008fe2000f8e00ff */
[----:B------:R-:W-:-:S04]  /*5120*/  MOV R5, UR5 ;  /* 0x0000000500057c02 */ /* 0x000fc80008000f00 */
[----:B------:R-:W-:-:S07]  /*5130*/  LEPC R20, `(.L_x_136) ;  /* 0x000000001014794e */ /* 0x000fce0000000000 */
[----:B-12---:R-:W-:Y:S05]  /*5140*/  CALL.ABS.NOINC R2 ;  /* 0x0000000002007343 */ /* 0x006fea0003c00000 */
.L_x_136:
        /* <DEDUP_REMOVED lines=10> */
.L_x_137:
        /* <DEDUP_REMOVED lines=10> */
.L_x_138:
[----:B------:R1:W2:Y:S01]  /*5290*/  LDC.64 R2, c[0x4][R23] ;  /* 0x0100000017027b82 */ /* 0x0002a20000000a00 */
[----:B------:R-:W3:Y:S01]  /*52a0*/  LDCU.64 UR4, c[0x4][0xe0] ;  /* 0x01001c00ff0477ac */ /* 0x000ee20008000a00 */
[----:B------:R-:W-:Y:S01]  /*52b0*/  CS2R R6, SRZ ;  /* 0x0000000000067805 */ /* 0x000fe2000001ff00 */
[----:B---3--:R-:W-:Y:S01]  /*52c0*/  IMAD.U32 R4, RZ, RZ, UR4 ;  /* 0x00000004ff047e24 */ /* 0x008fe2000f8e00ff */
[----:B------:R-:W-:-:S04]  /*52d0*/  MOV R5, UR5 ;  /* 0x0000000500057c02 */ /* 0x000fc80008000f00 */
[----:B------:R-:W-:-:S07]  /*52e0*/  LEPC R20, `(.L_x_139) ;  /* 0x000000001014794e */ /* 0x000fce0000000000 */
[----:B-12---:R-:W-:Y:S05]  /*52f0*/  CALL.ABS.NOINC R2 ;  /* 0x0000000002007343 */ /* 0x006fea0003c00000 */
.L_x_139:
[----:B------:R1:W-:Y:S01]  /*5300*/  STL [R1], RZ ;  /* 0x000000ff01007387 */ /* 0x0003e20000100800 */
[----:B------:R1:W2:Y:S01]  /*5310*/  LDC.64 R2, c[0x4][R23] ;  /* 0x0100000017027b82 */ /* 0x0002a20000000a00 */
[----:B------:R-:W3:Y:S01]  /*5320*/  LDCU.64 UR4, c[0x4][0xc8] ;  /* 0x01001900ff0477ac */ /* 0x000ee20008000a00 */
[----:B------:R-:W-:Y:S02]  /*5330*/  MOV R6, UR40 ;  /* 0x0000002800067c02 */ /* 0x000fe40008000f00 */
[----:B------:R-:W-:Y:S01]  /*5340*/  MOV R7, UR39 ;  /* 0x0000002700077c02 */ /* 0x000fe20008000f00 */
[----:B---3--:R-:W-:Y:S02]  /*5350*/  IMAD.U32 R4, RZ, RZ, UR4 ;  /* 0x00000004ff047e24 */ /* 0x008fe4000f8e00ff */
[----:B------:R-:W-:Y:S02]  /*5360*/  IMAD.U32 R5, RZ, RZ, UR5 ;  /* 0x00000005ff057e24 */ /* 0x000fe4000f8e00ff */
[----:B------:R-:W-:-:S07]  /*5370*/  LEPC R20, `(.L_x_140) ;  /* 0x000000001014794e */ /* 0x000fce0000000000 */
[----:B-12---:R-:W-:Y:S05]  /*5380*/  CALL.ABS.NOINC R2 ;  /* 0x0000000002007343 */ /* 0x006fea0003c00000 */
.L_x_140:
        /* <DEDUP_REMOVED lines=10> */
.L_x_141:
        /* <DEDUP_REMOVED lines=10> */
.L_x_142:
        /* <DEDUP_REMOVED lines=10> */
.L_x_143:
[----:B------:R1:W2:Y:S01]  /*5570*/  LDC.64 R2, c[0x4][R23] ;  /* 0x0100000017027b82 */ /* 0x0002a20000000a00 */
[----:B------:R-:W3:Y:S01]  /*5580*/  LDCU.64 UR4, c[0x4][0xe0] ;  /* 0x01001c00ff0477ac */ /* 0x000ee20008000a00 */
[----:B------:R-:W-:Y:S01]  /*5590*/  CS2R R6, SRZ ;  /* 0x0000000000067805 */ /* 0x000fe2000001ff00 */
[----:B---3--:R-:W-:Y:S01]  /*55a0*/  IMAD.U32 R4, RZ, RZ, UR4 ;  /* 0x00000004ff047e24 */ /* 0x008fe2000f8e00ff */
[----:B------:R-:W-:-:S04]  /*55b0*/  MOV R5, UR5 ;  /* 0x0000000500057c02 */ /* 0x000fc80008000f00 */
[----:B------:R-:W-:-:S07]  /*55c0*/  LEPC R20, `(.L_x_144) ;  /* 0x000000001014794e */ /* 0x000fce0000000000 */
[----:B-12---:R-:W-:Y:S05]  /*55d0*/  CALL.ABS.NOINC R2 ;  /* 0x0000000002007343 */ /* 0x006fea0003c00000 */
.L_x_144:
        /* <DEDUP_REMOVED lines=9> */
.L_x_145:
        /* <DEDUP_REMOVED lines=10> */
.L_x_146:
[----:B------:R1:W2:Y:S01]  /*5710*/  LDC.64 R2, c[0x4][R23] ;  /* 0x0100000017027b82 */ /* 0x0002a20000000a00 */
[----:B------:R-:W3:Y:S01]  /*5720*/  LDCU.64 UR4, c[0x4][0xe0] ;  /* 0x01001c00ff0477ac */ /* 0x000ee20008000a00 */
[----:B------:R-:W-:Y:S01]  /*5730*/  CS2R R6, SRZ ;  /* 0x0000000000067805 */ /* 0x000fe2000001ff00 */
[----:B---3--:R-:W-:Y:S01]  /*5740*/  IMAD.U32 R4, RZ, RZ, UR4 ;  /* 0x00000004ff047e24 */ /* 0x008fe2000f8e00ff */
[----:B------:R-:W-:-:S04]  /*5750*/  MOV R5, UR5 ;  /* 0x0000000500057c02 */ /* 0x000fc80008000f00 */
[----:B------:R-:W-:-:S07]  /*5760*/  LEPC R20, `(.L_x_147) ;  /* 0x000000001014794e */ /* 0x000fce0000000000 */
[----:B-12---:R-:W-:Y:S05]  /*5770*/  CALL.ABS.NOINC R2 ;  /* 0x0000000002007343 */ /* 0x006fea0003c00000 */
.L_x_147:
[----:B------:R-:W-:Y:S01]  /*5780*/  HFMA2 R0, -RZ, RZ, 0, 0.00048828125 ;  /* 0x00001000ff007431 */ /* 0x000fe200000001ff */
        /* <DEDUP_REMOVED lines=9> */
.L_x_148:
        /* <DEDUP_REMOVED lines=10> */
.L_x_149:
        /* <DEDUP_REMOVED lines=10> */
.L_x_150:
        /* <DEDUP_REMOVED lines=10> */
.L_x_91:
[----:B------:R-:W-:Y:S05]  /*5a00*/  BSYNC.RECONVERGENT B6 ;  /* 0x0000000000067941 */ /* 0x000fea0003800200 */
.L_x_90:
[----:B-1----:R-:W1:Y:S01]  /*5a10*/  S2R R3, SR_SWINHI ;  /* 0x0000000000037919 */ /* 0x002e620000002f00 */
[----:B------:R-:W-:Y:S01]  /*5a20*/  IMAD.SHL.U32 R24, R18, 0x2, RZ ;  /* 0x0000000212187824 */ /* 0x000fe200078e00ff */
[----:B------:R-:W2:Y:S04]  /*5a30*/  LDCU.64 UR4, c[0x0][0x880] ;  /* 0x00011000ff0477ac */ /* 0x000ea80008000a00 */
[----:B------:R-:W-:Y:S02]  /*5a40*/  LOP3.LUT R24, R24, 0xfe, RZ, 0xc0, !PT ;  /* 0x000000fe18187812 */ /* 0x000fe400078ec0ff */
[----:B--2---:R-:W-:-:S04]  /*5a50*/  ISETP.NE.U32.AND P6, PT, RZ, UR4, PT ;  /* 0x00000004ff007c0c */ /* 0x004fc8000bfc5070 */
[----:B------:R-:W-:Y:S02]  /*5a60*/  ISETP.NE.AND.EX P6, PT, RZ, UR5, PT, P6 ;  /* 0x00000005ff007c0c */ /* 0x000fe4000bfc5360 */
[----:B------:R-:W-:Y:S02]  /*5a70*/  MOV R4, R16 ;  /* 0x0000001000047202 */ /* 0x000fe40000000f00 */
[----:B-1----:R-:W-:-:S03]  /*5a80*/  MOV R5, R3 ;  /* 0x0000000300057202 */ /* 0x002fc60000000f00 */
[----:B------:R-:W-:-:S03]  /*5a90*/  IMAD.WIDE.U32 R24, R24, 0x2, R4 ;  /* 0x0000000218187825 */ /* 0x000fc600078e0004 */
[C---:B------:R-:W-:Y:S02]  /*5aa0*/  IADD3 R3, P2, PT, R24.reuse, 0x200, RZ ;  /* 0x0000020018037810 */ /* 0x040fe40007f5e0ff */
[C---:B------:R-:W-:Y:S02]  /*5ab0*/  IADD3 R5, P1, PT, R24.reuse, 0x400, RZ ;  /* 0x0000040018057810 */ /* 0x040fe40007f3e0ff */
[C---:B------:R-:W-:Y:S01]  /*5ac0*/  IADD3 R7, P0, PT, R24.reuse, 0x600, RZ ;  /* 0x0000060018077810 */ /* 0x040fe20007f1e0ff */
[--C-:B------:R-:W-:Y:S01]  /*5ad0*/  IMAD.X R35, RZ, RZ, R25.reuse, P2 ;  /* 0x000000ffff237224 */ /* 0x100fe200010e0619 */
[--C-:B------:R-:W-:Y:S01]  /*5ae0*/  SHF.R.U64 R11, R24, 0x3, R25.reuse ;  /* 0x00000003180b7819 */ /* 0x100fe20000001219 */
[--C-:B------:R-:W-:Y:S02]  /*5af0*/  IMAD.X R33, RZ, RZ, R25.reuse, P1 ;  /* 0x000000ffff217224 */ /* 0x100fe400008e0619 */
[----:B------:R-:W-:Y:S01]  /*5b00*/  IMAD.X R31, RZ, RZ, R25, P0 ;  /* 0x000000ffff1f7224 */ /* 0x000fe200000e0619 */
[----:B------:R-:W-:-:S02]  /*5b10*/  SHF.R.U64 R0, R3, 0x3, R35 ;  /* 0x0000000303007819 */ /* 0x000fc40000001223 */
[----:B------:R-:W-:Y:S02]  /*5b20*/  SHF.R.U64 R2, R5, 0x3, R33 ;  /* 0x0000000305027819 */ /* 0x000fe40000001221 */
[----:B------:R-:W-:Y:S02]  /*5b30*/  SHF.R.U64 R4, R7, 0x3, R31 ;  /* 0x0000000307047819 */ /* 0x000fe4000000121f */
[----:B------:R-:W-:Y:S02]  /*5b40*/  LOP3.LUT R34, R3, 0x30, R0, 0x78, !PT ;  /* 0x0000003003227812 */ /* 0x000fe400078e7800 */
[----:B------:R-:W-:Y:S02]  /*5b50*/  LOP3.LUT R32, R5, 0x30, R2, 0x78, !PT ;  /* 0x0000003005207812 */ /* 0x000fe400078e7802 */
[----:B------:R-:W-:Y:S02]  /*5b60*/  IADD3 R3, P3, PT, R24, 0x800, RZ ;  /* 0x0000080018037810 */ /* 0x000fe40007f7e0ff */
[----:B------:R-:W-:-:S02]  /*5b70*/  LOP3.LUT R30, R7, 0x30, R4, 0x78, !PT ;  /* 0x00000030071e7812 */ /* 0x000fc400078e7804 */
[C---:B------:R-:W-:Y:S01]  /*5b80*/  IADD3 R5, P2, PT, R24.reuse, 0xa00, RZ ;  /* 0x00000a0018057810 */ /* 0x040fe20007f5e0ff */
[--C-:B------:R-:W-:Y:S01]  /*5b90*/  IMAD.X R29, RZ, RZ, R25.reuse, P3 ;  /* 0x000000ffff1d7224 */ /* 0x100fe200018e0619 */
[C---:B------:R-:W-:Y:S02]  /*5ba0*/  IADD3 R7, P1, PT, R24.reuse, 0xc00, RZ ;  /* 0x00000c0018077810 */ /* 0x040fe40007f3e0ff */
[C---:B------:R-:W-:Y:S01]  /*5bb0*/  IADD3 R9, P0, PT, R24.reuse, 0xe00, RZ ;  /* 0x00000e0018097810 */ /* 0x040fe20007f1e0ff */
[----:B------:R-:W-:Y:S01]  /*5bc0*/  IMAD.X R27, RZ, RZ, R25, P2 ;  /* 0x000000ffff1b7224 */ /* 0x000fe200010e0619 */
[----:B------:R-:W-:Y:S01]  /*5bd0*/  SHF.R.U64 R0, R3, 0x3, R29 ;  /* 0x0000000303007819 */ /* 0x000fe2000000121d */
[----:B------:R-:W-:Y:S01]  /*5be0*/  IMAD.X R23, RZ, RZ, R25, P1 ;  /* 0x000000ffff177224 */ /* 0x000fe200008e0619 */
[----:B------:R-:W-:Y:S01]  /*5bf0*/  LOP3.LUT R10, R24, 0x30, R11, 0x78, !PT ;  /* 0x00000030180a7812 */ /* 0x000fe200078e780b */
[----:B------:R-:W-:Y:S01]  /*5c00*/  IMAD.X R21, RZ, RZ, R25, P0 ;  /* 0x000000ffff157224 */ /* 0x000fe200000e0619 */
[----:B------:R-:W-:Y:S01]  /*5c10*/  SHF.R.U64 R2, R5, 0x3, R27 ;  /* 0x0000000305027819 */ /* 0x000fe2000000121b */
[----:B------:R-:W-:Y:S01]  /*5c20*/  IMAD.MOV.U32 R11, RZ, RZ, R25 ;  /* 0x000000ffff0b7224 */ /* 0x000fe200078e0019 */
[----:B------:R-:W-:-:S02]  /*5c30*/  SHF.R.U64 R4, R7, 0x3, R23 ;  /* 0x0000000307047819 */ /* 0x000fc40000001217 */
[----:B------:R-:W-:Y:S02]  /*5c40*/  SHF.R.U64 R6, R9, 0x3, R21 ;  /* 0x0000000309067819 */ /* 0x000fe40000001215 */
[----:B------:R-:W-:Y:S01]  /*5c50*/  LOP3.LUT R28, R3, 0x30, R0, 0x78, !PT ;  /* 0x00000030031c7812 */ /* 0x000fe200078e7800 */
[----:B------:R1:W-:Y:S01]  /*5c60*/  ST.E desc[UR48][R10.64], RZ ;  /* 0x000000ff0a007985 */ /* 0x0003e2000c101930 */
[----:B------:R-:W-:Y:S02]  /*5c70*/  LOP3.LUT R26, R5, 0x30, R2, 0x78, !PT ;  /* 0x00000030051a7812 */ /* 0x000fe400078e7802 */
[C---:B------:R-:W-:Y:S01]  /*5c80*/  IADD3 R0, P3, PT, R24.reuse, 0x1000, RZ ;  /* 0x0000100018007810 */ /* 0x040fe20007f7e0ff */
[----:B------:R2:W-:Y:S01]  /*5c90*/  ST.E desc[UR48][R34.64], RZ ;  /* 0x000000ff22007985 */ /* 0x0005e2000c101930 */
[----:B------:R-:W-:Y:S02]  /*5ca0*/  LOP3.LUT R22, R7, 0x30, R4, 0x78, !PT ;  /* 0x0000003007167812 */ /* 0x000fe400078e7804 */
[C---:B------:R-:W-:Y:S01]  /*5cb0*/  IADD3 R2, P2, PT, R24.reuse, 0x1200, RZ ;  /* 0x0000120018027810 */ /* 0x040fe20007f5e0ff */
[--C-:B------:R-:W-:Y:S01]  /*5cc0*/  IMAD.X R19, RZ, RZ, R25.reuse, P3 ;  /* 0x000000ffff137224 */ /* 0x100fe200018e0619 */
[----:B------:R-:W-:Y:S01]  /*5cd0*/  LOP3.LUT R20, R9, 0x30, R6, 0x78, !PT ;  /* 0x0000003009147812 */ /* 0x000fe200078e7806 */
[----:B------:R2:W-:Y:S01]  /*5ce0*/  ST.E desc[UR48][R32.64], RZ ;  /* 0x000000ff20007985 */ /* 0x0005e2000c101930 */
[C---:B------:R-:W-:Y:S01]  /*5cf0*/  IADD3 R4, P1, PT, R24.reuse, 0x1400, RZ ;  /* 0x0000140018047810 */ /* 0x040fe20007f3e0ff */
[----:B------:R-:W-:Y:S01]  /*5d00*/  IMAD.X R15, RZ, RZ, R25, P2 ;  /* 0x000000ffff0f7224 */ /* 0x000fe200010e0619 */
[----:B------:R-:W-:Y:S01]  /*5d10*/  IADD3 R6, P0, PT, R24, 0x1600, RZ ;  /* 0x0000160018067810 */ /* 0x000fe20007f1e0ff */
[----:B------:R2:W-:Y:S01]  /*5d20*/  ST.E desc[UR48][R30.64], RZ ;  /* 0x000000ff1e007985 */ /* 0x0005e2000c101930 */
[----:B------:R-:W-:Y:S01]  /*5d30*/  SHF.R.U64 R3, R0, 0x3, R19 ;  /* 0x0000000300037819 */ /* 0x000fe20000001213 */
[----:B------:R-:W-:Y:S01]  /*5d40*/  IMAD.X R13, RZ, RZ, R25, P1 ;  /* 0x000000ffff0d7224 */ /* 0x000fe200008e0619 */
[----:B------:R-:W-:Y:S01]  /*5d50*/  SHF.R.U64 R5, R2, 0x3, R15 ;  /* 0x0000000302057819 */ /* 0x000fe2000000120f */
[----:B------:R2:W-:Y:S01]  /*5d60*/  ST.E desc[UR48][R28.64], RZ ;  /* 0x000000ff1c007985 */ /* 0x0005e2000c101930 */
[----:B------:R-:W-:-:S02]  /*5d70*/  LOP3.LUT R18, R0, 0x30, R3, 0x78, !PT ;  /* 0x0000003000127812 */ /* 0x000fc400078e7803 */
[----:B------:R-:W-:Y:S01]  /*5d80*/  SHF.R.U64 R7, R4, 0x3, R13 ;  /* 0x0000000304077819 */ /* 0x000fe2000000120d */
[----:B------:R2:W-:Y:S01]  /*5d90*/  ST.E desc[UR48][R26.64], RZ ;  /* 0x000000ff1a007985 */ /* 0x0005e2000c101930 */
[----:B------:R-:W-:Y:S01]  /*5da0*/  LOP3.LUT R14, R2, 0x30, R5, 0x78, !PT ;  /* 0x00000030020e7812 */ /* 0x000fe200078e7805 */
[----:B-1----:R-:W-:Y:S01]  /*5db0*/  IMAD.X R11, RZ, RZ, R25, P0 ;  /* 0x000000ffff0b7224 */ /* 0x002fe200000e0619 */
[----:B------:R-:W-:Y:S01]  /*5dc0*/  IADD3 R0, P3, PT, R24, 0x1800, RZ ;  /* 0x0000180018007810 */ /* 0x000fe20007f7e0ff */
[----:B------:R2:W-:Y:S01]  /*5dd0*/  ST.E desc[UR48][R22.64], RZ ;  /* 0x000000ff16007985 */ /* 0x0005e2000c101930 */
[----:B------:R-:W-:Y:S02]  /*5de0*/  LOP3.LUT R12, R4, 0x30, R7, 0x78, !PT ;  /* 0x00000030040c7812 */ /* 0x000fe400078e7807 */
[----:B------:R-:W-:Y:S01]  /*5df0*/  SHF.R.U64 R9, R6, 0x3, R11 ;  /* 0x0000000306097819 */ /* 0x000fe2000000120b */
[----:B------:R-:W-:Y:S01]  /*5e00*/  IMAD.X R43, RZ, RZ, R25, P3 ;  /* 0x000000ffff2b7224 */ /* 0x000fe200018e0619 */
[----:B------:R-:W-:Y:S01]  /*5e10*/  IADD3 R2, P2, PT, R24, 0x1a00, RZ ;  /* 0x00001a0018027810 */ /* 0x000fe20007f5e0ff */
[----:B------:R2:W-:Y:S01]  /*5e20*/  ST.E desc[UR48][R20.64], RZ ;  /* 0x000000ff14007985 */ /* 0x0005e2000c101930 */
[----:B------:R-:W-:-:S02]  /*5e30*/  LOP3.LUT R10, R6, 0x30, R9, 0x78, !PT ;  /* 0x00000030060a7812 */ /* 0x000fc400078e7809 */
[C---:B------:R-:W-:Y:S01]  /*5e40*/  IADD3 R4, P1, PT, R24.reuse, 0x1c00, RZ ;  /* 0x00001c0018047810 */ /* 0x040fe20007f3e0ff */
[----:B------:R-:W-:Y:S01]  /*5e50*/  IMAD.X R41, RZ, RZ, R25, P2 ;  /* 0x000000ffff297224 */ /* 0x000fe200010e0619 */
[----:B------:R-:W-:Y:S01]  /*5e60*/  IADD3 R6, P0, PT, R24, 0x1e00, RZ ;  /* 0x00001e0018067810 */ /* 0x000fe20007f1e0ff */
[----:B------:R2:W-:Y:S01]  /*5e70*/  ST.E desc[UR48][R18.64], RZ ;  /* 0x000000ff12007985 */ /* 0x0005e2000c101930 */
[----:B------:R-:W-:Y:S01]  /*5e80*/  SHF.R.U64 R3, R0, 0x3, R43 ;  /* 0x0000000300037819 */ /* 0x000fe2000000122b */
[----:B------:R-:W-:Y:S01]  /*5e90*/  IMAD.X R39, RZ, RZ, R25, P1 ;  /* 0x000000ffff277224 */ /* 0x000fe200008e0619 */
[----:B------:R-:W-:Y:S01]  /*5ea0*/  SHF.R.U64 R5, R2, 0x3, R41 ;  /* 0x0000000302057819 */ /* 0x000fe20000001229 */
[----:B------:R-:W-:Y:S01]  /*5eb0*/  IMAD.X R37, RZ, RZ, R25, P0 ;  /* 0x000000ffff257224 */ /* 0x000fe200000e0619 */
[----:B------:R-:W-:Y:S01]  /*5ec0*/  LOP3.LUT R42, R0, 0x30, R3, 0x78, !PT ;  /* 0x00000030002a7812 */ /* 0x000fe200078e7803 */
[----:B------:R2:W-:Y:S01]  /*5ed0*/  ST.E desc[UR48][R14.64], RZ ;  /* 0x000000ff0e007985 */ /* 0x0005e2000c101930 */
[----:B------:R-:W-:-:S02]  /*5ee0*/  SHF.R.U64 R7, R4, 0x3, R39 ;  /* 0x0000000304077819 */ /* 0x000fc40000001227 */
[----:B------:R-:W-:Y:S01]  /*5ef0*/  SHF.R.U64 R9, R6, 0x3, R37 ;  /* 0x0000000306097819 */ /* 0x000fe20000001225 */
[----:B------:R2:W-:Y:S01]  /*5f00*/  ST.E desc[UR48][R12.64], RZ ;  /* 0x000000ff0c007985 */ /* 0x0005e2000c101930 */
[----:B------:R-:W-:Y:S02]  /*5f10*/  LOP3.LUT R40, R2, 0x30, R5, 0x78, !PT ;  /* 0x0000003002287812 */ /* 0x000fe400078e7805 */
[----:B------:R-:W-:Y:S01]  /*5f20*/  LOP3.LUT R38, R4, 0x30, R7, 0x78, !PT ;  /* 0x0000003004267812 */ /* 0x000fe200078e7807 */
[----:B------:R2:W-:Y:S01]  /*5f30*/  ST.E desc[UR48][R10.64], RZ ;  /* 0x000000ff0a007985 */ /* 0x0005e2000c101930 */
[----:B------:R-:W-:-:S03]  /*5f40*/  LOP3.LUT R36, R6, 0x30, R9, 0x78, !PT ;  /* 0x0000003006247812 */ /* 0x000fc600078e7809 */
[----:B------:R2:W-:Y:S04]  /*5f50*/  ST.E desc[UR48][R42.64], RZ ;  /* 0x000000ff2a007985 */ /* 0x0005e8000c101930 */
[----:B------:R2:W-:Y:S04]  /*5f60*/  ST.E desc[UR48][R40.64], RZ ;  /* 0x000000ff28007985 */ /* 0x0005e8000c101930 */
[----:B------:R2:W-:Y:S01]  /*5f70*/  ST.E desc[UR48][R38.64], RZ ;  /* 0x000000ff26007985 */ /* 0x0005e2000c101930 */
[----:B------:R-:W1:Y:S01]  /*5f80*/  S2R R2, SR_CTAID.Z ;  /* 0x0000000000027919 */ /* 0x000e620000002700 */
[----:B------:R-:W3:Y:S02]  /*5f90*/  S2R R0, SR_CTAID.Y ;  /* 0x0000000000007919 */ /* 0x000ee40000002600 */
[----:B------:R2:W-:Y:S01]  /*5fa0*/  ST.E desc[UR48][R36.64], RZ ;  /* 0x000000ff24007985 */ /* 0x0005e2000c101930 */
[----:B------:R-:W-:Y:S05]  /*5fb0*/  @!P6 BRA `(.L_x_151) ;  /* 0x000000000090e947 */ /* 0x000fea0003800000 */
[----:B------:R-:W4:Y:S01]  /*5fc0*/  LDCU UR4, c[0x0][0x380] ;  /* 0x00007000ff0477ac */ /* 0x000f220008000800 */
[----:B------:R-:W-:Y:S01]  /*5fd0*/  IADD3 R3, PT, PT, R17, UR41, RZ ;  /* 0x0000002911037c10 */ /* 0x000fe2000fffe0ff */
[----:B------:R-:W-:Y:S03]  /*5fe0*/  BSSY.RECONVERGENT B0, `(.L_x_151) ;  /* 0x0000021000007945 */ /* 0x000fe60003800200 */
[----:B----4-:R-:W-:-:S13]  /*5ff0*/  ISETP.GE.AND P0, PT, R3, UR4, PT ;  /* 0x0000000403007c0c */ /* 0x010fda000bf06270 */
[----:B------:R-:W-:Y:S05]  /*6000*/  @P0 BRA `(.L_x_152) ;  /* 0x0000000000780947 */ /* 0x000fea0003800000 */
[----:B------:R-:W4:Y:S01]  /*6010*/  LDCU UR7, c[0x0][0x38c] ;  /* 0x00007180ff0777ac */ /* 0x000f220008000800 */
[----:B------:R-:W1:Y:S01]  /*6020*/  LDCU UR6, c[0x0][0x890] ;  /* 0x00011200ff0677ac */ /* 0x000e620008000800 */
[----:B------:R-:W5:Y:S01]  /*6030*/  LDCU.64 UR4, c[0x0][0x888] ;  /* 0x00011100ff0477ac */ /* 0x000f620008000a00 */
[----:B----4-:R-:W4:Y:S01]  /*6040*/  I2F.U32.RP R8, UR7 ;  /* 0x0000000700087d06 */ /* 0x010f220008209000 */
[----:B------:R-:W-:-:S07]  /*6050*/  ISETP.NE.U32.AND P0, PT, RZ, UR7, PT ;  /* 0x00000007ff007c0c */ /* 0x000fce000bf05070 */
[----:B----4-:R-:W4:Y:S02]  /*6060*/  MUFU.RCP R6, R8 ;  /* 0x0000000800067308 */ /* 0x010f240000001000 */
[----:B----4-:R-:W-:-:S06]  /*6070*/  IADD3 R6, PT, PT, R6, 0xffffffe, RZ ;  /* 0x0ffffffe06067810 */ /* 0x010fcc0007ffe0ff */
[----:B------:R-:W4:Y:S02]  /*6080*/  F2I.FTZ.U32.TRUNC.NTZ R5, R6 ;  /* 0x0000000600057305 */ /* 0x000f24000021f000 */
[----:B----4-:R-:W-:-:S05]  /*6090*/  IADD3 R4, PT, PT, RZ, -R5, RZ ;  /* 0x80000005ff047210 */ /* 0x010fca0007ffe0ff */
[----:B------:R-:W-:Y:S02]  /*60a0*/  IMAD R7, R4, UR7, RZ ;  /* 0x0000000704077c24 */ /* 0x000fe4000f8e02ff */
[----:B------:R-:W-:-:S05]  /*60b0*/  HFMA2 R4, -RZ, RZ, 0, 0 ;  /* 0x00000000ff047431 */ /* 0x000fca00000001ff */
[----:B------:R-:W-:-:S04]  /*60c0*/  IMAD.HI.U32 R5, R5, R7, R4 ;  /* 0x0000000705057227 */ /* 0x000fc800078e0004 */
[----:B-1----:R-:W-:Y:S02]  /*60d0*/  IMAD R4, R2, UR6, R3 ;  /* 0x0000000602047c24 */ /* 0x002fe4000f8e0203 */
[----:B---3--:R-:W-:-:S04]  /*60e0*/  IMAD.HI.U32 R5, R5, R0, RZ ;  /* 0x0000000005057227 */ /* 0x008fc800078e00ff */
[----:B------:R-:W-:-:S04]  /*60f0*/  IMAD.MOV R7, RZ, RZ, -R5 ;  /* 0x000000ffff077224 */ /* 0x000fc800078e0a05 */
[----:B------:R-:W-:-:S05]  /*6100*/  IMAD R7, R7, UR7, R0 ;  /* 0x0000000707077c24 */ /* 0x000fca000f8e0200 */
[----:B------:R-:W-:-:S13]  /*6110*/  ISETP.GE.U32.AND P2, PT, R7, UR7, PT ;  /* 0x0000000707007c0c */ /* 0x000fda000bf46070 */
[----:B------:R-:W-:Y:S02]  /*6120*/  @P2 IADD3 R7, PT, PT, R7, -UR7, RZ ;  /* 0x8000000707072c10 */ /* 0x000fe4000fffe0ff */
[----:B------:R-:W-:Y:S02]  /*6130*/  @P2 IADD3 R5, PT, PT, R5, 0x1, RZ ;  /* 0x0000000105052810 */ /* 0x000fe40007ffe0ff */
[----:B------:R-:W-:Y:S02]  /*6140*/  ISETP.GE.U32.AND P1, PT, R7, UR7, PT ;  /* 0x0000000707007c0c */ /* 0x000fe4000bf26070 */
[----:B------:R-:W1:Y:S11]  /*6150*/  LDC.64 R6, c[0x0][0x880] ;  /* 0x00022000ff067b82 */ /* 0x000e760000000a00 */
[----:B------:R-:W-:Y:S01]  /*6160*/  @P1 VIADD R5, R5, 0x1 ;  /* 0x0000000105051836 */ /* 0x000fe20000000000 */
[----:B------:R-:W-:-:S04]  /*6170*/  @!P0 LOP3.LUT R5, RZ, UR7, RZ, 0x33, !PT ;  /* 0x00000007ff058c12 */ /* 0x000fc8000f8e33ff */
[C---:B------:R-:W-:Y:S01]  /*6180*/  IADD3 R3, PT, PT, -R5.reuse, RZ, RZ ;  /* 0x000000ff05037210 */ /* 0x040fe20007ffe1ff */
[----:B-----5:R-:W-:-:S04]  /*6190*/  IMAD R5, R5, UR5, R4 ;  /* 0x0000000505057c24 */ /* 0x020fc8000f8e0204 */
[----:B------:R-:W-:Y:S01]  /*61a0*/  IMAD R4, R3, UR7, R0 ;  /* 0x0000000703047c24 */ /* 0x000fe2000f8e0200 */
[----:B------:R-:W-:-:S03]  /*61b0*/  MOV R3, 0xff800000 ;  /* 0xff80000000037802 */ /* 0x000fc60000000f00 */
[----:B------:R-:W-:-:S04]  /*61c0*/  IMAD R5, R4, UR4, R5 ;  /* 0x0000000404057c24 */ /* 0x000fc8000f8e0205 */
[----:B-1----:R-:W-:-:S05]  /*61d0*/  IMAD.WIDE.U32 R6, R5, 0x4, R6 ;  /* 0x0000000405067825 */ /* 0x002fca00078e0006 */
[----:B------:R4:W-:Y:S02]  /*61e0*/  STG.E desc[UR48][R6.64], R3 ;  /* 0x0000000306007986 */ /* 0x0009e4000c101930 */
.L_x_152:
[----:B------:R-:W-:Y:S05]  /*61f0*/  BSYNC.RECONVERGENT B0 ;  /* 0x0000000000007941 */ /* 0x000fea0003800200 */
.L_x_151:
[----:B------:R-:W-:-:S09]  /*6200*/  UISETP.NE.AND UP0, UPT, UR38, URZ, UPT ;  /* 0x000000ff2600728c */ /* 0x000fd2000bf05270 */
[----:B------:R-:W-:Y:S05]  /*6210*/  BRA.U UP0, `(.L_x_153) ;  /* 0x0000000100047547 */ /* 0x000fea000b800000 */
[----:B------:R-:W-:Y:S05]  /*6220*/  BPT.TRAP 0x1 ;  /* 0x000000040000795c */ /* 0x000fea0000300000 */
.L_x_153:
[C---:B----4-:R-:W-:Y:S01]  /*6230*/  IADD3 R3, P3, PT, R24.reuse, 0x2000, RZ ;  /* 0x0000200018037810 */ /* 0x050fe20007f7e0ff */
[----:B------:R4:W-:Y:S01]  /*6240*/  SYNCS.ARRIVE.TRANS64.A1T0 RZ, [R16+URZ+0x70b0], RZ ;  /* 0x0070b0ff10ff79a7 */ /* 0x0009e200081000ff */
[C---:B------:R-:W-:Y:S01]  /*6250*/  IADD3 R5, P2, PT, R24.reuse, 0x2200, RZ ;  /* 0x0000220018057810 */ /* 0x040fe20007f5e0ff */
[----:B------:R-:W-:Y:S01]  /*6260*/  UISETP.NE.AND UP0, UPT, UR38, URZ, UPT ;  /* 0x000000ff2600728c */ /* 0x000fe2000bf05270 */
[C---:B------:R-:W-:Y:S01]  /*6270*/  IADD3 R7, P1, PT, R24.reuse, 0x2400, RZ ;  /* 0x0000240018077810 */ /* 0x040fe20007f3e0ff */
[--C-:B------:R-:W-:Y:S01]  /*6280*/  IMAD.X R55, RZ, RZ, R25.reuse, P3 ;  /* 0x000000ffff377224 */ /* 0x100fe200018e0619 */
[C---:B------:R-:W-:Y:S01]  /*6290*/  IADD3 R9, P0, PT, R24.reuse, 0x2600, RZ ;  /* 0x0000260018097810 */ /* 0x040fe20007f1e0ff */
[--C-:B------:R-:W-:Y:S01]  /*62a0*/  IMAD.X R53, RZ, RZ, R25.reuse, P2 ;  /* 0x000000ffff357224 */ /* 0x100fe200010e0619 */
[C---:B--2---:R-:W-:Y:S01]  /*62b0*/  IADD3 R11, P5, PT, R24.reuse, 0x2800, RZ ;  /* 0x00002800180b7810 */ /* 0x044fe20007fbe0ff */
[--C-:B------:R-:W-:Y:S01]  /*62c0*/  IMAD.X R51, RZ, RZ, R25.reuse, P1 ;  /* 0x000000ffff337224 */ /* 0x100fe200008e0619 */
[C---:B------:R-:W-:Y:S01]  /*62d0*/  IADD3 R12, P4, PT, R24.reuse, 0x2a00, RZ ;  /* 0x00002a00180c7810 */ /* 0x040fe20007f9e0ff */
[--C-:B------:R-:W-:Y:S01]  /*62e0*/  IMAD.X R49, RZ, RZ, R25.reuse, P0 ;  /* 0x000000ffff317224 */ /* 0x100fe200000e0619 */
[C---:B------:R-:W-:Y:S01]  /*62f0*/  IADD3 R13, P3, PT, R24.reuse, 0x2c00, RZ ;  /* 0x00002c00180d7810 */ /* 0x040fe20007f7e0ff */
[--C-:B------:R-:W-:Y:S01]  /*6300*/  IMAD.X R47, RZ, RZ, R25.reuse, P5 ;  /* 0x000000ffff2f7224 */ /* 0x100fe200028e0619 */
[C---:B------:R-:W-:Y:S01]  /*6310*/  IADD3 R14, P2, PT, R24.reuse, 0x2e00, RZ ;  /* 0x00002e00180e7810 */ /* 0x040fe20007f5e0ff */
[--C-:B------:R-:W-:Y:S01]  /*6320*/  IMAD.X R45, RZ, RZ, R25.reuse, P4 ;  /* 0x000000ffff2d7224 */ /* 0x100fe200020e0619 */
[C---:B------:R-:W-:Y:S01]  /*6330*/  IADD3 R15, P1, PT, R24.reuse, 0x3000, RZ ;  /* 0x00003000180f7810 */ /* 0x040fe20007f3e0ff */
[----:B------:R-:W-:Y:S01]  /*6340*/  IMAD.X R43, RZ, RZ, R25, P3 ;  /* 0x000000ffff2b7224 */ /* 0x000fe200018e0619 */
[----:B------:R-:W-:Y:S01]  /*6350*/  SHF.R.U64 R4, R3, 0x3, R55 ;  /* 0x0000000303047819 */ /* 0x000fe20000001237 */
[--C-:B------:R-:W-:Y:S01]  /*6360*/  IMAD.X R41, RZ, RZ, R25.reuse, P2 ;  /* 0x000000ffff297224 */ /* 0x100fe200010e0619 */
[C---:B------:R-:W-:Y:S01]  /*6370*/  IADD3 R18, P0, PT, R24.reuse, 0x3200, RZ ;  /* 0x0000320018127810 */ /* 0x040fe20007f1e0ff */
[----:B------:R-:W-:Y:S01]  /*6380*/  IMAD.X R39, RZ, RZ, R25, P1 ;  /* 0x000000ffff277224 */ /* 0x000fe200008e0619 */
[----:B------:R-:W-:-:S02]  /*6390*/  IADD3 R19, P5, PT, R24, 0x3400, RZ ;  /* 0x0000340018137810 */ /* 0x000fc40007fbe0ff */
[----:B------:R-:W-:Y:S01]  /*63a0*/  SHF.R.U64 R6, R5, 0x3, R53 ;  /* 0x0000000305067819 */ /* 0x000fe20000001235 */
[--C-:B------:R-:W-:Y:S01]  /*63b0*/  IMAD.X R37, RZ, RZ, R25.reuse, P0 ;  /* 0x000000ffff257224 */ /* 0x100fe200000e0619 */
[C---:B------:R-:W-:Y:S01]  /*63c0*/  IADD3 R20, P4, PT, R24.reuse, 0x3600, RZ ;  /* 0x0000360018147810 */ /* 0x040fe20007f9e0ff */
[--C-:B------:R-:W-:Y:S01]  /*63d0*/  IMAD.X R35, RZ, RZ, R25.reuse, P5 ;  /* 0x000000ffff237224 */ /* 0x100fe200028e0619 */
[----:B------:R-:W-:Y:S02]  /*63e0*/  LOP3.LUT R54, R3, 0x30, R4, 0x78, !PT ;  /* 0x0000003003367812 */ /* 0x000fe400078e7804 */
[C---:B------:R-:W-:Y:S01]  /*63f0*/  IADD3 R21, P3, PT, R24.reuse, 0x3800, RZ ;  /* 0x0000380018157810 */ /* 0x040fe20007f7e0ff */
[----:B------:R-:W-:Y:S01]  /*6400*/  IMAD.X R33, RZ, RZ, R25, P4 ;  /* 0x000000ffff217224 */ /* 0x000fe200020e0619 */
[----:B------:R-:W-:Y:S01]  /*6410*/  SHF.R.U64 R8, R7, 0x3, R51 ;  /* 0x0000000307087819 */ /* 0x000fe20000001233 */
[----:B------:R4:W-:Y:S01]  /*6420*/  ST.E desc[UR48][R54.64], RZ ;  /* 0x000000ff36007985 */ /* 0x0009e2000c101930 */
[----:B------:R-:W-:Y:S01]  /*6430*/  SHF.R.U64 R4, R11, 0x3, R47 ;  /* 0x000000030b047819 */ /* 0x000fe2000000122f */
[----:B------:R-:W-:Y:S01]  /*6440*/  IMAD.X R31, RZ, RZ, R25, P3 ;  /* 0x000000ffff1f7224 */ /* 0x000fe200018e0619 */
[----:B------:R-:W-:-:S02]  /*6450*/  IADD3 R22, P2, PT, R24, 0x3a00, RZ ;  /* 0x00003a0018167810 */ /* 0x000fc40007f5e0ff */
[----:B------:R-:W-:Y:S02]  /*6460*/  SHF.R.U64 R10, R9, 0x3, R49 ;  /* 0x00000003090a7819 */ /* 0x000fe40000001231 */
[----:B------:R-:W-:Y:S01]  /*6470*/  LOP3.LUT R52, R5, 0x30, R6, 0x78, !PT ;  /* 0x0000003005347812 */ /* 0x000fe200078e7806 */
[----:B------:R-:W-:Y:S01]  /*6480*/  IMAD.X R29, RZ, RZ, R25, P2 ;  /* 0x000000ffff1d7224 */ /* 0x000fe200010e0619 */
[----:B------:R-:W-:Y:S02]  /*6490*/  SHF.R.U64 R3, R12, 0x3, R45 ;  /* 0x000000030c037819 */ /* 0x000fe4000000122d */
[C---:B------:R-:W-:Y:S01]  /*64a0*/  IADD3 R23, P1, PT, R24.reuse, 0x3c00, RZ ;  /* 0x00003c0018177810 */ /* 0x040fe20007f3e0ff */
[----:B------:R4:W-:Y:S01]  /*64b0*/  ST.E desc[UR48][R52.64], RZ ;  /* 0x000000ff34007985 */ /* 0x0009e2000c101930 */
[----:B------:R-:W-:Y:S02]  /*64c0*/  SHF.R.U64 R6, R13, 0x3, R43 ;  /* 0x000000030d067819 */ /* 0x000fe4000000122b */
[----:B------:R-:W-:Y:S01]  /*64d0*/  IADD3 R24, P0, PT, R24, 0x3e00, RZ ;  /* 0x00003e0018187810 */ /* 0x000fe20007f1e0ff */
[----:B------:R-:W-:Y:S01]  /*64e0*/  IMAD.X R27, RZ, RZ, R25, P1 ;  /* 0x000000ffff1b7224 */ /* 0x000fe200008e0619 */
[----:B------:R-:W-:-:S02]  /*64f0*/  SHF.R.U64 R5, R14, 0x3, R41 ;  /* 0x000000030e057819 */ /* 0x000fc40000001229 */
[----:B------:R-:W-:Y:S01]  /*6500*/  LOP3.LUT R50, R7, 0x30, R8, 0x78, !PT ;  /* 0x0000003007327812 */ /* 0x000fe200078e7808 */
[----:B------:R-:W-:Y:S01]  /*6510*/  IMAD.X R25, RZ, RZ, R25, P0 ;  /* 0x000000ffff197224 */ /* 0x000fe200000e0619 */
[----:B------:R-:W-:Y:S02]  /*6520*/  LOP3.LUT R46, R11, 0x30, R4, 0x78, !PT ;  /* 0x000000300b2e7812 */ /* 0x000fe400078e7804 */
[----:B------:R-:W-:Y:S01]  /*6530*/  LOP3.LUT R48, R9, 0x30, R10, 0x78, !PT ;  /* 0x0000003009307812 */ /* 0x000fe200078e780a */
[----:B------:R4:W-:Y:S01]  /*6540*/  ST.E desc[UR48][R50.64], RZ ;  /* 0x000000ff32007985 */ /* 0x0009e2000c101930 */
[----:B------:R-:W-:Y:S02]  /*6550*/  LOP3.LUT R44, R12, 0x30, R3, 0x78, !PT ;  /* 0x000000300c2c7812 */ /* 0x000fe400078e7803 */
[----:B------:R-:W-:Y:S01]  /*6560*/  SHF.R.U64 R4, R15, 0x3, R39 ;  /* 0x000000030f047819 */ /* 0x000fe20000001227 */
[----:B------:R4:W-:Y:S01]  /*6570*/  ST.E desc[UR48][R48.64], RZ ;  /* 0x000000ff30007985 */ /* 0x0009e2000c101930 */
[----:B------:R-:W-:-:S02]  /*6580*/  LOP3.LUT R42, R13, 0x30, R6, 0x78, !PT ;  /* 0x000000300d2a7812 */ /* 0x000fc400078e7806 */
[----:B------:R-:W-:Y:S01]  /*6590*/  SHF.R.U64 R3, R18, 0x3, R37 ;  /* 0x0000000312037819 */ /* 0x000fe20000001225 */
[----:B------:R4:W-:Y:S01]  /*65a0*/  ST.E desc[UR48][R46.64], RZ ;  /* 0x000000ff2e007985 */ /* 0x0009e2000c101930 */
[----:B------:R-:W-:Y:S02]  /*65b0*/  LOP3.LUT R40, R14, 0x30, R5, 0x78, !PT ;  /* 0x000000300e287812 */ /* 0x000fe400078e7805 */
[----:B------:R-:W-:Y:S01]  /*65c0*/  SHF.R.U64 R6, R19, 0x3, R35 ;  /* 0x0000000313067819 */ /* 0x000fe20000001223 */
[----:B------:R4:W-:Y:S01]  /*65d0*/  ST.E desc[UR48][R44.64], RZ ;  /* 0x000000ff2c007985 */ /* 0x0009e2000c101930 */
[----:B------:R-:W-:Y:S02]  /*65e0*/  SHF.R.U64 R5, R20, 0x3, R33 ;  /* 0x0000000314057819 */ /* 0x000fe40000001221 */
[----:B------:R-:W-:Y:S01]  /*65f0*/  LOP3.LUT R38, R15, 0x30, R4, 0x78, !PT ;  /* 0x000000300f267812 */ /* 0x000fe200078e7804 */
[----:B------:R4:W-:Y:S01]  /*6600*/  ST.E desc[UR48][R42.64], RZ ;  /* 0x000000ff2a007985 */ /* 0x0009e2000c101930 */
[----:B------:R-:W-:-:S02]  /*6610*/  LOP3.LUT R36, R18, 0x30, R3, 0x78, !PT ;  /* 0x0000003012247812 */ /* 0x000fc400078e7803 */
[----:B------:R-:W-:Y:S01]  /*6620*/  SHF.R.U64 R4, R21, 0x3, R31 ;  /* 0x0000000315047819 */ /* 0x000fe2000000121f */
[----:B------:R4:W-:Y:S01]  /*6630*/  ST.E desc[UR48][R40.64], RZ ;  /* 0x000000ff28007985 */ /* 0x0009e2000c101930 */
[----:B------:R-:W-:Y:S02]  /*6640*/  LOP3.LUT R34, R19, 0x30, R6, 0x78, !PT ;  /* 0x0000003013227812 */ /* 0x000fe400078e7806 */
[----:B------:R-:W-:Y:S01]  /*6650*/  SHF.R.U64 R3, R22, 0x3, R29 ;  /* 0x0000000316037819 */ /* 0x000fe2000000121d */
[----:B------:R4:W-:Y:S01]  /*6660*/  ST.E desc[UR48][R38.64], RZ ;  /* 0x000000ff26007985 */ /* 0x0009e2000c101930 */
[----:B------:R-:W-:Y:S02]  /*6670*/  LOP3.LUT R32, R20, 0x30, R5, 0x78, !PT ;  /* 0x0000003014207812 */ /* 0x000fe400078e7805 */
[----:B------:R-:W-:Y:S01]  /*6680*/  SHF.R.U64 R6, R23, 0x3, R27 ;  /* 0x0000000317067819 */ /* 0x000fe2000000121b */
[----:B------:R4:W-:Y:S01]  /*6690*/  ST.E desc[UR48][R36.64], RZ ;  /* 0x000000ff24007985 */ /* 0x0009e2000c101930 */
[----:B------:R-:W-:-:S02]  /*66a0*/  SHF.R.U64 R5, R24, 0x3, R25 ;  /* 0x0000000318057819 */ /* 0x000fc40000001219 */
[----:B------:R-:W-:Y:S01]  /*66b0*/  LOP3.LUT R30, R21, 0x30, R4, 0x78, !PT ;  /* 0x00000030151e7812 */ /* 0x000fe200078e7804 */
[----:B------:R4:W-:Y:S01]  /*66c0*/  ST.E desc[UR48][R34.64], RZ ;  /* 0x000000ff22007985 */ /* 0x0009e2000c101930 */
[----:B------:R-:W-:Y:S02]  /*66d0*/  LOP3.LUT R28, R22, 0x30, R3, 0x78, !PT ;  /* 0x00000030161c7812 */ /* 0x000fe400078e7803 */
[----:B------:R-:W-:Y:S01]  /*66e0*/  LOP3.LUT R26, R23, 0x30, R6, 0x78, !PT ;  /* 0x00000030171a7812 */ /* 0x000fe200078e7806 */
[----:B------:R4:W-:Y:S01]  /*66f0*/  ST.E desc[UR48][R32.64], RZ ;  /* 0x000000ff20007985 */ /* 0x0009e2000c101930 */
[----:B------:R-:W-:-:S03]  /*6700*/  LOP3.LUT R24, R24, 0x30, R5, 0x78, !PT ;  /* 0x0000003018187812 */ /* 0x000fc600078e7805 */
[----:B------:R4:W-:Y:S04]  /*6710*/  ST.E desc[UR48][R30.64], RZ ;  /* 0x000000ff1e007985 */ /* 0x0009e8000c101930 */
[----:B------:R4:W-:Y:S04]  /*6720*/  ST.E desc[UR48][R28.64], RZ ;  /* 0x000000ff1c007985 */ /* 0x0009e8000c101930 */
[----:B------:R4:W-:Y:S04]  /*6730*/  ST.E desc[UR48][R26.64], RZ ;  /* 0x000000ff1a007985 */ /* 0x0009e8000c101930 */
[----:B------:R4:W-:Y:S01]  /*6740*/  ST.E desc[UR48][R24.64], RZ ;  /* 0x000000ff18007985 */ /* 0x0009e2000c101930 */
[----:B------:R-:W-:Y:S01]  /*6750*/  @!PT LDS RZ, [RZ] ;  /* 0x00000000fffff984 */ /* 0x000fe20000000800 */
[----:B------:R-:W-:Y:S01]  /*6760*/  @!PT LDS RZ, [RZ] ;  /* 0x00000000fffff984 */ /* 0x000fe20000000800 */
[----:B------:R-:W-:Y:S01]  /*6770*/  @!PT LDS RZ, [RZ] ;  /* 0x00000000fffff984 */ /* 0x000fe20000000800 */
[----:B------:R-:W-:Y:S01]  /*6780*/  @!PT LDS RZ, [RZ] ;  /* 0x00000000fffff984 */ /* 0x000fe20000000800 */
[----:B------:R2:W-:Y:S06]  /*6790*/  MEMBAR.ALL.CTA ;  /* 0x0000000000007992 */ /* 0x0005ec0000008000 */
[----:B--2---:R-:W2:Y:S01]  /*67a0*/  FENCE.VIEW.ASYNC.S ;  /* 0x00000000000073c6 */ /* 0x004ea20000000000 */
[----:B------:R-:W-:Y:S05]  /*67b0*/  BRA.U UP0, `(.L_x_154) ;  /* 0x0000000100047547 */ /* 0x000fea000b800000 */
[----:B------:R-:W-:Y:S05]  /*67c0*/  BPT.TRAP 0x1 ;  /* 0x000000040000795c */ /* 0x000fea0000300000 */
.L_x_154:
[----:B------:R-:W-:-:S05]  /*67d0*/  HFMA2 R3, -RZ, RZ, 0, 5.9604644775390625e-08 ;  /* 0x00000001ff037431 */ /* 0x000fca00000001ff */
[----:B------:R-:W-:-:S04]  /*67e0*/  SHF.L.U32 R3, R3, 0x1f, RZ ;  /* 0x0000001f03037819 */ /* 0x000fc800000006ff */
[----:B--2---:R-:W2:Y:S02]  /*67f0*/  SYNCS.PHASECHK.TRANS64.TRYWAIT P0, [R16+URZ+0x70c8], R3 ;  /* 0x0070c803100075a7 */ /* 0x004ea400080011ff */
[----:B--2---:R-:W-:Y:S05]  /*6800*/  @!P0 BRA `(.L_x_155) ;  /* 0x0000008c00d88947 */ /* 0x004fea0003800000 */
.L_x_365:
[----:B------:R-:W-:Y:S05]  /*6810*/  @!P6 BRA `(.L_x_156) ;  /* 0x000000000094e947 */ /* 0x000fea0003800000 */
[----:B------:R-:W5:Y:S01]  /*6820*/  LDCU UR4, c[0x0][0x380] ;  /* 0x00007000ff0477ac */ /* 0x000f620008000800 */
[----:B------:R-:W-:Y:S01]  /*6830*/  IMAD.U32 R4, RZ, RZ, UR41 ;  /* 0x00000029ff047e24 */ /* 0x000fe2000f8e00ff */
[----:B------:R-:W-:Y:S04]  /*6840*/  BSSY.RECONVERGENT B0, `(.L_x_156) ;  /* 0x0000022000007945 */ /* 0x000fe80003800200 */
[----:B------:R-:W-:-:S04]  /*6850*/  IADD3 R17, PT, PT, R4, 0x80, R17 ;  /* 0x0000008004117810 */ /* 0x000fc80007ffe011 */
[----:B-----5:R-:W-:-:S13]  /*6860*/  ISETP.GE.AND P0, PT, R17, UR4, PT ;  /* 0x0000000411007c0c */ /* 0x020fda000bf06270 */
[----:B------:R-:W-:Y:S05]  /*6870*/  @P0 BRA `(.L_x_157) ;  /* 0x0000000000780947 */ /* 0x000fea0003800000 */
[----:B------:R-:W5:Y:S01]  /*6880*/  LDCU UR7, c[0x0][0x38c] ;  /* 0x00007180ff0777ac */ /* 0x000f620008000800 */
[----:B------:R-:W-:Y:S01]  /*6890*/  MOV R4, RZ ;  /* 0x000000ff00047202 */ /* 0x000fe20000000f00 */
[----:B------:R-:W1:Y:S01]  /*68a0*/  LDCU UR6, c[0x0][0x890] ;  /* 0x00011200ff0677ac */ /* 0x000e620008000800 */
[----:B------:R-:W4:Y:S01]  /*68b0*/  LDCU.64 UR4, c[0x0][0x888] ;  /* 0x00011100ff0477ac */ /* 0x000f220008000a00 */
[----:B-----5:R-:W5:Y:S01]  /*68c0*/  I2F.U32.RP R7, UR7 ;  /* 0x0000000700077d06 */ /* 0x020f620008209000 */
[----:B------:R-:W-:Y:S01]  /*68d0*/  ISETP.NE.U32.AND P0, PT, RZ, UR7, PT ;  /* 0x00000007ff007c0c */ /* 0x000fe2000bf05070 */
[----:B-1----:R-:W-:-:S06]  /*68e0*/  IMAD R2, R2, UR6, R17 ;  /* 0x0000000602027c24 */ /* 0x002fcc000f8e0211 */
[----:B-----5:R-:W1:Y:S02]  /*68f0*/  MUFU.RCP R6, R7 ;  /* 0x0000000700067308 */ /* 0x020e640000001000 */
[----:B-1----:R-:W-:-:S06]  /*6900*/  IADD3 R6, PT, PT, R6, 0xffffffe, RZ ;  /* 0x0ffffffe06067810 */ /* 0x002fcc0007ffe0ff */
[----:B------:R-:W2:Y:S02]  /*6910*/  F2I.FTZ.U32.TRUNC.NTZ R5, R6 ;  /* 0x0000000600057305 */ /* 0x000ea4000021f000 */
[----:B--2---:R-:W-:-:S05]  /*6920*/  IADD3 R3, PT, PT, RZ, -R5, RZ ;  /* 0x80000005ff037210 */ /* 0x004fca0007ffe0ff */
[----:B------:R-:W-:-:S04]  /*6930*/  IMAD R3, R3, UR7, RZ ;  /* 0x0000000703037c24 */ /* 0x000fc8000f8e02ff */
[----:B------:R-:W-:-:S06]  /*6940*/  IMAD.HI.U32 R3, R5, R3, R4 ;  /* 0x0000000305037227 */ /* 0x000fcc00078e0004 */
        /* <DEDUP_REMOVED lines=11> */
[----:B----4-:R-:W-:-:S04]  /*6a00*/  IMAD R2, R3, UR5, R2 ;  /* 0x0000000503027c24 */ /* 0x010fc8000f8e0202 */
[----:B------:R-:W-:Y:S01]  /*6a10*/  IMAD R7, R7, UR7, R0 ;  /* 0x0000000707077c24 */ /* 0x000fe2000f8e0200 */
[----:B------:R-:W-:-:S03]  /*6a20*/  MOV R0, 0xff800000 ;  /* 0xff80000000007802 */ /* 0x000fc60000000f00 */
[----:B------:R-:W-:-:S04]  /*6a30*/  IMAD R7, R7, UR4, R2 ;  /* 0x0000000407077c24 */ /* 0x000fc8000f8e0202 */
[----:B-1----:R-:W-:-:S05]  /*6a40*/  IMAD.WIDE.U32 R4, R7, 0x4, R4 ;  /* 0x0000000407047825 */ /* 0x002fca00078e0004 */
[----:B------:R5:W-:Y:S02]  /*6a50*/  STG.E desc[UR48][R4.64], R0 ;  /* 0x0000000004007986 */ /* 0x000be4000c101930 */
.L_x_157:
[----:B------:R-:W-:Y:S05]  /*6a60*/  BSYNC.RECONVERGENT B0 ;  /* 0x0000000000007941 */ /* 0x000fea0003800200 */
.L_x_156:
[----:B------:R-:W-:Y:S01]  /*6a70*/  @!PT LDS RZ, [RZ] ;  /* 0x00000000fffff984 */ /* 0x000fe20000000800 */
[----:B------:R-:W-:Y:S01]  /*6a80*/  @!PT LDS RZ, [RZ] ;  /* 0x00000000fffff984 */ /* 0x000fe20000000800 */
[----:B------:R-:W-:Y:S01]  /*6a90*/  @!PT LDS RZ, [RZ] ;  /* 0x00000000fffff984 */ /* 0x000fe20000000800 */
[----:B------:R-:W-:Y:S01]  /*6aa0*/  @!PT LDS RZ, [RZ] ;  /* 0x00000000fffff984 */ /* 0x000fe20000000800 */
[----:B------:R1:W-:Y:S06]  /*6ab0*/  MEMBAR.ALL.CTA ;  /* 0x0000000000007992 */ /* 0x0003ec0000008000 */
[----:B-1----:R-:W1:Y:S01]  /*6ac0*/  FENCE.VIEW.ASYNC.S ;  /* 0x00000000000073c6 */ /* 0x002e620000000000 */
[----:B------:R-:W-:-:S09]  /*6ad0*/  UISETP.NE.AND UP0, UPT, UR38, URZ, UPT ;  /* 0x000000ff2600728c */ /* 0x000fd2000bf05270 */
[----:B------:R-:W-:Y:S05]  /*6ae0*/  BRA.U UP0, `(.L_x_158) ;  /* 0x0000000100047547 */ /* 0x000fea000b800000 */
[----:B------:R-:W-:Y:S05]  /*6af0*/  BPT.TRAP 0x1 ;  /* 0x000000040000795c */ /* 0x000fea0000300000 */
.L_x_158:
[----:B-1----:R-:W-:Y:S01]  /*6b00*/  SYNCS.ARRIVE.TRANS64.A1T0 RZ, [R16+URZ+0x70b8], RZ ;  /* 0x0070b8ff10ff79a7 */ /* 0x002fe200081000ff */
[----:B------:R-:W-:Y:S05]  /*6b10*/  EXIT ;  /* 0x000000000000794d */ /* 0x000fea0003800000 */
.L_x_87:
[----:B------:R-:W-:Y:S01]  /*6b20*/  UISETP.NE.AND UP0, UPT, UR37, URZ, UPT ;  /* 0x000000ff2500728c */ /* 0x000fe2000bf05270 */
[C---:B------:R-:W-:Y:S01]  /*6b30*/  IMAD.U32 R56, R18.reuse, 0x10000, RZ ;  /* 0x0001000012387824 */ /* 0x040fe200078e00ff */
[C---:B------:R-:W-:Y:S02]  /*6b40*/  LOP3.LUT R16, R18.reuse, 0x1f, RZ, 0xc0, !PT ;  /* 0x0000001f12107812 */ /* 0x040fe400078ec0ff */
[----:B------:R-:W-:Y:S02]  /*6b50*/  LOP3.LUT R2, R18, 0x7f, RZ, 0xc0, !PT ;  /* 0x0000007f12027812 */ /* 0x000fe400078ec0ff */
[----:B------:R-:W-:-:S04]  /*6b60*/  LOP3.LUT R56, R56, 0x600000, RZ, 0xc0, !PT ;  /* 0x0060000038387812 */ /* 0x000fc800078ec0ff */
[----:B------:R-:W-:Y:S01]  /*6b70*/  LOP3.LUT R57, R56, 0x80, RZ, 0xfc, !PT ;  /* 0x0000008038397812 */ /* 0x000fe200078efcff */
[----:B------:R-:W-:Y:S05]  /*6b80*/  BRA.U !UP0, `(.L_x_159) ;  /* 0x0000000108047547 */ /* 0x000fea000b800000 */
[----:B------:R-:W-:Y:S05]  /*6b90*/  BPT.TRAP 0x1 ;  /* 0x000000040000795c */ /* 0x000fea0000300000 */
.L_x_159:
[----:B------:R-:W1:Y:S01]  /*6ba0*/  S2UR UR40, SR_CgaCtaId ;  /* 0x00000000002879c3 */ /* 0x000e620000008800 */
[----:B------:R-:W-:Y:S01]  /*6bb0*/  UMOV UR39, 0x400 ;  /* 0x0000040000277882 */ /* 0x000fe20000000000 */
[----:B------:R-:W-:Y:S01]  /*6bc0*/  SHF.L.U32 R3, RZ, 0x1f, RZ ;  /* 0x0000001fff037819 */ /* 0x000fe200000006ff */
[----:B-1----:R-:W-:-:S09]  /*6bd0*/  ULEA UR39, UR40, UR39, 0x18 ;  /* 0x0000002728277291 */ /* 0x002fd2000f8ec0ff */
[----:B------:R-:W1:Y:S02]  /*6be0*/  SYNCS.PHASECHK.TRANS64.TRYWAIT P0, [UR39+0x7070], R3 ;  /* 0x00707003ff0075a7 */ /* 0x000e640008001127 */
[----:B-1----:R-:W-:Y:S05]  /*6bf0*/  @!P0 BRA `(.L_x_160) ;  /* 0x0000008800f08947 */ /* 0x002fea0003800000 */
.L_x_366:
[----:B------:R-:W-:-:S09]  /*6c00*/  UISETP.NE.AND UP0, UPT, UR37, URZ, UPT ;  /* 0x000000ff2500728c */ /* 0x000fd2000bf05270 */
[----:B------:R-:W-:Y:S05]  /*6c10*/  BRA.U !UP0, `(.L_x_161) ;  /* 0x0000000108047547 */ /* 0x000fea000b800000 */
[----:B------:R-:W-:Y:S05]  /*6c20*/  BPT.TRAP 0x1 ;  /* 0x000000040000795c */ /* 0x000fea0000300000 */
.L_x_161:
[----:B------:R-:W-:Y:S02]  /*6c30*/  UIADD3 UR45, UPT, UPT, UR39, 0x7078, URZ ;  /* 0x00007078272d7890 */ /* 0x000fe4000fffe0ff */
[----:B------:R-:W-:Y:S02]  /*6c40*/  UISETP.NE.AND UP0, UPT, UR36, URZ, UPT ;  /* 0x000000ff2400728c */ /* 0x000fe4000bf05270 */
[----:B------:R-:W-:-:S09]  /*6c50*/  UPRMT UR4, UR40, 0x654, UR45 ;  /* 0x0000065428047896 */ /* 0x000fd2000800002d */
[----:B------:R-:W-:Y:S01]  /*6c60*/  SYNCS.ARRIVE.TRANS64.RED.A1T0 RZ, [UR4], RZ ;  /* 0x000000ffffff79a7 */ /* 0x000fe20008100404 */
[----:B------:R-:W-:Y:S05]  /*6c70*/  BRA.U !UP0, `(.L_x_162) ;  /* 0x0000000108047547 */ /* 0x000fea000b800000 */
[----:B------:R-:W-:Y:S05]  /*6c80*/  BPT.TRAP 0x1 ;  /* 0x000000040000795c */ /* 0x000fea0000300000 */
.L_x_162:
[----:B------:R-:W2:Y:S01]  /*6c90*/  SYNCS.PHASECHK.TRANS64.TRYWAIT P0, [UR39+0x7080], R3 ;  /* 0x00708003ff0075a7 */ /* 0x000ea20008001127 */
[----:B------:R-:W-:Y:S01]  /*6ca0*/  UMOV UR44, URZ ;  /* 0x000000ff002c7c82 */ /* 0x000fe20008000000 */
[----:B--2---:R-:W-:Y:S05]  /*6cb0*/  @!P0 BRA `(.L_x_163) ;  /* 0x0000008800d88947 */ /* 0x004fea0003800000 */
.L_x_367:
[----:B------:R-:W-:Y:S01]  /*6cc0*/  UISETP.GE.AND UP0, UPT, UR5, 0x41, UPT ;  /* 0x000000410500788c */ /* 0x000fe2000bf06270 */
[----:B------:R-:W-:Y:S01]  /*6cd0*/  HFMA2 R60, -RZ, RZ, 0, 5.9604644775390625e-08 ;  /* 0x00000001ff3c7431 */ /* 0x000fe200000001ff */
[----:B------:R-:W-:-:S07]  /*6ce0*/  UMOV UR43, 0x1 ;  /* 0x00000001002b7882 */ /* 0x000fce0000000000 */
[----:B------:R-:W-:Y:S05]  /*6cf0*/  BRA.U !UP0, `(.L_x_164) ;  /* 0x0000001508487547 */ /* 0x000fea000b800000 */
[----:B------:R-:W-:Y:S01]  /*6d00*/  UIADD3 UR5, UPT, UPT, UR5, 0x3f, URZ ;  /* 0x0000003f05057890 */ /* 0x000fe2000fffe0ff */
[C---:B------:R-:W-:Y:S01]  /*6d10*/  VIADD R59, R56.reuse, 0x100 ;  /* 0x00000100383b7836 */ /* 0x040fe20000000000 */
[----:B------:R-:W-:Y:S01]  /*6d20*/  LOP3.LUT R58, R17, 0x3, RZ, 0xc0, !PT ;  /* 0x00000003113a7812 */ /* 0x000fe200078ec0ff */
[C---:B------:R-:W-:Y:S01]  /*6d30*/  VIADD R23, R56.reuse, 0x110 ;  /* 0x0000011038177836 */ /* 0x040fe20000000000 */
[----:B------:R-:W-:Y:S01]  /*6d40*/  USHF.R.S32.HI UR4, URZ, 0x1f, UR5 ;  /* 0x0000001fff047899 */ /* 0x000fe20008011405 */
[C---:B------:R-:W-:Y:S01]  /*6d50*/  VIADD R19, R56.reuse, 0x180 ;  /* 0x0000018038137836 */ /* 0x040fe20000000000 */
[----:B------:R-:W-:Y:S01]  /*6d60*/  SHF.R.U32.HI R22, RZ, 0x15, R57 ;  /* 0x00000015ff167819 */ /* 0x000fe20000011639 */
[----:B------:R-:W-:Y:S01]  /*6d70*/  VIADD R18, R56, 0x190 ;  /* 0x0000019038127836 */ /* 0x000fe20000000000 */
[----:B------:R-:W-:Y:S01]  /*6d80*/  ULEA.HI UR4, UR4, UR5, URZ, 0x6 ;  /* 0x0000000504047291 */ /* 0x000fe2000f8f30ff */
[----:B------:R-:W-:Y:S01]  /*6d90*/  IMAD.MOV.U32 R60, RZ, RZ, 0x1 ;  /* 0x00000001ff3c7424 */ /* 0x000fe200078e00ff */
[----:B------:R-:W-:Y:S01]  /*6da0*/  SHF.R.U32.HI R59, RZ, 0x15, R59 ;  /* 0x00000015ff3b7819 */ /* 0x000fe2000001163b */
[----:B------:R-:W-:Y:S01]  /*6db0*/  UMOV UR44, URZ ;  /* 0x000000ff002c7c82 */ /* 0x000fe20008000000 */
[----:B------:R-:W-:Y:S01]  /*6dc0*/  SHF.R.U32.HI R23, RZ, 0x15, R23 ;  /* 0x00000015ff177819 */ /* 0x000fe20000011617 */
[----:B------:R-:W-:Y:S01]  /*6dd0*/  USHF.R.S32.HI UR42, URZ, 0x6, UR4 ;  /* 0x00000006ff2a7899 */ /* 0x000fe20008011404 */
[----:B------:R-:W-:Y:S01]  /*6de0*/  SHF.R.U32.HI R19, RZ, 0x15, R19 ;  /* 0x00000015ff137819 */ /* 0x000fe20000011613 */
[----:B------:R-:W-:Y:S01]  /*6df0*/  UMOV UR41, URZ ;  /* 0x000000ff00297c82 */ /* 0x000fe20008000000 */
[----:B------:R-:W-:-:S09]  /*6e00*/  SHF.R.U32.HI R18, RZ, 0x15, R18 ;  /* 0x00000015ff127819 */ /* 0x000fd20000011612 */
.L_x_188:
[----:B------:R-:W-:Y:S01]  /*6e10*/  UISETP.NE.AND UP0, UPT, UR37, URZ, UPT ;  /* 0x000000ff2500728c */ /* 0x000fe2000bf05270 */
[----:B------:R-:W-:Y:S01]  /*6e20*/  UMOV UR4, UR42 ;  /* 0x0000002a00047c82 */ /* 0x000fe20008000000 */
[----:B------:R-:W-:Y:S02]  /*6e30*/  UIADD3 UR42, UPT, UPT, UR42, -0x1, URZ ;  /* 0xffffffff2a2a7890 */ /* 0x000fe4000fffe0ff */
[----:B------:R-:W-:Y:S01]  /*6e40*/  UISETP.GT.AND UP1, UPT, UR4, 0x2, UPT ;  /* 0x000000020400788c */ /* 0x000fe2000bf24270 */
[----:B------:R-:W-:-:S03]  /*6e50*/  UMOV UR43, UR41 ;  /* 0x00000029002b7c82 */ /* 0x000fc60008000000 */
[----:B------:R-:W-:Y:S01]  /*6e60*/  UP2UR UR46, UPR, URZ, 0x2 ;  /* 0x00000002ff2e7883 */ /* 0x000fe20008000000 */
[----:B--234-:R-:W-:Y:S11]  /*6e70*/  BRA.U !UP0, `(.L_x_165) ;  /* 0x0000000108047547 */ /* 0x01cff6000b800000 */
[----:B------:R-:W-:Y:S05]  /*6e80*/  BPT.TRAP 0x1 ;  /* 0x000000040000795c */ /* 0x000fea0000300000 */
.L_x_165:
[----:B-1----:R-:W-:-:S04]  /*6e90*/  SHF.L.U32 R3, R60, 0x1f, RZ ;  /* 0x0000001f3c037819 */ /* 0x002fc800000006ff */
[----:B------:R-:W1:Y:S02]  /*6ea0*/  SYNCS.PHASECHK.TRANS64.TRYWAIT P0, [UR39+0x7070], R3 ;  /* 0x00707003ff0075a7 */ /* 0x000e640008001127 */
[----:B-1----:R-:W-:Y:S05]  /*6eb0*/  @!P0 BRA `(.L_x_166) ;  /* 0x0000008800708947 */ /* 0x002fea0003800000 */
.L_x_368:
[----:B------:R-:W-:Y:S01]  /*6ec0*/  R2UR UR4, R56 ;  /* 0x00000000380472ca */ /* 0x000fe200000e0000 */
[----:B------:R-:W-:Y:S01]  /*6ed0*/  UISETP.NE.AND UP0, UPT, UR38, URZ, UPT ;  /* 0x000000ff2600728c */ /* 0x000fe2000bf05270 */
[----:B------:R-:W-:Y:S01]  /*6ee0*/  PLOP3.LUT P0, PT, PT, PT, PT, 0x80, 0x8 ;  /* 0x000000000008781c */ /* 0x000fe20003f0f070 */
[----:B------:R-:W-:-:S10]  /*6ef0*/  IMAD.MOV.U32 R61, RZ, RZ, 0x3f800000 ;  /* 0x3f800000ff3d7424 */ /* 0x000fd400078e00ff */
[----:B------:R-:W2:Y:S02]  /*6f00*/  LDTM.x2 R4, tmem[UR4] ;  /* 0x00000004000479ee */ /* 0x000ea400080c0000 */
[----:B--2---:R-:W-:-:S13]  /*6f10*/  FSETP.NEU.AND P2, PT, R4, R5, PT ;  /* 0x000000050400720b */ /* 0x004fda0003f4d000 */
[----:B-1----:R-:W1:Y:S01]  /*6f20*/  @P2 LDC R0, c[0x0][0x704] ;  /* 0x0001c100ff002b82 */ /* 0x002e620000000800 */
[----:B------:R-:W-:-:S04]  /*6f30*/  @P2 FADD R5, R4, -R5 ;  /* 0x8000000504052221 */ /* 0x000fc80000000000 */
[----:B-1----:R-:W-:-:S05]  /*6f40*/  @P2 FMUL R5, R5, R0 ;  /* 0x0000000005052220 */ /* 0x002fca0000400000 */
[----:B------:R-:W-:-:S04]  /*6f50*/  @P2 FSETP.GEU.AND P1, PT, R5, -126, PT ;  /* 0xc2fc00000500280b */ /* 0x000fc80003f2e000 */
[----:B------:R-:W-:-:S13]  /*6f60*/  @P2 PLOP3.LUT P0, PT, P1, PT, PT, 0x80, 0x8 ;  /* 0x000000000008281c */ /* 0x000fda0000f0f070 */
[----:B------:R-:W-:-:S04]  /*6f70*/  @!P0 FMUL R5, R5, 0.5 ;  /* 0x3f00000005058820 */ /* 0x000fc80000400000 */
[----:B------:R-:W1:Y:S02]  /*6f80*/  @P2 MUFU.EX2 R0, R5 ;  /* 0x0000000500002308 */ /* 0x000e640000000800 */
[----:B-1----:R-:W-:-:S05]  /*6f90*/  @!P0 FMUL R0, R0, R0 ;  /* 0x0000000000008220 */ /* 0x002fca0000400000 */
[----:B------:R-:W-:Y:S01]  /*6fa0*/  @P2 MOV R61, R0 ;  /* 0x00000000003d2202 */ /* 0x000fe20000000f00 */
[----:B------:R-:W-:Y:S06]  /*6fb0*/  BRA.U UP0, `(.L_x_167) ;  /* 0x0000000100047547 */ /* 0x000fec000b800000 */
[----:B------:R-:W-:Y:S05]  /*6fc0*/  BPT.TRAP 0x1 ;  /* 0x000000040000795c */ /* 0x000fea0000300000 */
.L_x_167:
[----:B------:R-:W-:Y:S01]  /*6fd0*/  IMAD.U32 R3, RZ, RZ, UR44 ;  /* 0x0000002cff037e24 */ /* 0x000fe2000f8e00ff */
[----:B------:R-:W-:-:S04]  /*6fe0*/  FSETP.NEU.AND P1, PT, R61, 1, PT ;  /* 0x3f8000003d00780b */ /* 0x000fc80003f2d000 */
[----:B------:R-:W-:-:S04]  /*6ff0*/  SHF.L.U32 R3, R3, 0x1f, RZ ;  /* 0x0000001f03037819 */ /* 0x000fc800000006ff */
[----:B------:R-:W1:Y:S02]  /*7000*/  SYNCS.PHASECHK.TRANS64.TRYWAIT P0, [UR39+0x7090], R3 ;  /* 0x00709003ff0075a7 */ /* 0x000e640008001127 */
[----:B-1----:R-:W-:Y:S05]  /*7010*/  @!P0 BRA `(.L_x_168) ;  /* 0x0000008800308947 */ /* 0x002fea0003800000 */
.L_x_369:
[----:B------:R-:W-:-:S13]  /*7020*/  VOTE.ANY P1, P1 ;  /* 0x0000000000ff7806 */ /* 0x000fda0000820100 */
[----:B------:R-:W-:Y:S05]  /*7030*/  @!P1 BRA `(.L_x_169) ;  /* 0x0000000400989947 */ /* 0x000fea0003800000 */
[----:B------:R-:W-:-:S13]  /*7040*/  ISETP.NE.AND P0, PT, R58, R59, PT ;  /* 0x0000003b3a00720c */ /* 0x000fda0003f05270 */
[----:B------:R-:W-:Y:S05]  /*7050*/  @!P0 BRA `(.L_x_170) ;  /* 0x0000000000408947 */ /* 0x000fea0003800000 */
[----:B------:R-:W-:Y:S01]  /*7060*/  MOV R14, 0x8 ;  /* 0x00000008000e7802 */ /* 0x000fe20000000f00 */
[----:B------:R-:W2:Y:S01]  /*7070*/  LDCU.64 UR8, c[0x4][0xb0] ;  /* 0x01001600ff0877ac */ /* 0x000ea20008000a00 */
[----:B------:R-:W-:Y:S02]  /*7080*/  HFMA2 R12, -RZ, RZ, 0, 5.9604644775390625e-08 ;  /* 0x00000001ff0c7431 */ /* 0x000fe400000001ff */
[----:B------:R-:W-:Y:S01]  /*7090*/  IMAD.MOV.U32 R8, RZ, RZ, 0x192 ;  /* 0x00000192ff087424 */ /* 0x000fe200078e00ff */
[----:B------:R-:W3:Y:S01]  /*70a0*/  LDCU.64 UR6, c[0x4][0xb8] ;  /* 0x01001700ff0677ac */ /* 0x000ee20008000a00 */
[----:B------:R-:W4:Y:S01]  /*70b0*/  LDC.64 R14, c[0x4][R14] ;  /* 0x010000000e0e7b82 */ /* 0x000f220000000a00 */
[----:B------:R-:W-:Y:S01]  /*70c0*/  IMAD.MOV.U32 R13, RZ, RZ, RZ ;  /* 0x000000ffff0d7224 */ /* 0x000fe200078e00ff */
[----:B------:R-:W5:Y:S01]  /*70d0*/  LDCU.64 UR4, c[0x4][0x30] ;  /* 0x01000600ff0477ac */ /* 0x000f620008000a00 */
[----:B--2---:R-:W-:Y:S01]  /*70e0*/  IMAD.U32 R4, RZ, RZ, UR8 ;  /* 0x00000008ff047e24 */ /* 0x004fe2000f8e00ff */
[----:B------:R-:W-:Y:S01]  /*70f0*/  MOV R5, UR9 ;  /* 0x0000000900057c02 */ /* 0x000fe20008000f00 */
[----:B---3--:R-:W-:Y:S01]  /*7100*/  IMAD.U32 R6, RZ, RZ, UR6 ;  /* 0x00000006ff067e24 */ /* 0x008fe2000f8e00ff */
[----:B------:R-:W-:Y:S01]  /*7110*/  MOV R7, UR7 ;  /* 0x0000000700077c02 */ /* 0x000fe20008000f00 */
[----:B-----5:R-:W-:Y:S01]  /*7120*/  IMAD.U32 R10, RZ, RZ, UR4 ;  /* 0x00000004ff0a7e24 */ /* 0x020fe2000f8e00ff */
[----:B------:R-:W-:-:S02]  /*7130*/  MOV R11, UR5 ;  /* 0x00000005000b7c02 */ /* 0x000fc40008000f00 */
[----:B------:R-:W-:-:S07]  /*7140*/  LEPC R20, `(.L_x_170) ;  /* 0x000000001014794e */ /* 0x000fce0000000000 */
[----:B-1--4-:R-:W-:Y:S05]  /*7150*/  CALL.ABS.NOINC R14 ;  /* 0x000000000e007343 */ /* 0x012fea0003c00000 */
.L_x_170:
[----:B------:R-:W-:Y:S05]  /*7160*/  WARPSYNC.ALL ;  /* 0x0000000000007948 */ /* 0x000fea0003800000 */
[----:B------:R-:W-:Y:S02]  /*7170*/  R2UR UR4, R56 ;  /* 0x00000000380472ca */ /* 0x000fe400000e0000 */
[----:B------:R-:W-:-:S11]  /*7180*/  ISETP.NE.AND P0, PT, R58, R23, PT ;  /* 0x000000173a00720c */ /* 0x000fd60003f05270 */
[----:B------:R-:W2:Y:S02]  /*7190*/  LDTM.x16 R40, tmem[UR4+0x100] ;  /* 0x00010004002879ee */ /* 0x000ea40008240000 */
[----:B--2---:R-:W-:Y:S05]  /*71a0*/  @!P0 BRA `(.L_x_171) ;  /* 0x0000000000408947 */ /* 0x004fea0003800000 */
        /* <DEDUP_REMOVED lines=16> */
.L_x_171:
[----:B------:R-:W-:Y:S05]  /*72b0*/  WARPSYNC.ALL ;  /* 0x0000000000007948 */ /* 0x000fea0003800000 */
[----:B------:R-:W-:Y:S02]  /*72c0*/  R2UR UR4, R56 ;  /* 0x00000000380472ca */ /* 0x000fe400000e0000 */
[----:B------:R-:W-:Y:S02]  /*72d0*/  ISETP.NE.AND P0, PT, R58, R59, PT ;  /* 0x0000003b3a00720c */ /* 0x000fe40003f05270 */
[----:B------:R-:W-:-:S09]  /*72e0*/  FSETP.NEU.AND P1, PT, R61, 1, PT ;  /* 0x3f8000003d00780b */ /* 0x000fd20003f2d000 */
[----:B------:R-:W2:Y:S04]  /*72f0*/  LDTM.x16 R24, tmem[UR4+0x110] ;  /* 0x00011004001879ee */ /* 0x000ea80008240000 */
[C---:B------:R-:W-:Y:S02]  /*7300*/  @P1 FMUL2 R40, R61.reuse.F32, R40.F32x2.HI_LO ;  /* 0x000000283d28124a */ /* 0x040fe40000040000 */
[C---:B------:R-:W-:Y:S02]  /*7310*/  @P1 FMUL2 R42, R61.reuse.F32, R42.F32x2.HI_LO ;  /* 0x0000002a3d2a124a */ /* 0x040fe40000040000 */
[C---:B------:R-:W-:Y:S02]  /*7320*/  @P1 FMUL2 R44, R61.reuse.F32, R44.F32x2.HI_LO ;  /* 0x0000002c3d2c124a */ /* 0x040fe40000040000 */
[----:B------:R-:W-:-:S02]  /*7330*/  @P1 FMUL2 R46, R61.F32, R46.F32x2.HI_LO ;  /* 0x0000002e3d2e124a */ /* 0x000fc40000040000 */
[C---:B------:R-:W-:Y:S02]  /*7340*/  @P1 FMUL2 R48, R61.reuse.F32, R48.F32x2.HI_LO ;  /* 0x000000303d30124a */ /* 0x040fe40000040000 */
[C---:B------:R-:W-:Y:S02]  /*7350*/  @P1 FMUL2 R50, R61.reuse.F32, R50.F32x2.HI_LO ;  /* 0x000000323d32124a */ /* 0x040fe40000040000 */
[C---:B------:R-:W-:Y:S02]  /*7360*/  @P1 FMUL2 R52, R61.reuse.F32, R52.F32x2.HI_LO ;  /* 0x000000343d34124a */ /* 0x040fe40000040000 */
[----:B------:R-:W-:Y:S01]  /*7370*/  @P1 FMUL2 R54, R61.F32, R54.F32x2.HI_LO ;  /* 0x000000363d36124a */ /* 0x000fe20000040000 */
[----:B--2---:R-:W-:Y:S06]  /*7380*/  @!P0 BRA `(.L_x_172) ;  /* 0x0000000000408947 */ /* 0x004fec0003800000 */
        /* <DEDUP_REMOVED lines=16> */
.L_x_172:
[----:B------:R-:W-:Y:S05]  /*7490*/  WARPSYNC.ALL ;  /* 0x0000000000007948 */ /* 0x000fea0003800000 */
[----:B------:R-:W-:Y:S02]  /*74a0*/  R2UR UR4, R56 ;  /* 0x00000000380472ca */ /* 0x000fe400000e0000 */
[----:B------:R-:W-:Y:S02]  /*74b0*/  ISETP.NE.AND P0, PT, R58, R23, PT ;  /* 0x000000173a00720c */ /* 0x000fe40003f05270 */
[----:B------:R-:W-:-:S09]  /*74c0*/  FSETP.NEU.AND P1, PT, R61, 1, PT ;  /* 0x3f8000003d00780b */ /* 0x000fd20003f2d000 */
[----:B------:R2:W-:Y:S04]  /*74d0*/  STTM.x16 tmem[UR4+0x100], R40 ;  /* 0x00010028000079ed */ /* 0x0005e80008240004 */
        /* <DEDUP_REMOVED lines=8> */
[----:B------:R-:W-:Y:S06]  /*7560*/  @!P0 BRA `(.L_x_173) ;  /* 0x0000000000408947 */ /* 0x000fec0003800000 */
[----:B------:R-:W-:Y:S01]  /*7570*/  MOV R14, 0x8 ;  /* 0x00000008000e7802 */ /* 0x000fe20000000f00 */
[----:B------:R-:W3:Y:S01]  /*7580*/  LDCU.64 UR8, c[0x4][0xb0] ;  /* 0x01001600ff0877ac */ /* 0x000ee20008000a00 */
[----:B------:R-:W-:Y:S02]  /*7590*/  HFMA2 R12, -RZ, RZ, 0, 5.9604644775390625e-08 ;  /* 0x00000001ff0c7431 */ /* 0x000fe400000001ff */
[----:B------:R-:W-:Y:S01]  /*75a0*/  IMAD.MOV.U32 R8, RZ, RZ, 0x1be ;  /* 0x000001beff087424 */ /* 0x000fe200078e00ff */
[----:B------:R-:W4:Y:S01]  /*75b0*/  LDCU.64 UR6, c[0x4][0xb8] ;  /* 0x01001700ff0677ac */ /* 0x000f220008000a00 */
[----:B------:R-:W5:Y:S01]  /*75c0*/  LDC.64 R14, c[0x4][R14] ;  /* 0x010000000e0e7b82 */ /* 0x000f620000000a00 */
[----:B------:R-:W-:Y:S01]  /*75d0*/  IMAD.MOV.U32 R13, RZ, RZ, RZ ;  /* 0x000000ffff0d7224 */ /* 0x000fe200078e00ff */
[----:B------:R-:W1:Y:S01]  /*75e0*/  LDCU.64 UR4, c[0x4][0x38] ;  /* 0x01000700ff0477ac */ /* 0x000e620008000a00 */
[----:B---3--:R-:W-:Y:S01]  /*75f0*/  IMAD.U32 R4, RZ, RZ, UR8 ;  /* 0x00000008ff047e24 */ /* 0x008fe2000f8e00ff */
[----:B------:R-:W-:Y:S01]  /*7600*/  MOV R5, UR9 ;  /* 0x0000000900057c02 */ /* 0x000fe20008000f00 */
[----:B----4-:R-:W-:Y:S01]  /*7610*/  IMAD.U32 R6, RZ, RZ, UR6 ;  /* 0x00000006ff067e24 */ /* 0x010fe2000f8e00ff */
[----:B------:R-:W-:Y:S01]  /*7620*/  MOV R7, UR7 ;  /* 0x0000000700077c02 */ /* 0x000fe20008000f00 */
[----:B-1----:R-:W-:Y:S01]  /*7630*/  IMAD.U32 R10, RZ, RZ, UR4 ;  /* 0x00000004ff0a7e24 */ /* 0x002fe2000f8e00ff */
[----:B------:R-:W-:-:S02]  /*7640*/  MOV R11, UR5 ;  /* 0x00000005000b7c02 */ /* 0x000fc40008000f00 */
[----:B------:R-:W-:-:S07]  /*7650*/  LEPC R20, `(.L_x_173) ;  /* 0x000000001014794e */ /* 0x000fce0000000000 */
[----:B--2--5:R-:W-:Y:S05]  /*7660*/  CALL.ABS.NOINC R14 ;  /* 0x000000000e007343 */ /* 0x024fea0003c00000 */
.L_x_173:
[----:B------:R-:W-:Y:S05]  /*7670*/  WARPSYNC.ALL ;  /* 0x0000000000007948 */ /* 0x000fea0003800000 */
[----:B------:R-:W-:-:S13]  /*7680*/  R2UR UR4, R56 ;  /* 0x00000000380472ca */ /* 0x000fda00000e0000 */
[----:B------:R3:W-:Y:S02]  /*7690*/  STTM.x16 tmem[UR4+0x110], R24 ;  /* 0x00011018000079ed */ /* 0x0007e40008240004 */
.L_x_169:
[----:B------:R-:W-:-:S09]  /*76a0*/  UISETP.NE.AND UP0, UPT, UR36, URZ, UPT ;  /* 0x000000ff2400728c */ /* 0x000fd2000bf05270 */
[----:B------:R-:W-:Y:S05]  /*76b0*/  BRA.U !UP0, `(.L_x_174) ;  /* 0x0000000108047547 */ /* 0x000fea000b800000 */
[----:B------:R-:W-:Y:S05]  /*76c0*/  BPT.TRAP 0x1 ;  /* 0x000000040000795c */ /* 0x000fea0000300000 */
.L_x_174:
[----:B------:R-:W-:Y:S02]  /*76d0*/  UIADD3 UR4, UPT, UPT, UR39, 0x7088, URZ ;  /* 0x0000708827047890 */ /* 0x000fe4000fffe0ff */
[----:B------:R-:W-:Y:S02]  /*76e0*/  UISETP.NE.AND UP0, UPT, UR38, URZ, UPT ;  /* 0x000000ff2600728c */ /* 0x000fe4000bf05270 */
[----:B------:R-:W-:Y:S02]  /*76f0*/  UPRMT UR4, UR40, 0x654, UR4 ;  /* 0x0000065428047896 */ /* 0x000fe40008000004 */
[----:B------:R-:W-:-:S07]  /*7700*/  ULOP3.LUT UR41, UR43, 0x1, URZ, 0x3c, !UPT ;  /* 0x000000012b297892 */ /* 0x000fce000f8e3cff */
[----:B------:R-:W-:Y:S01]  /*7710*/  SYNCS.ARRIVE.TRANS64.RED.A1T0 RZ, [UR4], RZ ;  /* 0x000000ffffff79a7 */ /* 0x000fe20008100404 */
[----:B------:R-:W4:Y:S01]  /*7720*/  FENCE.VIEW.ASYNC.T ;  /* 0x00000000000073c6 */ /* 0x000f220000000200 */
[----:B------:R-:W-:Y:S05]  /*7730*/  BRA.U UP0, `(.L_x_175) ;  /* 0x0000000100087547 */ /* 0x000fea000b800000 */
[----:B------:R-:W-:Y:S05]  /*7740*/  BPT.TRAP 0x1 ;  /* 0x000000040000795c */ /* 0x000fea0000300000 */
[----:B------:R-:W-:Y:S05]  /*7750*/  BPT.TRAP 0x1 ;  /* 0x000000040000795c */ /* 0x000fea0000300000 */
.L_x_175:
[----:B------:R-:W-:Y:S02]  /*7760*/  UIADD3 UR4, UPT, UPT, UR39, 0x70a0, URZ ;  /* 0x000070a027047890 */ /* 0x000fe4000fffe0ff */
[----:B------:R-:W-:Y:S02]  /*7770*/  UISETP.NE.AND UP0, UPT, UR36, URZ, UPT ;  /* 0x000000ff2400728c */ /* 0x000fe4000bf05270 */
[----:B------:R-:W-:-:S09]  /*7780*/  UPRMT UR4, UR40, 0x654, UR4 ;  /* 0x0000065428047896 */ /* 0x000fd20008000004 */
[----:B----4-:R-:W-:Y:S01]  /*7790*/  SYNCS.ARRIVE.TRANS64.RED.A1T0 RZ, [UR4], RZ ;  /* 0x000000ffffff79a7 */ /* 0x010fe20008100404 */
[----:B------:R-:W-:Y:S05]  /*77a0*/  BRA.U !UP0, `(.L_x_176) ;  /* 0x0000000108047547 */ /* 0x000fea000b800000 */
[----:B------:R-:W-:Y:S05]  /*77b0*/  BPT.TRAP 0x1 ;  /* 0x000000040000795c */ /* 0x000fea0000300000 */
.L_x_176:
[----:B-1----:R-:W-:Y:S01]  /*77c0*/  IMAD.U32 R3, RZ, RZ, UR41 ;  /* 0x00000029ff037e24 */ /* 0x002fe2000f8e00ff */
[----:B------:R-:W-:-:S04]  /*77d0*/  ISETP.NE.AND P0, PT, R58, R22, PT ;  /* 0x000000163a00720c */ /* 0x000fc80003f05270 */
[----:B------:R-:W-:-:S04]  /*77e0*/  SHF.L.U32 R3, R3, 0x1f, RZ ;  /* 0x0000001f03037819 */ /* 0x000fc800000006ff */
[----:B------:R-:W1:Y:S02]  /*77f0*/  SYNCS.PHASECHK.TRANS64.TRYWAIT P1, [UR39+0x7080], R3 ;  /* 0x00708003ff0075a7 */ /* 0x000e640008021127 */
[----:B-1----:R-:W-:Y:S05]  /*7800*/  @!P1 BRA `(.L_x_177) ;  /* 0x00000080004c9947 */ /* 0x002fea0003800000 */
.L_x_370:
[----:B------:R-:W-:Y:S05]  /*7810*/  @!P0 BRA `(.L_x_178) ;  /* 0x0000000000408947 */ /* 0x000fea0003800000 */
[----:B------:R-:W-:Y:S01]  /*7820*/  MOV R14, 0x8 ;  /* 0x00000008000e7802 */ /* 0x000fe20000000f00 */
[----:B------:R-:W4:Y:S01]  /*7830*/  LDCU.64 UR6, c[0x4][0xb0] ;  /* 0x01001600ff0677ac */ /* 0x000f220008000a00 */
[----:B------:R-:W-:Y:S02]  /*7840*/  HFMA2 R12, -RZ, RZ, 0, 5.9604644775390625e-08 ;  /* 0x00000001ff0c7431 */ /* 0x000fe400000001ff */
[----:B------:R-:W-:Y:S01]  /*7850*/  IMAD.MOV.U32 R8, RZ, RZ, 0x192 ;  /* 0x00000192ff087424 */ /* 0x000fe200078e00ff */
[----:B------:R-:W5:Y:S01]  /*7860*/  LDCU.64 UR4, c[0x4][0xb8] ;  /* 0x01001700ff0477ac */ /* 0x000f620008000a00 */
[----:B------:R-:W1:Y:S01]  /*7870*/  LDC.64 R14, c[0x4][R14] ;  /* 0x010000000e0e7b82 */ /* 0x000e620000000a00 */
[----:B------:R-:W-:Y:S01]  /*7880*/  IMAD.MOV.U32 R13, RZ, RZ, RZ ;  /* 0x000000ffff0d7224 */ /* 0x000fe200078e00ff */
[----:B------:R-:W2:Y:S01]  /*7890*/  LDCU.64 UR8, c[0x4][0x28] ;  /* 0x01000500ff0877ac */ /* 0x000ea20008000a00 */
[----:B----4-:R-:W-:Y:S01]  /*78a0*/  IMAD.U32 R4, RZ, RZ, UR6 ;  /* 0x00000006ff047e24 */ /* 0x010fe2000f8e00ff */
[----:B------:R-:W-:Y:S01]  /*78b0*/  MOV R5, UR7 ;  /* 0x0000000700057c02 */ /* 0x000fe20008000f00 */
[----:B-----5:R-:W-:Y:S01]  /*78c0*/  IMAD.U32 R6, RZ, RZ, UR4 ;  /* 0x00000004ff067e24 */ /* 0x020fe2000f8e00ff */
[----:B------:R-:W-:Y:S01]  /*78d0*/  MOV R7, UR5 ;  /* 0x0000000500077c02 */ /* 0x000fe20008000f00 */
[----:B--2---:R-:W-:Y:S01]  /*78e0*/  IMAD.U32 R10, RZ, RZ, UR8 ;  /* 0x00000008ff0a7e24 */ /* 0x004fe2000f8e00ff */
[----:B------:R-:W-:-:S02]  /*78f0*/  MOV R11, UR9 ;  /* 0x00000009000b7c02 */ /* 0x000fc40008000f00 */
[----:B------:R-:W-:-:S07]  /*7900*/  LEPC R20, `(.L_x_178) ;  /* 0x000000001014794e */ /* 0x000fce0000000000 */
[----:B-1-3--:R-:W-:Y:S05]  /*7910*/  CALL.ABS.NOINC R14 ;  /* 0x000000000e007343 */ /* 0x00afea0003c00000 */
.L_x_178:
[----:B------:R-:W-:Y:S05]  /*7920*/  WARPSYNC.ALL ;  /* 0x0000000000007948 */ /* 0x000fea0003800000 */
[----:B------:R-:W-:Y:S01]  /*7930*/  R2UR UR4, R57 ;  /* 0x00000000390472ca */ /* 0x000fe200000e0000 */
[----:B------:R-:W-:Y:S01]  /*7940*/  UISETP.NE.AND UP0, UPT, UR38, URZ, UPT ;  /* 0x000000ff2600728c */ /* 0x000fe2000bf05270 */
[----:B------:R-:W-:Y:S01]  /*7950*/  PLOP3.LUT P0, PT, PT, PT, PT, 0x80, 0x8 ;  /* 0x000000000008781c */ /* 0x000fe20003f0f070 */
[----:B------:R-:W-:-:S10]  /*7960*/  IMAD.MOV.U32 R61, RZ, RZ, 0x3f800000 ;  /* 0x3f800000ff3d7424 */ /* 0x000fd400078e00ff */
[----:B------:R-:W4:Y:S02]  /*7970*/  LDTM.x2 R4, tmem[UR4] ;  /* 0x00000004000479ee */ /* 0x000f2400080c0000 */
[----:B----4-:R-:W-:-:S13]  /*7980*/  FSETP.NEU.AND P2, PT, R4, R5, PT ;  /* 0x000000050400720b */ /* 0x010fda0003f4d000 */
        /* <DEDUP_REMOVED lines=11> */
.L_x_179:
[----:B------:R-:W-:Y:S01]  /*7a40*/  IMAD.U32 R3, RZ, RZ, UR44 ;  /* 0x0000002cff037e24 */ /* 0x000fe2000f8e00ff */
[----:B------:R-:W-:-:S04]  /*7a50*/  FSETP.NEU.AND P1, PT, R61, 1, PT ;  /* 0x3f8000003d00780b */ /* 0x000fc80003f2d000 */
[----:B------:R-:W-:-:S04]  /*7a60*/  SHF.L.U32 R3, R3, 0x1f, RZ ;  /* 0x0000001f03037819 */ /* 0x000fc800000006ff */
[----:B------:R-:W1:Y:S02]  /*7a70*/  SYNCS.PHASECHK.TRANS64.TRYWAIT P0, [UR39+0x7098], R3 ;  /* 0x00709803ff0075a7 */ /* 0x000e640008001127 */
[----:B-1----:R-:W-:Y:S05]  /*7a80*/  @!P0 BRA `(.L_x_180) ;  /* 0x0000007c00c48947 */ /* 0x002fea0003800000 */
.L_x_371:
[----:B------:R-:W-:-:S13]  /*7a90*/  VOTE.ANY P1, P1 ;  /* 0x0000000000ff7806 */ /* 0x000fda0000820100 */
[----:B------:R-:W-:Y:S05]  /*7aa0*/  @!P1 BRA `(.L_x_181) ;  /* 0x0000000400989947 */ /* 0x000fea0003800000 */
[----:B------:R-:W-:-:S13]  /*7ab0*/  ISETP.NE.AND P0, PT, R58, R19, PT ;  /* 0x000000133a00720c */ /* 0x000fda0003f05270 */
        /* <DEDUP_REMOVED lines=17> */
.L_x_182:
[----:B------:R-:W-:Y:S05]  /*7bd0*/  WARPSYNC.ALL ;  /* 0x0000000000007948 */ /* 0x000fea0003800000 */
[----:B------:R-:W-:Y:S02]  /*7be0*/  R2UR UR4, R56 ;  /* 0x00000000380472ca */ /* 0x000fe400000e0000 */
[----:B------:R-:W-:-:S11]  /*7bf0*/  ISETP.NE.AND P0, PT, R58, R18, PT ;  /* 0x000000123a00720c */ /* 0x000fd60003f05270 */
[----:B--2---:R-:W2:Y:S02]  /*7c00*/  LDTM.x16 R40, tmem[UR4+0x180] ;  /* 0x00018004002879ee */ /* 0x004ea40008240000 */
[----:B--2---:R-:W-:Y:S05]  /*7c10*/  @!P0 BRA `(.L_x_183) ;  /* 0x0000000000408947 */ /* 0x004fea0003800000 */
[----:B------:R-:W-:Y:S01]  /*7c20*/  MOV R14, 0x8 ;  /* 0x00000008000e7802 */ /* 0x000fe20000000f00 */
[----:B------:R-:W2:Y:S01]  /*7c30*/  LDCU.64 UR8, c[0x4][0xb0] ;  /* 0x01001600ff0877ac */ /* 0x000ea20008000a00 */
[----:B------:R-:W-:Y:S02]  /*7c40*/  HFMA2 R12, -RZ, RZ, 0, 5.9604644775390625e-08 ;  /* 0x00000001ff0c7431 */ /* 0x000fe400000001ff */
[----:B------:R-:W-:Y:S01]  /*7c50*/  IMAD.MOV.U32 R8, RZ, RZ, 0x192 ;  /* 0x00000192ff087424 */ /* 0x000fe200078e00ff */
[----:B------:R-:W4:Y:S01]  /*7c60*/  LDCU.64 UR6, c[0x4][0xb8] ;  /* 0x01001700ff0677ac */ /* 0x000f220008000a00 */
[----:B------:R-:W5:Y:S01]  /*7c70*/  LDC.64 R14, c[0x4][R14] ;  /* 0x010000000e0e7b82 */ /* 0x000f620000000a00 */
[----:B------:R-:W-:Y:S01]  /*7c80*/  IMAD.MOV.U32 R13, RZ, RZ, RZ ;  /* 0x000000ffff0d7224 */ /* 0x000fe200078e00ff */
[----:B------:R-:W1:Y:S01]  /*7c90*/  LDCU.64 UR4, c[0x4][0x30] ;  /* 0x01000600ff0477ac */ /* 0x000e620008000a00 */
[----:B--2---:R-:W-:Y:S01]  /*7ca0*/  IMAD.U32 R4, RZ, RZ, UR8 ;  /* 0x00000008ff047e24 */ /* 0x004fe2000f8e00ff */
[----:B------:R-:W-:Y:S01]  /*7cb0*/  MOV R5, UR9 ;  /* 0x0000000900057c02 */ /* 0x000fe20008000f00 */
[----:B----4-:R-:W-:Y:S01]  /*7cc0*/  IMAD.U32 R6, RZ, RZ, UR6 ;  /* 0x00000006ff067e24 */ /* 0x010fe2000f8e00ff */
[----:B------:R-:W-:Y:S01]  /*7cd0*/  MOV R7, UR7 ;  /* 0x0000000700077c02 */ /* 0x000fe20008000f00 */
[----:B-1----:R-:W-:Y:S01]  /*7ce0*/  IMAD.U32 R10, RZ, RZ, UR4 ;  /* 0x00000004ff0a7e24 */ /* 0x002fe2000f8e00ff */
[----:B------:R-:W-:-:S02]  /*7cf0*/  MOV R11, UR5 ;  /* 0x00000005000b7c02 */ /* 0x000fc40008000f00 */
[----:B------:R-:W-:-:S07]  /*7d00*/  LEPC R20, `(.L_x_183) ;  /* 0x000000001014794e */ /* 0x000fce0000000000 */
[----:B---3-5:R-:W-:Y:S05]  /*7d10*/  CALL.ABS.NOINC R14 ;  /* 0x000000000e007343 */ /* 0x028fea0003c00000 */
.L_x_183:
[----:B------:R-:W-:Y:S05]  /*7d20*/  WARPSYNC.ALL ;  /* 0x0000000000007948 */ /* 0x000fea0003800000 */
[----:B------:R-:W-:Y:S02]  /*7d30*/  R2UR UR4, R56 ;  /* 0x00000000380472ca */ /* 0x000fe400000e0000 */
[----:B------:R-:W-:Y:S02]  /*7d40*/  ISETP.NE.AND P0, PT, R58, R19, PT ;  /* 0x000000133a00720c */ /* 0x000fe40003f05270 */
[----:B------:R-:W-:-:S09]  /*7d50*/  FSETP.NEU.AND P1, PT, R61, 1, PT ;  /* 0x3f8000003d00780b */ /* 0x000fd20003f2d000 */
[----:B---3--:R-:W2:Y:S04]  /*7d60*/  LDTM.x16 R24, tmem[UR4+0x190] ;  /* 0x00019004001879ee */ /* 0x008ea80008240000 */
        /* <DEDUP_REMOVED lines=25> */
.L_x_184:
        /* <DEDUP_REMOVED lines=30> */
.L_x_185:
[----:B------:R-:W-:Y:S05]  /*80e0*/  WARPSYNC.ALL ;  /* 0x0000000000007948 */ /* 0x000fea0003800000 */
[----:B------:R-:W-:-:S13]  /*80f0*/  R2UR UR4, R56 ;  /* 0x00000000380472ca */ /* 0x000fda00000e0000 */
[----:B------:R4:W-:Y:S02]  /*8100*/  STTM.x16 tmem[UR4+0x190], R24 ;  /* 0x00019018000079ed */ /* 0x0009e40008240004 */
.L_x_181:
[----:B------:R-:W-:-:S09]  /*8110*/  UISETP.NE.AND UP0, UPT, UR37, URZ, UPT ;  /* 0x000000ff2500728c */ /* 0x000fd2000bf05270 */
[----:B------:R-:W-:Y:S05]  /*8120*/  BRA.U !UP0, `(.L_x_186) ;  /* 0x0000000108047547 */ /* 0x000fea000b800000 */
[----:B------:R-:W-:Y:S05]  /*8130*/  BPT.TRAP 0x1 ;  /* 0x000000040000795c */ /* 0x000fea0000300000 */
.L_x_186:
[----:B------:R-:W-:Y:S02]  /*8140*/  UPRMT UR4, UR40, 0x654, UR45 ;  /* 0x0000065428047896 */ /* 0x000fe4000800002d */
[----:B------:R-:W-:-:S07]  /*8150*/  UISETP.NE.AND UP0, UPT, UR38, URZ, UPT ;  /* 0x000000ff2600728c */ /* 0x000fce000bf05270 */
[----:B------:R-:W-:Y:S01]  /*8160*/  SYNCS.ARRIVE.TRANS64.RED.A1T0 RZ, [UR4], RZ ;  /* 0x000000ffffff79a7 */ /* 0x000fe20008100404 */
[----:B------:R-:W5:Y:S01]  /*8170*/  FENCE.VIEW.ASYNC.T ;  /* 0x00000000000073c6 */ /* 0x000f620000000200 */
[----:B------:R-:W-:Y:S05]  /*8180*/  BRA.U UP0, `(.L_x_187) ;  /* 0x0000000100087547 */ /* 0x000fea000b800000 */
[----:B------:R-:W-:Y:S05]  /*8190*/  BPT.TRAP 0x1 ;  /* 0x000000040000795c */ /* 0x000fea0000300000 */
[----:B------:R-:W-:Y:S05]  /*81a0*/  BPT.TRAP 0x1 ;  /* 0x000000040000795c */ /* 0x000fea0000300000 */
.L_x_187:
[----:B------:R-:W-:Y:S01]  /*81b0*/  UIADD3 UR5, UPT, UPT, UR39, 0x70a8, URZ ;  /* 0x000070a827057890 */ /* 0x000fe2000fffe0ff */
[----:B------:R-:W-:Y:S01]  /*81c0*/  LOP3.LUT R60, R60, 0x1, RZ, 0x3c, !PT ;  /* 0x000000013c3c7812 */ /* 0x000fe200078e3cff */
[----:B------:R-:W-:Y:S02]  /*81d0*/  UISETP.NE.AND UP0, UPT, UR46, URZ, UPT ;  /* 0x000000ff2e00728c */ /* 0x000fe4000bf05270 */
[----:B------:R-:W-:Y:S02]  /*81e0*/  UPRMT UR5, UR40, 0x654, UR5 ;  /* 0x0000065428057896 */ /* 0x000fe40008000005 */
[----:B------:R-:W-:-:S07]  /*81f0*/  ULOP3.LUT UR44, UR44, 0x1, URZ, 0x3c, !UPT ;  /* 0x000000012c2c7892 */ /* 0x000fce000f8e3cff */
[----:B-----5:R-:W-:Y:S01]  /*8200*/  SYNCS.ARRIVE.TRANS64.RED.A1T0 RZ, [UR5], RZ ;  /* 0x000000ffffff79a7 */ /* 0x020fe20008100405 */
[----:B------:R-:W-:Y:S05]  /*8210*/  BRA.U UP0, `(.L_x_188) ;  /* 0xffffffe900fc7547 */ /* 0x000fea000b83ffff */
.L_x_164:
[----:B------:R-:W-:-:S09]  /*8220*/  UISETP.NE.AND UP0, UPT, UR36, URZ, UPT ;  /* 0x000000ff2400728c */ /* 0x000fd2000bf05270 */
[----:B------:R-:W-:Y:S05]  /*8230*/  BRA.U !UP0, `(.L_x_189) ;  /* 0x0000000108047547 */ /* 0x000fea000b800000 */
[----:B------:R-:W-:Y:S05]  /*8240*/  BPT.TRAP 0x1 ;  /* 0x000000040000795c */ /* 0x000fea0000300000 */
.L_x_189:
[----:B------:R-:W5:Y:S01]  /*8250*/  S2UR UR41, SR_CgaCtaId ;  /* 0x00000000002979c3 */ /* 0x000f620000008800 */
[----:B------:R-:W-:Y:S01]  /*8260*/  UMOV UR40, 0x400 ;  /* 0x0000040000287882 */ /* 0x000fe20000000000 */
[----:B------:R-:W-:Y:S02]  /*8270*/  UISETP.NE.AND UP0, UPT, UR37, URZ, UPT ;  /* 0x000000ff2500728c */ /* 0x000fe4000bf05270 */
[----:B-----5:R-:W-:-:S04]  /*8280*/  ULEA UR40, UR41, UR40, 0x18 ;  /* 0x0000002829287291 */ /* 0x020fc8000f8ec0ff */
[----:B------:R-:W-:-:S04]  /*8290*/  UIADD3 UR39, UPT, UPT, UR40, 0x7088, URZ ;  /* 0x0000708828277890 */ /* 0x000fc8000fffe0ff */
[----:B------:R-:W-:-:S09]  /*82a0*/  UPRMT UR5, UR41, 0x654, UR39 ;  /* 0x0000065429057896 */ /* 0x000fd20008000027 */
[----:B------:R-:W-:Y:S01]  /*82b0*/  SYNCS.ARRIVE.TRANS64.RED.A1T0 RZ, [UR5], RZ ;  /* 0x000000ffffff79a7 */ /* 0x000fe20008100405 */
[----:B------:R-:W-:Y:S05]  /*82c0*/  BRA.U !UP0, `(.L_x_190) ;  /* 0x0000000108047547 */ /* 0x000fea000b800000 */
[----:B------:R-:W-:Y:S05]  /*82d0*/  BPT.TRAP 0x1 ;  /* 0x000000040000795c */ /* 0x000fea0000300000 */
.L_x_190:
[----:B-1----:R-:W-:-:S04]  /*82e0*/  SHF.L.U32 R3, R60, 0x1f, RZ ;  /* 0x0000001f3c037819 */ /* 0x002fc800000006ff */
[----:B------:R-:W1:Y:S02]  /*82f0*/  SYNCS.PHASECHK.TRANS64.TRYWAIT P0, [UR40+0x7070], R3 ;  /* 0x00707003ff0075a7 */ /* 0x000e640008001128 */
[----:B-1----:R-:W-:Y:S05]  /*8300*/  @!P0 BRA `(.L_x_191) ;  /* 0x0000007400bc8947 */ /* 0x002fea0003800000 */
.L_x_372:
[----:B------:R-:W-:Y:S01]  /*8310*/  R2UR UR5, R56 ;  /* 0x00000000380572ca */ /* 0x000fe200000e0000 */
[----:B------:R-:W-:-:S12]  /*8320*/  UISETP.NE.AND UP0, UPT, UR37, URZ, UPT ;  /* 0x000000ff2500728c */ /* 0x000fd8000bf05270 */
[----:B------:R-:W5:Y:S02]  /*8330*/  LDTM.x2 R22, tmem[UR5] ;  /* 0x00000005001679ee */ /* 0x000f6400080c0000 */
[----:B-----5:R-:W-:Y:S05]  /*8340*/  BRA.U !UP0, `(.L_x_192) ;  /* 0x0000000108047547 */ /* 0x020fea000b800000 */
[----:B------:R-:W-:Y:S05]  /*8350*/  BPT.TRAP 0x1 ;  /* 0x000000040000795c */ /* 0x000fea0000300000 */
.L_x_192:
[----:B------:R-:W-:Y:S01]  /*8360*/  SYNCS.ARRIVE.TRANS64.RED.A1T0 RZ, [UR4], RZ ;  /* 0x000000ffffff79a7 */ /* 0x000fe20008100404 */
[----:B------:R-:W-:-:S09]  /*8370*/  UISETP.NE.AND UP0, UPT, UR38, URZ, UPT ;  /* 0x000000ff2600728c */ /* 0x000fd2000bf05270 */
[----:B------:R-:W-:Y:S05]  /*8380*/  BRA.U UP0, `(.L_x_193) ;  /* 0x0000000100047547 */ /* 0x000fea000b800000 */
[----:B------:R-:W-:Y:S05]  /*8390*/  BPT.TRAP 0x1 ;  /* 0x000000040000795c */ /* 0x000fea0000300000 */
.L_x_193:
[----:B-1----:R-:W-:-:S04]  /*83a0*/  MOV R3, UR44 ;  /* 0x0000002c00037c02 */ /* 0x002fc80008000f00 */
[----:B------:R-:W-:-:S04]  /*83b0*/  SHF.L.U32 R3, R3, 0x1f, RZ ;  /* 0x0000001f03037819 */ /* 0x000fc800000006ff */
[----:B------:R-:W1:Y:S02]  /*83c0*/  SYNCS.PHASECHK.TRANS64.TRYWAIT P0, [UR40+0x7090], R3 ;  /* 0x00709003ff0075a7 */ /* 0x000e640008001128 */
[----:B-1----:R-:W-:Y:S05]  /*83d0*/  @!P0 BRA `(.L_x_194) ;  /* 0x0000007400a08947 */ /* 0x002fea0003800000 */
.L_x_373:
[----:B------:R-:W-:-:S09]  /*83e0*/  UISETP.NE.AND UP0, UPT, UR38, URZ, UPT ;  /* 0x000000ff2600728c */ /* 0x000fd2000bf05270 */
[----:B------:R-:W-:Y:S05]  /*83f0*/  BRA.U UP0, `(.L_x_195) ;  /* 0x0000000100047547 */ /* 0x000fea000b800000 */
[----:B------:R-:W-:Y:S05]  /*8400*/  BPT.TRAP 0x1 ;  /* 0x000000040000795c */ /* 0x000fea0000300000 */
.L_x_195:
[----:B------:R-:W-:Y:S01]  /*8410*/  MOV R5, 0x1 ;  /* 0x0000000100057802 */ /* 0x000fe20000000f00 */
[----:B-1----:R1:W5:Y:S03]  /*8420*/  MUFU.RCP R3, R22 ;  /* 0x0000001600037308 */ /* 0x0023660000001000 */
[----:B------:R-:W-:-:S04]  /*8430*/  SHF.L.U32 R5, R5, 0x1f, RZ ;  /* 0x0000001f05057819 */ /* 0x000fc800000006ff */
[----:B------:R-:W2:Y:S02]  /*8440*/  SYNCS.PHASECHK.TRANS64.TRYWAIT P0, [UR40+0x70c0], R5 ;  /* 0x0070c005ff0075a7 */ /* 0x000ea40008001128 */
[----:B-12--5:R-:W-:Y:S05]  /*8450*/  @!P0 BRA `(.L_x_196) ;  /* 0x0000007400988947 */ /* 0x026fea0003800000 */
.L_x_374:
[----:B------:R-:W2:Y:S01]  /*8460*/  LDCU UR4, c[0x0][0x708] ;  /* 0x0000e100ff0477ac */ /* 0x000ea20008000800 */
[----:B---34-:R-:W-:Y:S01]  /*8470*/  FFMA R30, -R22, R3, 1 ;  /* 0x3f800000161e7423 */ /* 0x018fe20000000103 */
[----:B------:R-:W3:Y:S01]  /*8480*/  LDC R32, c[0x0][0x708] ;  /* 0x0001c200ff207b82 */ /* 0x000ee20000000800 */
[----:B------:R-:W-:Y:S02]  /*8490*/  BSSY.RECONVERGENT B2, `(.L_x_197) ;  /* 0x000000b000027945 */ /* 0x000fe40003800200 */
[----:B------:R-:W-:Y:S01]  /*84a0*/  FFMA R30, R3, R30, R3 ;  /* 0x0000001e031e7223 */ /* 0x000fe20000000003 */
[----:B--2---:R-:W-:-:S03]  /*84b0*/  MOV R3, UR4 ;  /* 0x0000000400037c02 */ /* 0x004fc60008000f00 */
[----:B-1----:R-:W-:Y:S01]  /*84c0*/  FFMA R5, R30, UR4, RZ ;  /* 0x000000041e057c23 */ /* 0x002fe200080000ff */
[----:B------:R-:W1:Y:S03]  /*84d0*/  FCHK P0, R3, R22 ;  /* 0x0000001603007302 */ /* 0x000e660000000000 */
[----:B------:R-:W-:-:S04]  /*84e0*/  FFMA R0, -R22, R5, UR4 ;  /* 0x0000000416007e23 */ /* 0x000fc80008000105 */
[----:B------:R-:W-:Y:S01]  /*84f0*/  FFMA R30, R30, R0, R5 ;  /* 0x000000001e1e7223 */ /* 0x000fe20000000005 */
[----:B-1----:R-:W-:Y:S05]  /*8500*/  @!P0 BRA `(.L_x_198) ;  /* 0x00000000000c8947 */ /* 0x002fea0003800000 */
[----:B------:R-:W-:Y:S02]  /*8510*/  MOV R4, 0x8530 ;  /* 0x0000853000047802 */ /* 0x000fe40000000f00 */
[----:B---3--:R-:W-:Y:S05]  /*8520*/  CALL.REL.NOINC `($__internal_3_$__cuda_sm3x_div_rn_noftz_f32_slowpath) ;  /* 0x0000007c00f87944 */ /* 0x008fea0003c00000 */
[----:B------:R-:W-:Y:S02]  /*8530*/  MOV R30, R34 ;  /* 0x00000022001e7202 */ /* 0x000fe40000000f00 */
.L_x_198:
[----:B------:R-:W-:Y:S05]  /*8540*/  BSYNC.RECONVERGENT B2 ;  /* 0x0000000000027941 */ /* 0x000fea0003800200 */
.L_x_197:
[----:B------:R-:W-:Y:S01]  /*8550*/  VIADD R0, R56, 0x100 ;  /* 0x0000010038007836 */ /* 0x000fe20000000000 */
[C---:B------:R-:W-:Y:S01]  /*8560*/  LOP3.LUT R27, R17.reuse, 0x3, RZ, 0xc0, !PT ;  /* 0x00000003111b7812 */ /* 0x040fe200078ec0ff */
[----:B------:R-:W-:-:S03]  /*8570*/  IMAD.SHL.U32 R17, R17, 0x400, RZ ;  /* 0x0000040011117824 */ /* 0x000fc600078e00ff */
[----:B------:R-:W-:Y:S02]  /*8580*/  SHF.R.U32.HI R0, RZ, 0x15, R0 ;  /* 0x00000015ff007819 */ /* 0x000fe40000011600 */
[----:B------:R-:W-:Y:S02]  /*8590*/  LOP3.LUT R17, R17, 0xc00, RZ, 0xc0, !PT ;  /* 0x00000c0011117812 */ /* 0x000fe400078ec0ff */
[----:B------:R-:W-:-:S03]  /*85a0*/  ISETP.NE.AND P0, PT, R27, R0, PT ;  /* 0x000000001b00720c */ /* 0x000fc60003f05270 */
[----:B------:R-:W-:-:S10]  /*85b0*/  IMAD R16, R16, 0x20, R17 ;  /* 0x0000002010107824 */ /* 0x000fd400078e0211 */
[----:B------:R-:W-:Y:S05]  /*85c0*/  @!P0 BRA `(.L_x_199) ;  /* 0x0000000000408947 */ /* 0x000fea0003800000 */
[----:B------:R-:W-:Y:S01]  /*85d0*/  MOV R14, 0x8 ;  /* 0x00000008000e7802 */ /* 0x000fe20000000f00 */
[----:B------:R-:W1:Y:S01]  /*85e0*/  LDCU.64 UR6, c[0x4][0xb0] ;  /* 0x01001600ff0677ac */ /* 0x000e620008000a00 */
[----:B------:R-:W-:Y:S02]  /*85f0*/  HFMA2 R12, -RZ, RZ, 0, 5.9604644775390625e-08 ;  /* 0x00000001ff0c7431 */ /* 0x000fe400000001ff */
[----:B------:R-:W-:Y:S01]  /*8600*/  IMAD.MOV.U32 R8, RZ, RZ, 0x192 ;  /* 0x00000192ff087424 */ /* 0x000fe200078e00ff */
[----:B------:R-:W2:Y:S01]  /*8610*/  LDCU.64 UR4, c[0x4][0xb8] ;  /* 0x01001700ff0477ac */ /* 0x000ea20008000a00 */
[----:B------:R-:W4:Y:S01]  /*8620*/  LDC.64 R14, c[0x4][R14] ;  /* 0x010000000e0e7b82 */ /* 0x000f220000000a00 */
[----:B------:R-:W-:Y:S01]  /*8630*/  IMAD.MOV.U32 R13, RZ, RZ, RZ ;  /* 0x000000ffff0d7224 */ /* 0x000fe200078e00ff */
[----:B------:R-:W5:Y:S01]  /*8640*/  LDCU.64 UR8, c[0x4][0x40] ;  /* 0x01000800ff0877ac */ /* 0x000f620008000a00 */
[----:B-1----:R-:W-:Y:S01]  /*8650*/  IMAD.U32 R4, RZ, RZ, UR6 ;  /* 0x00000006ff047e24 */ /* 0x002fe2000f8e00ff */
[----:B------:R-:W-:Y:S01]  /*8660*/  MOV R5, UR7 ;  /* 0x0000000700057c02 */ /* 0x000fe20008000f00 */
[----:B--2---:R-:W-:Y:S01]  /*8670*/  IMAD.U32 R6, RZ, RZ, UR4 ;  /* 0x00000004ff067e24 */ /* 0x004fe2000f8e00ff */
[----:B------:R-:W-:Y:S01]  /*8680*/  MOV R7, UR5 ;  /* 0x0000000500077c02 */ /* 0x000fe20008000f00 */
[----:B-----5:R-:W-:Y:S01]  /*8690*/  IMAD.U32 R10, RZ, RZ, UR8 ;  /* 0x00000008ff0a7e24 */ /* 0x020fe2000f8e00ff */
[----:B------:R-:W-:-:S02]  /*86a0*/  MOV R11, UR9 ;  /* 0x00000009000b7c02 */ /* 0x000fc40008000f00 */
[----:B------:R-:W-:-:S07]  /*86b0*/  LEPC R20, `(.L_x_199) ;  /* 0x000000001014794e */ /* 0x000fce0000000000 */
[----:B---34-:R-:W-:Y:S05]  /*86c0*/  CALL.ABS.NOINC R14 ;  /* 0x000000000e007343 */ /* 0x018fea0003c00000 */
.L_x_199:
[----:B------:R-:W1:Y:S01]  /*86d0*/  S2UR UR4, SR_SWINHI ;  /* 0x00000000000479c3 */ /* 0x000e620000002f00 */
[----:B------:R-:W-:Y:S01]  /*86e0*/  UMOV UR6, UR40 ;  /* 0x0000002800067c82 */ /* 0x000fe20008000000 */
[----:B-1----:R-:W-:Y:S01]  /*86f0*/  UMOV UR7, UR4 ;  /* 0x0000000400077c82 */ /* 0x002fe20008000000 */
[----:B------:R-:W-:-:S05]  /*8700*/  LEA R26, P0, R16, UR6, 0x1 ;  /* 0x00000006101a7c11 */ /* 0x000fca000f8008ff */
[----:B------:R-:W-:Y:S01]  /*8710*/  IMAD.X R29, RZ, RZ, UR7, P0 ;  /* 0x00000007ff1d7e24 */ /* 0x000fe200080e06ff */
[----:B------:R-:W-:Y:S05]  /*8720*/  WARPSYNC.ALL ;  /* 0x0000000000007948 */ /* 0x000fea0003800000 */
[----:B------:R-:W-:Y:S02]  /*8730*/  R2UR UR4, R56 ;  /* 0x00000000380472ca */ /* 0x000fe400000e0000 */
[----:B------:R-:W-:-:S05]  /*8740*/  IADD3 R3, P0, PT, R26, 0x10, RZ ;  /* 0x000000101a037810 */ /* 0x000fca0007f1e0ff */
[----:B------:R-:W-:-:S05]  /*8750*/  IMAD.X R35, RZ, RZ, R29, P0 ;  /* 0x000000ffff237224 */ /* 0x000fca00000e061d */
[C---:B------:R-:W-:Y:S01]  /*8760*/  SHF.R.U64 R0, R3.reuse, 0x3, R35 ;  /* 0x0000000303007819 */ /* 0x040fe20000001223 */
[----:B------:R-:W1:Y:S03]  /*8770*/  LDTM.x16 R4, tmem[UR4+0x100] ;  /* 0x00010004000479ee */ /* 0x000e660008240000 */
[----:B------:R-:W-:Y:S01]  /*8780*/  LOP3.LUT R34, R3, 0x30, R0, 0x78, !PT ;  /* 0x0000003003227812 */ /* 0x000fe200078e7800 */
[----:B------:R-:W-:Y:S01]  /*8790*/  VIADD R0, R56, 0x110 ;  /* 0x0000011038007836 */ /* 0x000fe20000000000 */
[----:B------:R-:W-:-:S04]  /*87a0*/  SHF.R.U64 R3, R26, 0x3, R29 ;  /* 0x000000031a037819 */ /* 0x000fc8000000121d */
[----:B------:R-:W-:Y:S02]  /*87b0*/  LOP3.LUT R28, R26, 0x30, R3, 0x78, !PT ;  /* 0x000000301a1c7812 */ /* 0x000fe400078e7803 */
[----:B------:R-:W-:-:S04]  /*87c0*/  SHF.R.U32.HI R0, RZ, 0x15, R0 ;  /* 0x00000015ff007819 */ /* 0x000fc80000011600 */
[----:B------:R-:W-:Y:S01]  /*87d0*/  ISETP.NE.AND P0, PT, R27, R0, PT ;  /* 0x000000001b00720c */ /* 0x000fe20003f05270 */
[C---:B-1----:R-:W-:Y:S02]  /*87e0*/  FMUL2 R4, R30.reuse.F32, R4.F32x2.HI_LO ;  /* 0x000000041e04724a */ /* 0x042fe40000040000 */
[C---:B------:R-:W-:Y:S02]  /*87f0*/  FMUL2 R6, R30.reuse.F32, R6.F32x2.HI_LO ;  /* 0x000000061e06724a */ /* 0x040fe40000040000 */
[C---:B------:R-:W-:Y:S01]  /*8800*/  FMUL2 R20, R30.reuse.F32, R8.F32x2.HI_LO ;  /* 0x000000081e14724a */ /* 0x040fe20000040000 */
[----:B------:R-:W-:Y:S01]  /*8810*/  F2FP.F16.F32.PACK_AB R8, R5, R4 ;  /* 0x000000040508723e */ /* 0x000fe200000000ff */
        /* <DEDUP_REMOVED lines=8> */
[----:B------:R-:W-:Y:S01]  /*88a0*/  FMUL2 R18, R30.F32, R18.F32x2.HI_LO ;  /* 0x000000121e12724a */ /* 0x000fe20000040000 */
[----:B------:R-:W-:Y:S01]  /*88b0*/  F2FP.F16.F32.PACK_AB R5, R15, R14 ;  /* 0x0000000e0f05723e */ /* 0x000fe200000000ff */
[----:B------:R1:W-:Y:S01]  /*88c0*/  ST.E.128 desc[UR48][R28.64], R8 ;  /* 0x000000081c007985 */ /* 0x0003e2000c101d30 */
[----:B------:R-:W-:-:S02]  /*88d0*/  F2FP.F16.F32.PACK_AB R6, R17, R16 ;  /* 0x000000101106723e */ /* 0x000fc400000000ff */
[----:B------:R-:W-:-:S05]  /*88e0*/  F2FP.F16.F32.PACK_AB R7, R19, R18 ;  /* 0x000000121307723e */ /* 0x000fca00000000ff */
[----:B------:R1:W-:Y:S01]  /*88f0*/  ST.E.128 desc[UR48][R34.64], R4 ;  /* 0x0000000422007985 */ /* 0x0003e2000c101d30 */
[----:B------:R-:W-:Y:S05]  /*8900*/  @!P0 BRA `(.L_x_200) ;  /* 0x0000000000408947 */ /* 0x000fea0003800000 */
[----:B------:R-:W-:Y:S01]  /*8910*/  MOV R14, 0x8 ;  /* 0x00000008000e7802 */ /* 0x000fe20000000f00 */
[----:B------:R-:W2:Y:S01]  /*8920*/  LDCU.64 UR8, c[0x4][0xb0] ;  /* 0x01001600ff0877ac */ /* 0x000ea20008000a00 */
[----:B------:R-:W-:Y:S02]  /*8930*/  HFMA2 R12, -RZ, RZ, 0, 5.9604644775390625e-08 ;  /* 0x00000001ff0c7431 */ /* 0x000fe400000001ff */
[----:B-1----:R-:W-:Y:S01]  /*8940*/  IMAD.MOV.U32 R8, RZ, RZ, 0x192 ;  /* 0x00000192ff087424 */ /* 0x002fe200078e00ff */
[----:B------:R-:W1:Y:S01]  /*8950*/  LDCU.64 UR6, c[0x4][0xb8] ;  /* 0x01001700ff0677ac */ /* 0x000e620008000a00 */
[----:B------:R-:W4:Y:S01]  /*8960*/  LDC.64 R14, c[0x4][R14] ;  /* 0x010000000e0e7b82 */ /* 0x000f220000000a00 */
[----:B------:R-:W-:Y:S01]  /*8970*/  IMAD.MOV.U32 R13, RZ, RZ, RZ ;  /* 0x000000ffff0d7224 */ /* 0x000fe200078e00ff */
[----:B------:R-:W5:Y:S01]  /*8980*/  LDCU.64 UR4, c[0x4][0x40] ;  /* 0x01000800ff0477ac */ /* 0x000f620008000a00 */
[----:B--2---:R-:W-:Y:S01]  /*8990*/  IMAD.U32 R4, RZ, RZ, UR8 ;  /* 0x00000008ff047e24 */ /* 0x004fe2000f8e00ff */
[----:B------:R-:W-:Y:S01]  /*89a0*/  MOV R5, UR9 ;  /* 0x0000000900057c02 */ /* 0x000fe20008000f00 */
[----:B-1----:R-:W-:Y:S01]  /*89b0*/  IMAD.U32 R6, RZ, RZ, UR6 ;  /* 0x00000006ff067e24 */ /* 0x002fe2000f8e00ff */
[----:B------:R-:W-:Y:S01]  /*89c0*/  MOV R7, UR7 ;  /* 0x0000000700077c02 */ /* 0x000fe20008000f00 */
[----:B-----5:R-:W-:Y:S01]  /*89d0*/  IMAD.U32 R10, RZ, RZ, UR4 ;  /* 0x00000004ff0a7e24 */ /* 0x020fe2000f8e00ff */
[----:B------:R-:W-:-:S02]  /*89e0*/  MOV R11, UR5 ;  /* 0x00000005000b7c02 */ /* 0x000fc40008000f00 */
[----:B------:R-:W-:-:S07]  /*89f0*/  LEPC R20, `(.L_x_200) ;  /* 0x000000001014794e */ /* 0x000fce0000000000 */
[----:B---34-:R-:W-:Y:S05]  /*8a00*/  CALL.ABS.NOINC R14 ;  /* 0x000000000e007343 */ /* 0x018fea0003c00000 */
.L_x_200:
[----:B------:R-:W-:Y:S05]  /*8a10*/  WARPSYNC.ALL ;  /* 0x0000000000007948 */ /* 0x000fea0003800000 */
[----:B------:R-:W-:Y:S01]  /*8a20*/  R2UR UR4, R56 ;  /* 0x00000000380472ca */ /* 0x000fe200000e0000 */
[----:B------:R-:W2:Y:S01]  /*8a30*/  S2R R33, SR_CTAID.X ;  /* 0x0000000000217919 */ /* 0x000ea20000002500 */
[C---:B------:R-:W-:Y:S02]  /*8a40*/  IADD3 R31, P0, PT, R26.reuse, 0x30, RZ ;  /* 0x000000301a1f7810 */ /* 0x040fe40007f1e0ff */
[----:B------:R-:W-:-:S03]  /*8a50*/  IADD3 R3, P1, PT, R26, 0x20, RZ ;  /* 0x000000201a037810 */ /* 0x000fc60007f3e0ff */
[--C-:B------:R-:W-:Y:S02]  /*8a60*/  IMAD.X R37, RZ, RZ, R29.reuse, P0 ;  /* 0x000000ffff257224 */ /* 0x100fe400000e061d */
[----:B-1----:R-:W-:-:S04]  /*8a70*/  IMAD.X R35, RZ, RZ, R29, P1 ;  /* 0x000000ffff237224 */ /* 0x002fc800008e061d */
[----:B------:R-:W1:Y:S01]  /*8a80*/  LDTM.x16 R4, tmem[UR4+0x110] ;  /* 0x00011004000479ee */ /* 0x000e620008240000 */
[----:B------:R-:W4:Y:S01]  /*8a90*/  LDCU.64 UR4, c[0x0][0x880] ;  /* 0x00011000ff0477ac */ /* 0x000f220008000a00 */
[----:B------:R-:W-:-:S04]  /*8aa0*/  SHF.R.U64 R0, R3, 0x3, R35 ;  /* 0x0000000303007819 */ /* 0x000fc80000001223 */
[----:B------:R-:W-:Y:S01]  /*8ab0*/  LOP3.LUT R34, R3, 0x30, R0, 0x78, !PT ;  /* 0x0000003003227812 */ /* 0x000fe200078e7800 */
[----:B----4-:R-:W-:-:S04]  /*8ac0*/  UISETP.NE.U32.AND UP0, UPT, UR4, URZ, UPT ;  /* 0x000000ff0400728c */ /* 0x010fc8000bf05070 */
[----:B------:R-:W-:Y:S01]  /*8ad0*/  UISETP.NE.AND.EX UP0, UPT, UR5, URZ, UPT, UP0 ;  /* 0x000000ff0500728c */ /* 0x000fe2000bf05300 */
[C---:B-1----:R-:W-:Y:S01]  /*8ae0*/  FMUL2 R20, R30.reuse.F32, R8.F32x2.HI_LO ;  /* 0x000000081e14724a */ /* 0x042fe20000040000 */
[C---:B------:R-:W-:Y:S01]  /*8af0*/  SHF.R.U64 R8, R31.reuse, 0x3, R37 ;  /* 0x000000031f087819 */ /* 0x040fe20000001225 */
[C---:B------:R-:W-:Y:S02]  /*8b00*/  FMUL2 R4, R30.reuse.F32, R4.F32x2.HI_LO ;  /* 0x000000041e04724a */ /* 0x040fe40000040000 */
[C---:B------:R-:W-:Y:S01]  /*8b10*/  FMUL2 R6, R30.reuse.F32, R6.F32x2.HI_LO ;  /* 0x000000061e06724a */ /* 0x040fe20000040000 */
[----:B------:R-:W-:Y:S01]  /*8b20*/  LOP3.LUT R36, R31, 0x30, R8, 0x78, !PT ;  /* 0x000000301f247812 */ /* 0x000fe200078e7808 */
        /* <DEDUP_REMOVED lines=10> */
[----:B------:R-:W1:Y:S01]  /*8bd0*/  S2R R31, SR_CTAID.Z ;  /* 0x00000000001f7919 */ /* 0x000e620000002700 */
[----:B------:R-:W-:-:S02]  /*8be0*/  F2FP.F16.F32.PACK_AB R5, R15, R14 ;  /* 0x0000000e0f05723e */ /* 0x000fc400000000ff */
[----:B------:R-:W-:Y:S01]  /*8bf0*/  F2FP.F16.F32.PACK_AB R6, R17, R16 ;  /* 0x000000101106723e */ /* 0x000fe200000000ff */
[----:B------:R4:W-:Y:S01]  /*8c00*/  ST.E.128 desc[UR48][R34.64], R8 ;  /* 0x0000000822007985 */ /* 0x0009e2000c101d30 */
[----:B------:R-:W-:Y:S01]  /*8c10*/  F2FP.F16.F32.PACK_AB R7, R19, R18 ;  /* 0x000000121307723e */ /* 0x000fe200000000ff */
[----:B------:R-:W5:Y:S04]  /*8c20*/  S2R R30, SR_CTAID.Y ;  /* 0x00000000001e7919 */ /* 0x000f680000002600 */
[----:B------:R4:W-:Y:S01]  /*8c30*/  ST.E.128 desc[UR48][R36.64], R4 ;  /* 0x0000000424007985 */ /* 0x0009e2000c101d30 */
[----:B------:R-:W-:Y:S01]  /*8c40*/  @!PT LDS RZ, [RZ] ;  /* 0x00000000fffff984 */ /* 0x000fe20000000800 */
[----:B------:R-:W-:Y:S01]  /*8c50*/  @!PT LDS RZ, [RZ] ;  /* 0x00000000fffff984 */ /* 0x000fe20000000800 */
[----:B------:R-:W-:Y:S01]  /*8c60*/  @!PT LDS RZ, [RZ] ;  /* 0x00000000fffff984 */ /* 0x000fe20000000800 */
[----:B------:R-:W-:Y:S01]  /*8c70*/  @!PT LDS RZ, [RZ] ;  /* 0x00000000fffff984 */ /* 0x000fe20000000800 */
[----:B------:R3:W-:Y:S06]  /*8c80*/  MEMBAR.ALL.CTA ;  /* 0x0000000000007992 */ /* 0x0007ec0000008000 */
[----:B---3--:R-:W3:Y:S01]  /*8c90*/  FENCE.VIEW.ASYNC.S ;  /* 0x00000000000073c6 */ /* 0x008ee20000000000 */
[----:B--2---:R-:W-:Y:S05]  /*8ca0*/  BRA.U !UP0, `(.L_x_201) ;  /* 0x0000000108fc7547 */ /* 0x004fea000b800000 */
[C---:B------:R-:W-:Y:S01]  /*8cb0*/  FSETP.GEU.AND P0, PT, R22.reuse, 1.175494350822287508e-38, PT ;  /* 0x008000001600780b */ /* 0x040fe20003f0e000 */
[----:B------:R-:W2:Y:S01]  /*8cc0*/  LDCU UR4, c[0x0][0x380] ;  /* 0x00007000ff0477ac */ /* 0x000ea20008000800 */
[----:B------:R-:W-:Y:S01]  /*8cd0*/  MOV R0, 0x3e055027 ;  /* 0x3e05502700007802 */ /* 0x000fe20000000f00 */
[----:B------:R-:W-:Y:S01]  /*8ce0*/  BSSY.RECONVERGENT B0, `(.L_x_201) ;  /* 0x000003b000007945 */ /* 0x000fe20003800200 */
[----:B----4-:R-:W-:Y:S01]  /*8cf0*/  FSEL R5, RZ, -23, P0 ;  /* 0xc1b80000ff057808 */ /* 0x010fe20000000000 */
[----:B------:R-:W4:Y:S08]  /*8d00*/  LDCU UR5, c[0x0][0x700] ;  /* 0x0000e000ff0577ac */ /* 0x000f300008000800 */
[----:B------:R-:W-:-:S05]  /*8d10*/  @!P0 FMUL R22, R22, 8388608 ;  /* 0x4b00000016168820 */ /* 0x000fca0000400000 */
[C---:B------:R-:W-:Y:S02]  /*8d20*/  IADD3 R7, PT, PT, R22.reuse, -0x3f2aaaab, RZ ;  /* 0xc0d5555516077810 */ /* 0x040fe40007ffe0ff */
[C---:B------:R-:W-:Y:S02]  /*8d30*/  ISETP.GT.U32.AND P0, PT, R22.reuse, 0x7f7fffff, PT ;  /* 0x7f7fffff1600780c */ /* 0x040fe40003f04070 */
[----:B------:R-:W-:Y:S02]  /*8d40*/  LOP3.LUT R7, R7, 0xff800000, RZ, 0xc0, !PT ;  /* 0xff80000007077812 */ /* 0x000fe400078ec0ff */
[C---:B------:R-:W-:Y:S02]  /*8d50*/  FSETP.NEU.AND P1, PT, R22.reuse, RZ, PT ;  /* 0x000000ff1600720b */ /* 0x040fe40003f2d000 */
[-C--:B------:R-:W-:Y:S02]  /*8d60*/  IADD3 R3, PT, PT, R22, -R7.reuse, RZ ;  /* 0x8000000716037210 */ /* 0x080fe40007ffe0ff */
[----:B------:R-:W-:-:S03]  /*8d70*/  I2FP.F32.S32 R4, R7 ;  /* 0x0000000700047245 */ /* 0x000fc60000201400 */
[----:B------:R-:W-:Y:S02]  /*8d80*/  FADD R3, R3, -1 ;  /* 0xbf80000003037421 */ /* 0x000fe40000000000 */
[----:B------:R-:W-:Y:S02]  /*8d90*/  FFMA R4, R4, 1.1920928955078125e-07, R5 ;  /* 0x3400000004047823 */ /* 0x000fe40000000005 */
[----:B------:R-:W-:-:S04]  /*8da0*/  FFMA R0, R3, -R0, 0.14084610342979431152 ;  /* 0x3e1039f603007423 */ /* 0x000fc80000000800 */
[----:B------:R-:W-:-:S04]  /*8db0*/  FFMA R0, R3, R0, -0.12148627638816833496 ;  /* 0xbdf8cdcc03007423 */ /* 0x000fc80000000000 */
[----:B------:R-:W-:-:S04]  /*8dc0*/  FFMA R0, R3, R0, 0.13980610668659210205 ;  /* 0x3e0f295503007423 */ /* 0x000fc80000000000 */
[----:B------:R-:W-:-:S04]  /*8dd0*/  FFMA R0, R3, R0, -0.16684235632419586182 ;  /* 0xbe2ad8b903007423 */ /* 0x000fc80000000000 */
[----:B------:R-:W-:-:S04]  /*8de0*/  FFMA R0, R3, R0, 0.20012299716472625732 ;  /* 0x3e4ced0b03007423 */ /* 0x000fc80000000000 */
[----:B------:R-:W-:-:S04]  /*8df0*/  FFMA R0, R3, R0, -0.24999669194221496582 ;  /* 0xbe7fff2203007423 */ /* 0x000fc80000000000 */
[----:B------:R-:W-:-:S04]  /*8e00*/  FFMA R0, R3, R0, 0.33333182334899902344 ;  /* 0x3eaaaa7803007423 */ /* 0x000fc80000000000 */
[----:B------:R-:W-:-:S04]  /*8e10*/  FFMA R0, R3, R0, -0.5 ;  /* 0xbf00000003007423 */ /* 0x000fc80000000000 */
[----:B------:R-:W-:-:S04]  /*8e20*/  FMUL R0, R3, R0 ;  /* 0x0000000003007220 */ /* 0x000fc80000400000 */
[----:B------:R-:W-:Y:S01]  /*8e30*/  FFMA R5, R3, R0, R3 ;  /* 0x0000000003057223 */ /* 0x000fe20000000003 */
[----:B------:R-:W-:Y:S02]  /*8e40*/  MOV R3, 0x7f800000 ;  /* 0x7f80000000037802 */ /* 0x000fe40000000f00 */
[----:B------:R-:W-:Y:S01]  /*8e50*/  LEA R0, R33, R2, 0x8 ;  /* 0x0000000221007211 */ /* 0x000fe200078e40ff */
[----:B------:R-:W-:Y:S02]  /*8e60*/  FFMA R4, R4, 0.69314718246459960938, R5 ;  /* 0x3f31721804047823 */ /* 0x000fe40000000005 */
[----:B------:R-:W-:Y:S01]  /*8e70*/  @P0 FFMA R4, R22, R3, +INF ;  /* 0x7f80000016040423 */ /* 0x000fe20000000003 */
[----:B--2---:R-:W-:-:S04]  /*8e80*/  ISETP.GE.AND P0, PT, R0, UR4, PT ;  /* 0x0000000400007c0c */ /* 0x004fc8000bf06270 */
[----:B------:R-:W-:-:S05]  /*8e90*/  FSEL R4, R4, -INF , P1 ;  /* 0xff80000004047808 */ /* 0x000fca0000800000 */
[----:B----4-:R-:W-:-:S04]  /*8ea0*/  FFMA R23, R23, UR5, R4 ;  /* 0x0000000517177c23 */ /* 0x010fc80008000004 */
[----:B------:R-:W-:Y:S05]  /*8eb0*/  @P0 BRA `(.L_x_202) ;  /* 0x0000000000740947 */ /* 0x000fea0003800000 */
[----:B------:R-:W2:Y:S01]  /*8ec0*/  LDCU UR7, c[0x0][0x38c] ;  /* 0x00007180ff0777ac */ /* 0x000ea20008000800 */
[----:B------:R-:W-:Y:S01]  /*8ed0*/  HFMA2 R4, -RZ, RZ, 0, 0 ;  /* 0x00000000ff047431 */ /* 0x000fe200000001ff */
[----:B------:R-:W1:Y:S01]  /*8ee0*/  LDCU UR6, c[0x0][0x890] ;  /* 0x00011200ff0677ac */ /* 0x000e620008000800 */
[----:B------:R-:W4:Y:S01]  /*8ef0*/  LDCU.64 UR4, c[0x0][0x888] ;  /* 0x00011100ff0477ac */ /* 0x000f220008000a00 */
[----:B--2---:R-:W2:Y:S01]  /*8f00*/  I2F.U32.RP R7, UR7 ;  /* 0x0000000700077d06 */ /* 0x004ea20008209000 */
[----:B------:R-:W-:Y:S01]  /*8f10*/  ISETP.NE.U32.AND P0, PT, RZ, UR7, PT ;  /* 0x00000007ff007c0c */ /* 0x000fe2000bf05070 */
[----:B-1----:R-:W-:-:S06]  /*8f20*/  IMAD R0, R31, UR6, R0 ;  /* 0x000000061f007c24 */ /* 0x002fcc000f8e0200 */
[----:B--2---:R-:W1:Y:S02]  /*8f30*/  MUFU.RCP R6, R7 ;  /* 0x0000000700067308 */ /* 0x004e640000001000 */
[----:B-1----:R-:W-:-:S06]  /*8f40*/  IADD3 R6, PT, PT, R6, 0xffffffe, RZ ;  /* 0x0ffffffe06067810 */ /* 0x002fcc0007ffe0ff */
[----:B------:R-:W1:Y:S02]  /*8f50*/  F2I.FTZ.U32.TRUNC.NTZ R5, R6 ;  /* 0x0000000600057305 */ /* 0x000e64000021f000 */
[----:B-1----:R-:W-:Y:S01]  /*8f60*/  IADD3 R3, PT, PT, RZ, -R5, RZ ;  /* 0x80000005ff037210 */ /* 0x002fe20007ffe0ff */
[----:B------:R-:W1:Y:S04]  /*8f70*/  LDC.64 R6, c[0x0][0x880] ;  /* 0x00022000ff067b82 */ /* 0x000e680000000a00 */
[----:B------:R-:W-:-:S04]  /*8f80*/  IMAD R3, R3, UR7, RZ ;  /* 0x0000000703037c24 */ /* 0x000fc8000f8e02ff */
[----:B------:R-:W-:-:S06]  /*8f90*/  IMAD.HI.U32 R3, R5, R3, R4 ;  /* 0x0000000305037227 */ /* 0x000fcc00078e0004 */
[----:B-----5:R-:W-:-:S05]  /*8fa0*/  IMAD.HI.U32 R3, R3, R30, RZ ;  /* 0x0000001e03037227 */ /* 0x020fca00078e00ff */
[----:B------:R-:W-:-:S05]  /*8fb0*/  IADD3 R5, PT, PT, -R3, RZ, RZ ;  /* 0x000000ff03057210 */ /* 0x000fca0007ffe1ff */
[----:B------:R-:W-:-:S05]  /*8fc0*/  IMAD R4, R5, UR7, R30 ;  /* 0x0000000705047c24 */ /* 0x000fca000f8e021e */
[----:B------:R-:W-:-:S13]  /*8fd0*/  ISETP.GE.U32.AND P2, PT, R4, UR7, PT ;  /* 0x0000000704007c0c */ /* 0x000fda000bf46070 */
[----:B------:R-:W-:Y:S02]  /*8fe0*/  @P2 IADD3 R4, PT, PT, R4, -UR7, RZ ;  /* 0x8000000704042c10 */ /* 0x000fe4000fffe0ff */
[----:B------:R-:W-:Y:S02]  /*8ff0*/  @P2 IADD3 R3, PT, PT, R3, 0x1, RZ ;  /* 0x0000000103032810 */ /* 0x000fe40007ffe0ff */
[----:B------:R-:W-:-:S13]  /*9000*/  ISETP.GE.U32.AND P1, PT, R4, UR7, PT ;  /* 0x0000000704007c0c */ /* 0x000fda000bf26070 */
[----:B------:R-:W-:Y:S02]  /*9010*/  @P1 IADD3 R3, PT, PT, R3, 0x1, RZ ;  /* 0x0000000103031810 */ /* 0x000fe40007ffe0ff */
[----:B------:R-:W-:-:S04]  /*9020*/  @!P0 LOP3.LUT R3, RZ, UR7, RZ, 0x33, !PT ;  /* 0x00000007ff038c12 */ /* 0x000fc8000f8e33ff */
[C---:B------:R-:W-:Y:S01]  /*9030*/  IADD3 R5, PT, PT, -R3.reuse, RZ, RZ ;  /* 0x000000ff03057210 */ /* 0x040fe20007ffe1ff */
[----:B----4-:R-:W-:-:S04]  /*9040*/  IMAD R0, R3, UR5, R0 ;  /* 0x0000000503007c24 */ /* 0x010fc8000f8e0200 */
[----:B------:R-:W-:-:S04]  /*9050*/  IMAD R5, R5, UR7, R30 ;  /* 0x0000000705057c24 */ /* 0x000fc8000f8e021e */
[----:B------:R-:W-:-:S04]  /*9060*/  IMAD R5, R5, UR4, R0 ;  /* 0x0000000405057c24 */ /* 0x000fc8000f8e0200 */
[----:B-1----:R-:W-:-:S05]  /*9070*/  IMAD.WIDE.U32 R6, R5, 0x4, R6 ;  /* 0x0000000405067825 */ /* 0x002fca00078e0006 */
[----:B------:R2:W-:Y:S02]  /*9080*/  STG.E desc[UR48][R6.64], R23 ;  /* 0x0000001706007986 */ /* 0x0005e4000c101930 */
.L_x_202:
[----:B------:R-:W-:Y:S05]  /*9090*/  BSYNC.RECONVERGENT B0 ;  /* 0x0000000000007941 */ /* 0x000fea0003800200 */
.L_x_201:
[----:B------:R-:W-:Y:S01]  /*90a0*/  UISETP.NE.AND UP0, UPT, UR38, URZ, UPT ;  /* 0x000000ff2600728c */ /* 0x000fe2000bf05270 */
[----:B------:R-:W-:-:S08]  /*90b0*/  NOP ;  /* 0x0000000000007918 */ /* 0x000fd00000000000 */
[----:B------:R-:W-:Y:S05]  /*90c0*/  BRA.U UP0, `(.L_x_203) ;  /* 0x0000000100087547 */ /* 0x000fea000b800000 */
[----:B------:R-:W-:Y:S05]  /*90d0*/  BPT.TRAP 0x1 ;  /* 0x000000040000795c */ /* 0x000fea0000300000 */
[----:B------:R-:W-:Y:S05]  /*90e0*/  BPT.TRAP 0x1 ;  /* 0x000000040000795c */ /* 0x000fea0000300000 */
.L_x_203:
[----:B------:R-:W-:Y:S02]  /*90f0*/  UIADD3 UR4, UPT, UPT, UR40, 0x70a0, URZ ;  /* 0x000070a028047890 */ /* 0x000fe4000fffe0ff */
[----:B------:R-:W-:Y:S02]  /*9100*/  UISETP.NE.AND UP0, UPT, UR38, URZ, UPT ;  /* 0x000000ff2600728c */ /* 0x000fe4000bf05270 */
[----:B------:R-:W-:-:S09]  /*9110*/  UPRMT UR4, UR41, 0x654, UR4 ;  /* 0x0000065429047896 */ /* 0x000fd20008000004 */
[----:B---3--:R-:W-:Y:S01]  /*9120*/  SYNCS.ARRIVE.TRANS64.RED.A1T0 RZ, [UR4], RZ ;  /* 0x000000ffffff79a7 */ /* 0x008fe20008100404 */
[----:B------:R-:W-:Y:S05]  /*9130*/  BRA.U UP0, `(.L_x_204) ;  /* 0x0000000100047547 */ /* 0x000fea000b800000 */
[----:B------:R-:W-:Y:S05]  /*9140*/  BPT.TRAP 0x1 ;  /* 0x000000040000795c */ /* 0x000fea0000300000 */
.L_x_204:
[----:B------:R-:W-:Y:S01]  /*9150*/  SYNCS.ARRIVE.TRANS64.A1T0 RZ, [UR40+0x70b0], RZ ;  /* 0x0070b0ffffff79a7 */ /* 0x000fe20008100028 */
[----:B------:R-:W-:-:S09]  /*9160*/  UISETP.NE.AND UP0, UPT, UR36, URZ, UPT ;  /* 0x000000ff2400728c */ /* 0x000fd2000bf05270 */
[----:B------:R-:W-:Y:S05]  /*9170*/  BRA.U !UP0, `(.L_x_205) ;  /* 0x0000000108047547 */ /* 0x000fea000b800000 */
[----:B------:R-:W-:Y:S05]  /*9180*/  BPT.TRAP 0x1 ;  /* 0x000000040000795c */ /* 0x000fea0000300000 */
.L_x_205:
[----:B------:R-:W-:Y:S01]  /*9190*/  IMAD.U32 R3, RZ, RZ, UR43 ;  /* 0x0000002bff037e24 */ /* 0x000fe2000f8e00ff */
[----:B------:R-:W-:-:S04]  /*91a0*/  SHF.R.U32.HI R0, RZ, 0x15, R57 ;  /* 0x00000015ff007819 */ /* 0x000fc80000011639 */
[----:B------:R-:W-:Y:S02]  /*91b0*/  SHF.L.U32 R3, R3, 0x1f, RZ ;  /* 0x0000001f03037819 */ /* 0x000fe400000006ff */
[----:B------:R-:W-:Y:S02]  /*91c0*/  ISETP.NE.AND P0, PT, R27, R0, PT ;  /* 0x000000001b00720c */ /* 0x000fe40003f05270 */
[----:B------:R-:W3:Y:S02]  /*91d0*/  SYNCS.PHASECHK.TRANS64.TRYWAIT P1, [UR40+0x7080], R3 ;  /* 0x00708003ff0075a7 */ /* 0x000ee40008021128 */
[----:B---3--:R-:W-:Y:S09]  /*91e0*/  @!P1 BRA `(.L_x_206) ;  /* 0x00000068004c9947 */ /* 0x008ff20003800000 */
.L_x_375:
[----:B------:R-:W-:Y:S05]  /*91f0*/  @!P0 BRA `(.L_x_207) ;  /* 0x0000000000408947 */ /* 0x000fea0003800000 */
[----:B------:R-:W-:Y:S01]  /*9200*/  MOV R14, 0x8 ;  /* 0x00000008000e7802 */ /* 0x000fe20000000f00 */
[----:B------:R-:W1:Y:S01]  /*9210*/  LDCU.64 UR8, c[0x4][0xb0] ;  /* 0x01001600ff0877ac */ /* 0x000e620008000a00 */
[----:B------:R-:W-:Y:S02]  /*9220*/  HFMA2 R12, -RZ, RZ, 0, 5.9604644775390625e-08 ;  /* 0x00000001ff0c7431 */ /* 0x000fe400000001ff */
[----:B----4-:R-:W-:Y:S01]  /*9230*/  IMAD.MOV.U32 R8, RZ, RZ, 0x192 ;  /* 0x00000192ff087424 */ /* 0x010fe200078e00ff */
[----:B------:R-:W2:Y:S01]  /*9240*/  LDCU.64 UR6, c[0x4][0xb8] ;  /* 0x01001700ff0677ac */ /* 0x000ea20008000a00 */
[----:B------:R-:W4:Y:S01]  /*9250*/  LDC.64 R14, c[0x4][R14] ;  /* 0x010000000e0e7b82 */ /* 0x000f220000000a00 */
[----:B------:R-:W-:Y:S01]  /*9260*/  IMAD.MOV.U32 R13, RZ, RZ, RZ ;  /* 0x000000ffff0d7224 */ /* 0x000fe200078e00ff */
[----:B------:R-:W3:Y:S01]  /*9270*/  LDCU.64 UR4, c[0x4][0x28] ;  /* 0x01000500ff0477ac */ /* 0x000ee20008000a00 */
[----:B-1----:R-:W-:Y:S01]  /*9280*/  IMAD.U32 R4, RZ, RZ, UR8 ;  /* 0x00000008ff047e24 */ /* 0x002fe2000f8e00ff */
[----:B------:R-:W-:Y:S01]  /*9290*/  MOV R5, UR9 ;  /* 0x0000000900057c02 */ /* 0x000fe20008000f00 */
[----:B--2---:R-:W-:Y:S01]  /*92a0*/  IMAD.U32 R6, RZ, RZ, UR6 ;  /* 0x00000006ff067e24 */ /* 0x004fe2000f8e00ff */
[----:B------:R-:W-:Y:S01]  /*92b0*/  MOV R7, UR7 ;  /* 0x0000000700077c02 */ /* 0x000fe20008000f00 */
[----:B---3--:R-:W-:Y:S01]  /*92c0*/  IMAD.U32 R10, RZ, RZ, UR4 ;  /* 0x00000004ff0a7e24 */ /* 0x008fe2000f8e00ff */
[----:B------:R-:W-:-:S02]  /*92d0*/  MOV R11, UR5 ;  /* 0x00000005000b7c02 */ /* 0x000fc40008000f00 */
[----:B------:R-:W-:-:S07]  /*92e0*/  LEPC R20, `(.L_x_207) ;  /* 0x000000001014794e */ /* 0x000fce0000000000 */
[----:B----45:R-:W-:Y:S05]  /*92f0*/  CALL.ABS.NOINC R14 ;  /* 0x000000000e007343 */ /* 0x030fea0003c00000 */
.L_x_207:
[----:B------:R-:W-:Y:S05]  /*9300*/  WARPSYNC.ALL ;  /* 0x0000000000007948 */ /* 0x000fea0003800000 */
[----:B------:R-:W-:Y:S01]  /*9310*/  R2UR UR4, R57 ;  /* 0x00000000390472ca */ /* 0x000fe200000e0000 */
[----:B------:R-:W-:-:S12]  /*9320*/  UISETP.NE.AND UP0, UPT, UR36, URZ, UPT ;  /* 0x000000ff2400728c */ /* 0x000fd8000bf05270 */
[----:B--2---:R-:W2:Y:S02]  /*9330*/  LDTM.x2 R22, tmem[UR4] ;  /* 0x00000004001679ee */ /* 0x004ea400080c0000 */
[----:B--2---:R-:W-:Y:S05]  /*9340*/  BRA.U !UP0, `(.L_x_208) ;  /* 0x0000000108047547 */ /* 0x004fea000b800000 */
[----:B------:R-:W-:Y:S05]  /*9350*/  BPT.TRAP 0x1 ;  /* 0x000000040000795c */ /* 0x000fea0000300000 */
.L_x_208:
[----:B------:R-:W-:Y:S02]  /*9360*/  UPRMT UR39, UR41, 0x654, UR39 ;  /* 0x0000065429277896 */ /* 0x000fe40008000027 */
[----:B------:R-:W-:-:S07]  /*9370*/  UISETP.NE.AND UP0, UPT, UR38, URZ, UPT ;  /* 0x000000ff2600728c */ /* 0x000fce000bf05270 */
[----:B------:R-:W-:Y:S02]  /*9380*/  SYNCS.ARRIVE.TRANS64.RED.A1T0 RZ, [UR39], RZ ;  /* 0x000000ffffff79a7 */ /* 0x000fe40008100427 */
[----:B------:R-:W-:Y:S05]  /*9390*/  BRA.U UP0, `(.L_x_209) ;  /* 0x0000000100047547 */ /* 0x000fea000b800000 */
[----:B------:R-:W-:Y:S05]  /*93a0*/  BPT.TRAP 0x1 ;  /* 0x000000040000795c */ /* 0x000fea0000300000 */
.L_x_209:
[----:B---3--:R-:W-:-:S04]  /*93b0*/  MOV R3, UR44 ;  /* 0x0000002c00037c02 */ /* 0x008fc80008000f00 */
[----:B------:R-:W-:-:S04]  /*93c0*/  SHF.L.U32 R3, R3, 0x1f, RZ ;  /* 0x0000001f03037819 */ /* 0x000fc800000006ff */
[----:B------:R-:W2:Y:S02]  /*93d0*/  SYNCS.PHASECHK.TRANS64.TRYWAIT P0, [UR40+0x7098], R3 ;  /* 0x00709803ff0075a7 */ /* 0x000ea40008001128 */
[----:B--2---:R-:W-:Y:S05]  /*93e0*/  @!P0 BRA `(.L_x_210) ;  /* 0x0000006400e48947 */ /* 0x004fea0003800000 */
.L_x_376:
[----:B------:R-:W-:-:S09]  /*93f0*/  UISETP.NE.AND UP0, UPT, UR38, URZ, UPT ;  /* 0x000000ff2600728c */ /* 0x000fd2000bf05270 */
[----:B------:R-:W-:Y:S05]  /*9400*/  BRA.U UP0, `(.L_x_211) ;  /* 0x0000000100047547 */ /* 0x000fea000b800000 */
[----:B------:R-:W-:Y:S05]  /*9410*/  BPT.TRAP 0x1 ;  /* 0x000000040000795c */ /* 0x000fea0000300000 */
.L_x_211:
[----:B--2---:R-:W-:Y:S01]  /*9420*/  MOV R3, 0x1 ;  /* 0x0000000100037802 */ /* 0x004fe20000000f00 */
[----:B----4-:R2:W3:Y:S03]  /*9430*/  MUFU.RCP R5, R22 ;  /* 0x0000001600057308 */ /* 0x0104e60000001000 */
[----:B------:R-:W-:-:S04]  /*9440*/  SHF.L.U32 R3, R3, 0x1f, RZ ;  /* 0x0000001f03037819 */ /* 0x000fc800000006ff */
[----:B------:R-:W4:Y:S02]  /*9450*/  SYNCS.PHASECHK.TRANS64.TRYWAIT P0, [UR40+0x70c8], R3 ;  /* 0x0070c803ff0075a7 */ /* 0x000f240008001128 */
[----:B--234-:R-:W-:Y:S05]  /*9460*/  @!P0 BRA `(.L_x_212) ;  /* 0x0000006400dc8947 */ /* 0x01cfea0003800000 */
.L_x_377:
[----:B------:R-:W2:Y:S01]  /*9470*/  LDCU UR4, c[0x0][0x708] ;  /* 0x0000e100ff0477ac */ /* 0x000ea20008000800 */
[----:B------:R-:W-:Y:S01]  /*9480*/  FFMA R34, -R22, R5, 1 ;  /* 0x3f80000016227423 */ /* 0x000fe20000000105 */
[----:B------:R-:W-:Y:S03]  /*9490*/  BSSY.RECONVERGENT B2, `(.L_x_213) ;  /* 0x000000a000027945 */ /* 0x000fe60003800200 */
[----:B------:R-:W-:Y:S01]  /*94a0*/  FFMA R34, R5, R34, R5 ;  /* 0x0000002205227223 */ /* 0x000fe20000000005 */
[----:B--2---:R-:W-:-:S03]  /*94b0*/  MOV R3, UR4 ;  /* 0x0000000400037c02 */ /* 0x004fc60008000f00 */
[----:B------:R-:W-:Y:S01]  /*94c0*/  FFMA R5, R34, UR4, RZ ;  /* 0x0000000422057c23 */ /* 0x000fe200080000ff */
[----:B------:R-:W2:Y:S03]  /*94d0*/  FCHK P0, R3, R22 ;  /* 0x0000001603007302 */ /* 0x000ea60000000000 */
[----:B------:R-:W-:-:S04]  /*94e0*/  FFMA R0, -R22, R5, UR4 ;  /* 0x0000000416007e23 */ /* 0x000fc80008000105 */
[----:B------:R-:W-:Y:S01]  /*94f0*/  FFMA R34, R34, R0, R5 ;  /* 0x0000000022227223 */ /* 0x000fe20000000005 */
[----:B--2---:R-:W-:Y:S05]  /*9500*/  @!P0 BRA `(.L_x_214) ;  /* 0x0000000000088947 */ /* 0x004fea0003800000 */
[----:B------:R-:W-:Y:S02]  /*9510*/  MOV R4, 0x9530 ;  /* 0x0000953000047802 */ /* 0x000fe40000000f00 */
[----:B-1---5:R-:W-:Y:S05]  /*9520*/  CALL.REL.NOINC `($__internal_3_$__cuda_sm3x_div_rn_noftz_f32_slowpath) ;  /* 0x0000006c00f87944 */ /* 0x022fea0003c00000 */
.L_x_214:
[----:B------:R-:W-:Y:S05]  /*9530*/  BSYNC.RECONVERGENT B2 ;  /* 0x0000000000027941 */ /* 0x000fea0003800200 */
.L_x_213:
[----:B------:R-:W-:-:S05]  /*9540*/  VIADD R0, R56, 0x180 ;  /* 0x0000018038007836 */ /* 0x000fca0000000000 */
[----:B------:R-:W-:-:S04]  /*9550*/  SHF.R.U32.HI R0, RZ, 0x15, R0 ;  /* 0x00000015ff007819 */ /* 0x000fc80000011600 */
        /* <DEDUP_REMOVED lines=9> */
[----:B------:R-:W1:Y:S01]  /*95f0*/  LDCU.64 UR4, c[0x4][0x40] ;  /* 0x01000800ff0477ac */ /* 0x000e620008000a00 */
[----:B--2---:R-:W-:Y:S01]  /*9600*/  IMAD.U32 R4, RZ, RZ, UR8 ;  /* 0x00000008ff047e24 */ /* 0x004fe2000f8e00ff */
[----:B------:R-:W-:Y:S01]  /*9610*/  MOV R5, UR9 ;  /* 0x0000000900057c02 */ /* 0x000fe20008000f00 */
[----:B---3--:R-:W-:Y:S01]  /*9620*/  IMAD.U32 R6, RZ, RZ, UR6 ;  /* 0x00000006ff067e24 */ /* 0x008fe2000f8e00ff */
[----:B------:R-:W-:Y:S01]  /*9630*/  MOV R7, UR7 ;  /* 0x0000000700077c02 */ /* 0x000fe20008000f00 */
[----:B-1----:R-:W-:Y:S01]  /*9640*/  IMAD.U32 R10, RZ, RZ, UR4 ;  /* 0x00000004ff0a7e24 */ /* 0x002fe2000f8e00ff */
[----:B------:R-:W-:-:S02]  /*9650*/  MOV R11, UR5 ;  /* 0x00000005000b7c02 */ /* 0x000fc40008000f00 */
[----:B------:R-:W-:-:S07]  /*9660*/  LEPC R20, `(.L_x_215) ;  /* 0x000000001014794e */ /* 0x000fce0000000000 */
[----:B----45:R-:W-:Y:S05]  /*9670*/  CALL.ABS.NOINC R14 ;  /* 0x000000000e007343 */ /* 0x030fea0003c00000 */
.L_x_215:
[----:B------:R-:W-:Y:S05]  /*9680*/  WARPSYNC.ALL ;  /* 0x0000000000007948 */ /* 0x000fea0003800000 */
[----:B------:R-:W-:Y:S02]  /*9690*/  R2UR UR4, R56 ;  /* 0x00000000380472ca */ /* 0x000fe400000e0000 */
[C---:B------:R-:W-:Y:S02]  /*96a0*/  IADD3 R35, P0, PT, R26.reuse, 0x2010, RZ ;  /* 0x000020101a237810 */ /* 0x040fe40007f1e0ff */
[----:B------:R-:W-:-:S03]  /*96b0*/  IADD3 R3, P1, PT, R26, 0x2000, RZ ;  /* 0x000020001a037810 */ /* 0x000fc60007f3e0ff */
[--C-:B------:R-:W-:Y:S02]  /*96c0*/  IMAD.X R39, RZ, RZ, R29.reuse, P0 ;  /* 0x000000ffff277224 */ /* 0x100fe400000e061d */
[----:B------:R-:W-:-:S04]  /*96d0*/  IMAD.X R37, RZ, RZ, R29, P1 ;  /* 0x000000ffff257224 */ /* 0x000fc800008e061d */
[----:B------:R-:W2:Y:S01]  /*96e0*/  LDTM.x16 R4, tmem[UR4+0x180] ;  /* 0x00018004000479ee */ /* 0x000ea20008240000 */
[----:B------:R-:W-:-:S04]  /*96f0*/  SHF.R.U64 R0, R3, 0x3, R37 ;  /* 0x0000000303007819 */ /* 0x000fc80000001225 */
[----:B------:R-:W-:Y:S01]  /*9700*/  LOP3.LUT R36, R3, 0x30, R0, 0x78, !PT ;  /* 0x0000003003247812 */ /* 0x000fe200078e7800 */
[----:B------:R-:W-:-:S05]  /*9710*/  VIADD R0, R56, 0x190 ;  /* 0x0000019038007836 */ /* 0x000fca0000000000 */
[----:B------:R-:W-:-:S04]  /*9720*/  SHF.R.U32.HI R0, RZ, 0x15, R0 ;  /* 0x00000015ff007819 */ /* 0x000fc80000011600 */
[----:B------:R-:W-:Y:S01]  /*9730*/  ISETP.NE.AND P0, PT, R27, R0, PT ;  /* 0x000000001b00720c */ /* 0x000fe20003f05270 */
[C---:B--2---:R-:W-:Y:S01]  /*9740*/  FMUL2 R20, R34.reuse.F32, R8.F32x2.HI_LO ;  /* 0x000000082214724a */ /* 0x044fe20000040000 */
        /* <DEDUP_REMOVED lines=13> */
[----:B------:R-:W-:-:S02]  /*9820*/  F2FP.F16.F32.PACK_AB R4, R13, R12 ;  /* 0x0000000c0d04723e */ /* 0x000fc400000000ff */
[----:B------:R-:W-:Y:S01]  /*9830*/  F2FP.F16.F32.PACK_AB R5, R15, R14 ;  /* 0x0000000e0f05723e */ /* 0x000fe200000000ff */
[----:B------:R2:W-:Y:S01]  /*9840*/  ST.E.128 desc[UR48][R36.64], R8 ;  /* 0x0000000824007985 */ /* 0x0005e2000c101d30 */
[----:B------:R-:W-:Y:S02]  /*9850*/  F2FP.F16.F32.PACK_AB R6, R17, R16 ;  /* 0x000000101106723e */ /* 0x000fe400000000ff */
[----:B------:R-:W-:-:S05]  /*9860*/  F2FP.F16.F32.PACK_AB R7, R19, R18 ;  /* 0x000000121307723e */ /* 0x000fca00000000ff */
[----:B------:R2:W-:Y:S01]  /*9870*/  ST.E.128 desc[UR48][R38.64], R4 ;  /* 0x0000000426007985 */ /* 0x0005e2000c101d30 */
[----:B------:R-:W-:Y:S05]  /*9880*/  @!P0 BRA `(.L_x_216) ;  /* 0x0000000000408947 */ /* 0x000fea0003800000 */
[----:B------:R-:W-:Y:S01]  /*9890*/  MOV R14, 0x8 ;  /* 0x00000008000e7802 */ /* 0x000fe20000000f00 */
[----:B------:R-:W3:Y:S01]  /*98a0*/  LDCU.64 UR8, c[0x4][0xb0] ;  /* 0x01001600ff0877ac */ /* 0x000ee20008000a00 */
[----:B------:R-:W-:Y:S02]  /*98b0*/  HFMA2 R12, -RZ, RZ, 0, 5.9604644775390625e-08 ;  /* 0x00000001ff0c7431 */ /* 0x000fe400000001ff */
[----:B--2---:R-:W-:Y:S01]  /*98c0*/  IMAD.MOV.U32 R8, RZ, RZ, 0x192 ;  /* 0x00000192ff087424 */ /* 0x004fe200078e00ff */
[----:B------:R-:W2:Y:S01]  /*98d0*/  LDCU.64 UR6, c[0x4][0xb8] ;  /* 0x01001700ff0677ac */ /* 0x000ea20008000a00 */
[----:B------:R-:W4:Y:S01]  /*98e0*/  LDC.64 R14, c[0x4][R14] ;  /* 0x010000000e0e7b82 */ /* 0x000f220000000a00 */
[----:B------:R-:W-:Y:S01]  /*98f0*/  IMAD.MOV.U32 R13, RZ, RZ, RZ ;  /* 0x000000ffff0d7224 */ /* 0x000fe200078e00ff */
[----:B------:R-:W1:Y:S01]  /*9900*/  LDCU.64 UR4, c[0x4][0x40] ;  /* 0x01000800ff0477ac */ /* 0x000e620008000a00 */
[----:B---3--:R-:W-:Y:S01]  /*9910*/  IMAD.U32 R4, RZ, RZ, UR8 ;  /* 0x00000008ff047e24 */ /* 0x008fe2000f8e00ff */
[----:B------:R-:W-:Y:S01]  /*9920*/  MOV R5, UR9 ;  /* 0x0000000900057c02 */ /* 0x000fe20008000f00 */
[----:B--2---:R-:W-:Y:S01]  /*9930*/  IMAD.U32 R6, RZ, RZ, UR6 ;  /* 0x00000006ff067e24 */ /* 0x004fe2000f8e00ff */
[----:B------:R-:W-:Y:S01]  /*9940*/  MOV R7, UR7 ;  /* 0x0000000700077c02 */ /* 0x000fe20008000f00 */
[----:B-1----:R-:W-:Y:S01]  /*9950*/  IMAD.U32 R10, RZ, RZ, UR4 ;  /* 0x00000004ff0a7e24 */ /* 0x002fe2000f8e00ff */
[----:B------:R-:W-:-:S02]  /*9960*/  MOV R11, UR5 ;  /* 0x00000005000b7c02 */ /* 0x000fc40008000f00 */
[----:B------:R-:W-:-:S07]  /*9970*/  LEPC R20, `(.L_x_216) ;  /* 0x000000001014794e */ /* 0x000fce0000000000 */
[----:B----45:R-:W-:Y:S05]  /*9980*/  CALL.ABS.NOINC R14 ;  /* 0x000000000e007343 */ /* 0x030fea0003c00000 */
.L_x_216:
[----:B------:R-:W3:Y:S01]  /*9990*/  LDCU.64 UR4, c[0x0][0x880] ;  /* 0x00011000ff0477ac */ /* 0x000ee20008000a00 */
[C---:B------:R-:W-:Y:S02]  /*99a0*/  IADD3 R3, P2, PT, R26.reuse, 0x2020, RZ ;  /* 0x000020201a037810 */ /* 0x040fe40007f5e0ff */
[----:B------:R-:W-:-:S03]  /*99b0*/  IADD3 R28, P1, PT, R26, 0x2030, RZ ;  /* 0x000020301a1c7810 */ /* 0x000fc60007f3e0ff */
[--C-:B------:R-:W-:Y:S02]  /*99c0*/  IMAD.X R27, RZ, RZ, R29.reuse, P2 ;  /* 0x000000ffff1b7224 */ /* 0x100fe400010e061d */
[----:B------:R-:W-:-:S03]  /*99d0*/  IMAD.X R29, RZ, RZ, R29, P1 ;  /* 0x000000ffff1d7224 */ /* 0x000fc600008e061d */
[----:B------:R-:W-:-:S04]  /*99e0*/  SHF.R.U64 R0, R3, 0x3, R27 ;  /* 0x0000000303007819 */ /* 0x000fc8000000121b */
[----:B------:R-:W-:Y:S02]  /*99f0*/  LOP3.LUT R26, R3, 0x30, R0, 0x78, !PT ;  /* 0x00000030031a7812 */ /* 0x000fe400078e7800 */
[----:B---3--:R-:W-:-:S04]  /*9a00*/  ISETP.NE.U32.AND P0, PT, RZ, UR4, PT ;  /* 0x00000004ff007c0c */ /* 0x008fc8000bf05070 */
[----:B------:R-:W-:Y:S01]  /*9a10*/  ISETP.NE.AND.EX P0, PT, RZ, UR5, PT, P0 ;  /* 0x00000005ff007c0c */ /* 0x000fe2000bf05300 */
[----:B------:R-:W-:Y:S05]  /*9a20*/  WARPSYNC.ALL ;  /* 0x0000000000007948 */ /* 0x000fea0003800000 */
[----:B------:R-:W-:-:S13]  /*9a30*/  R2UR UR4, R56 ;  /* 0x00000000380472ca */ /* 0x000fda00000e0000 */
[----:B--2---:R-:W2:Y:S02]  /*9a40*/  LDTM.x16 R4, tmem[UR4+0x190] ;  /* 0x00019004000479ee */ /* 0x004ea40008240000 */
[----:B--2---:R-:W-:Y:S01]  /*9a50*/  FMUL2 R20, R34.F32, R8.F32x2.HI_LO ;  /* 0x000000082214724a */ /* 0x004fe20000040000 */
[----:B------:R-:W-:Y:S01]  /*9a60*/  SHF.R.U64 R9, R28, 0x3, R29 ;  /* 0x000000031c097819 */ /* 0x000fe2000000121d */
[C---:B------:R-:W-:Y:S02]  /*9a70*/  FMUL2 R4, R34.reuse.F32, R4.F32x2.HI_LO ;  /* 0x000000042204724a */ /* 0x040fe40000040000 */
[----:B------:R-:W-:Y:S01]  /*9a80*/  FMUL2 R6, R34.F32, R6.F32x2.HI_LO ;  /* 0x000000062206724a */ /* 0x000fe20000040000 */
        /* <DEDUP_REMOVED lines=16> */
[----:B------:R-:W-:Y:S01]  /*9b90*/  @!PT LDS RZ, [RZ] ;  /* 0x00000000fffff984 */ /* 0x000fe20000000800 */
[----:B------:R-:W-:Y:S01]  /*9ba0*/  @!PT LDS RZ, [RZ] ;  /* 0x00000000fffff984 */ /* 0x000fe20000000800 */
[----:B------:R-:W-:Y:S01]  /*9bb0*/  @!PT LDS RZ, [RZ] ;  /* 0x00000000fffff984 */ /* 0x000fe20000000800 */
[----:B------:R-:W-:Y:S01]  /*9bc0*/  @!PT LDS RZ, [RZ] ;  /* 0x00000000fffff984 */ /* 0x000fe20000000800 */
[----:B------:R3:W-:Y:S06]  /*9bd0*/  MEMBAR.ALL.CTA ;  /* 0x0000000000007992 */ /* 0x0007ec0000008000 */
[----:B---3--:R-:W3:Y:S01]  /*9be0*/  FENCE.VIEW.ASYNC.S ;  /* 0x00000000000073c6 */ /* 0x008ee20000000000 */
[----:B------:R-:W-:Y:S05]  /*9bf0*/  @!P0 BRA `(.L_x_217) ;  /* 0x0000000400008947 */ /* 0x000fea0003800000 */
[C---:B------:R-:W-:Y:S01]  /*9c00*/  FSETP.GEU.AND P0, PT, R22.reuse, 1.175494350822287508e-38, PT ;  /* 0x008000001600780b */ /* 0x040fe20003f0e000 */
[----:B------:R-:W4:Y:S01]  /*9c10*/  LDCU UR4, c[0x0][0x380] ;  /* 0x00007000ff0477ac */ /* 0x000f220008000800 */
[----:B------:R-:W-:Y:S01]  /*9c20*/  MOV R0, 0x3e055027 ;  /* 0x3e05502700007802 */ /* 0x000fe20000000f00 */
[----:B------:R-:W-:Y:S01]  /*9c30*/  BSSY.RECONVERGENT B0, `(.L_x_217) ;  /* 0x000003c000007945 */ /* 0x000fe20003800200 */
[----:B--2---:R-:W-:Y:S01]  /*9c40*/  FSEL R5, RZ, -23, P0 ;  /* 0xc1b80000ff057808 */ /* 0x004fe20000000000 */
[----:B------:R-:W2:Y:S08]  /*9c50*/  LDCU UR5, c[0x0][0x700] ;  /* 0x0000e000ff0577ac */ /* 0x000eb00008000800 */
        /* <DEDUP_REMOVED lines=19> */
[----:B------:R-:W-:Y:S02]  /*9d90*/  LEA R0, R33, R2, 0x8 ;  /* 0x0000000221007211 */ /* 0x000fe400078e40ff */
[----:B------:R-:W-:Y:S01]  /*9da0*/  MOV R3, 0x7f800000 ;  /* 0x7f80000000037802 */ /* 0x000fe20000000f00 */
[----:B------:R-:W-:Y:S01]  /*9db0*/  FFMA R4, R4, 0.69314718246459960938, R5 ;  /* 0x3f31721804047823 */ /* 0x000fe20000000005 */
[----:B------:R-:W-:-:S03]  /*9dc0*/  IADD3 R0, PT, PT, R0, 0x80, RZ ;  /* 0x0000008000007810 */ /* 0x000fc60007ffe0ff */
[----:B------:R-:W-:Y:S01]  /*9dd0*/  @P0 FFMA R4, R22, R3, +INF ;  /* 0x7f80000016040423 */ /* 0x000fe20000000003 */
[----:B----4-:R-:W-:-:S04]  /*9de0*/  ISETP.GE.AND P0, PT, R0, UR4, PT ;  /* 0x0000000400007c0c */ /* 0x010fc8000bf06270 */
[----:B------:R-:W-:-:S05]  /*9df0*/  FSEL R4, R4, -INF , P1 ;  /* 0xff80000004047808 */ /* 0x000fca0000800000 */
[----:B--2---:R-:W-:-:S04]  /*9e00*/  FFMA R23, R23, UR5, R4 ;  /* 0x0000000517177c23 */ /* 0x004fc80008000004 */
[----:B------:R-:W-:Y:S05]  /*9e10*/  @P0 BRA `(.L_x_218) ;  /* 0x0000000000740947 */ /* 0x000fea0003800000 */
[----:B------:R-:W2:Y:S01]  /*9e20*/  LDCU UR7, c[0x0][0x38c] ;  /* 0x00007180ff0777ac */ /* 0x000ea20008000800 */
        /* <DEDUP_REMOVED lines=8> */
[----:B-1----:R-:W-:-:S05]  /*9eb0*/  IADD3 R2, PT, PT, RZ, -R3, RZ ;  /* 0x80000003ff027210 */ /* 0x002fca0007ffe0ff */
[----:B------:R-:W-:Y:S02]  /*9ec0*/  IMAD R5, R2, UR7, RZ ;  /* 0x0000000702057c24 */ /* 0x000fe4000f8e02ff */
[----:B------:R-:W-:-:S05]  /*9ed0*/  HFMA2 R2, -RZ, RZ, 0, 0 ;  /* 0x00000000ff027431 */ /* 0x000fca00000001ff */
[----:B------:R-:W-:-:S06]  /*9ee0*/  IMAD.HI.U32 R5, R3, R5, R2 ;  /* 0x0000000503057227 */ /* 0x000fcc00078e0002 */
[----:B-----5:R-:W-:Y:S02]  /*9ef0*/  IMAD.HI.U32 R2, R5, R30, RZ ;  /* 0x0000001e05027227 */ /* 0x020fe400078e00ff */
[----:B------:R-:W1:Y:S03]  /*9f00*/  LDC.64 R4, c[0x0][0x880] ;  /* 0x00022000ff047b82 */ /* 0x000e660000000a00 */
        /* <DEDUP_REMOVED lines=14> */
.L_x_218:
[----:B------:R-:W-:Y:S05]  /*9ff0*/  BSYNC.RECONVERGENT B0 ;  /* 0x0000000000007941 */ /* 0x000fea0003800200 */
.L_x_217:
[----:B------:R-:W-:Y:S01]  /*a000*/  UISETP.NE.AND UP0, UPT, UR38, URZ, UPT ;  /* 0x000000ff2600728c */ /* 0x000fe2000bf05270 */
[----:B------:R-:W-:-:S08]  /*a010*/  NOP ;  /* 0x0000000000007918 */ /* 0x000fd00000000000 */
[----:B------:R-:W-:Y:S05]  /*a020*/  BRA.U UP0, `(.L_x_219) ;  /* 0x0000000100087547 */ /* 0x000fea000b800000 */
[----:B------:R-:W-:Y:S05]  /*a030*/  BPT.TRAP 0x1 ;  /* 0x000000040000795c */ /* 0x000fea0000300000 */
[----:B------:R-:W-:Y:S05]  /*a040*/  BPT.TRAP 0x1 ;  /* 0x000000040000795c */ /* 0x000fea0000300000 */
.L_x_219:
[----:B------:R-:W-:Y:S02]  /*a050*/  UIADD3 UR4, UPT, UPT, UR40, 0x70a8, URZ ;  /* 0x000070a828047890 */ /* 0x000fe4000fffe0ff */
[----:B------:R-:W-:Y:S02]  /*a060*/  UISETP.NE.AND UP0, UPT, UR38, URZ, UPT ;  /* 0x000000ff2600728c */ /* 0x000fe4000bf05270 */
[----:B------:R-:W-:-:S09]  /*a070*/  UPRMT UR4, UR41, 0x654, UR4 ;  /* 0x0000065429047896 */ /* 0x000fd20008000004 */
[----:B---3--:R-:W-:Y:S01]  /*a080*/  SYNCS.ARRIVE.TRANS64.RED.A1T0 RZ, [UR4], RZ ;  /* 0x000000ffffff79a7 */ /* 0x008fe20008100404 */
[----:B------:R-:W-:Y:S05]  /*a090*/  BRA.U UP0, `(.L_x_220) ;  /* 0x0000000100047547 */ /* 0x000fea000b800000 */
[----:B------:R-:W-:Y:S05]  /*a0a0*/  BPT.TRAP 0x1 ;  /* 0x000000040000795c */ /* 0x000fea0000300000 */
.L_x_220:
[----:B------:R-:W-:Y:S01]  /*a0b0*/  SYNCS.ARRIVE.TRANS64.A1T0 RZ, [UR40+0x70b8], RZ ;  /* 0x0070b8ffffff79a7 */ /* 0x000fe20008100028 */
[----:B------:R-:W-:Y:S05]  /*a0c0*/  EXIT ;  /* 0x000000000000794d */ /* 0x000fea0003800000 */
.L_x_27:
[----:B------:R-:W-:-:S08]  /*a0d0*/  NOP ;  /* 0x0000000000007918 */ /* 0x000fd00000000000 */
[----:B------:R-:W1:Y:S02]  /*a0e0*/  USETMAXREG.TRY_ALLOC.CTAPOOL UP0, 0xc0 ;  /* 0x000000c0000079c8 */ /* 0x000e640008000600 */
[----:B-1----:R-:W-:Y:S05]  /*a0f0*/  BRA.U !UP0, `(.L_x_27) ;  /* 0xfffffffd08f47547 */ /* 0x002fea000b83ffff */
[----:B------:R-:W1:Y:S01]  /*a100*/  S2UR UR8, SR_CTAID.X ;  /* 0x00000000000879c3 */ /* 0x000e620000002500 */
[----:B------:R-:W2:Y:S02]  /*a110*/  LDCU.64 UR4, c[0x0][0x380] ;  /* 0x00007000ff0477ac */ /* 0x000ea40008000a00 */
[----:B--2---:R-:W-:Y:S02]  /*a120*/  UISETP.NE.AND UP0, UPT, UR5, URZ, UPT ;  /* 0x000000ff0500728c */ /* 0x004fe4000bf05270 */
[----:B-1----:R-:W-:-:S04]  /*a130*/  USHF.L.U32 UR8, UR8, 0x8, URZ ;  /* 0x0000000808087899 */ /* 0x002fc800080006ff */
[----:B------:R-:W-:-:S06]  /*a140*/  UISETP.GE.U32.OR UP0, UPT, UR8, UR4, !UP0 ;  /* 0x000000040800728c */ /* 0x000fcc000c706470 */
[----:B------:R-:W-:-:S13]  /*a150*/  PLOP3.LUT P0, PT, PT, PT, UP0, 0x80, 0x8 ;  /* 0x000000000008781c */ /* 0x000fda0003f0f008 */
[----:B------:R-:W-:Y:S05]  /*a160*/  @P0 EXIT ;  /* 0x000000000000094d */ /* 0x000fea0003800000 */
[----:B------:R-:W-:-:S04]  /*a170*/  UISETP.NE.AND UP0, UPT, UR57, URZ, UPT ;  /* 0x000000ff3900728c */ /* 0x000fc8000bf05270 */
[----:B------:R-:W-:-:S04]  /*a180*/  USEL UR46, UR7, UR6, UP0 ;  /* 0x00000006072e7287 */ /* 0x000fc80008000000 */
[----:B------:R-:W-:-:S04]  /*a190*/  ULOP3.LUT UR46, UR46, 0x1, URZ, 0xc0, !UPT ;  /* 0x000000012e2e7892 */ /* 0x000fc8000f8ec0ff */
[----:B------:R-:W-:-:S09]  /*a1a0*/  UISETP.NE.U32.AND UP0, UPT, UR46, 0x1, UPT ;  /* 0x000000012e00788c */ /* 0x000fd2000bf05070 */
[----:B------:R-:W-:Y:S05]  /*a1b0*/  BRA.U !UP0, `(.L_x_221) ;  /* 0x0000000108047547 */ /* 0x000fea000b800000 */
[----:B------:R-:W-:Y:S05]  /*a1c0*/  BPT.TRAP 0x1 ;  /* 0x000000040000795c */ /* 0x000fea0000300000 */
.L_x_221:
[----:B------:R-:W1:Y:S01]  /*a1d0*/  S2UR UR38, SR_CgaCtaId ;  /* 0x00000000002679c3 */ /* 0x000e620000008800 */
[----:B------:R-:W-:Y:S01]  /*a1e0*/  UISETP.NE.AND UP0, UPT, UR57, URZ, UPT ;  /* 0x000000ff3900728c */ /* 0x000fe2000bf05270 */
[----:B------:R-:W-:Y:S01]  /*a1f0*/  MOV R3, 0x1 ;  /* 0x0000000100037802 */ /* 0x000fe20000000f00 */
[----:B------:R-:W-:-:S03]  /*a200*/  UMOV UR37, 0x400 ;  /* 0x0000040000257882 */ /* 0x000fc60000000000 */
[----:B------:R-:W-:Y:S01]  /*a210*/  SHF.L.U32 R3, R3, 0x1f, RZ ;  /* 0x0000001f03037819 */ /* 0x000fe200000006ff */
[----:B-1----:R-:W-:-:S04]  /*a220*/  ULEA UR37, UR38, UR37, 0x18 ;  /* 0x0000002526257291 */ /* 0x002fc8000f8ec0ff */
[----:B------:R-:W-:Y:S02]  /*a230*/  UIADD3 UR55, UPT, UPT, UR37, 0x7078, URZ ;  /* 0x0000707825377890 */ /* 0x000fe4000fffe0ff */
[----:B------:R-:W-:-:S09]  /*a240*/  @!UP0 UIADD3 UR55, UPT, UPT, UR37, 0x7088, URZ ;  /* 0x0000708825378890 */ /* 0x000fd2000fffe0ff */
[----:B------:R-:W1:Y:S02]  /*a250*/  SYNCS.PHASECHK.TRANS64.TRYWAIT P0, [UR55], R3 ;  /* 0x00000003ff0075a7 */ /* 0x000e640008001137 */
[----:B-1----:R-:W-:Y:S05]  /*a260*/  @!P0 BRA `(.L_x_222) ;  /* 0x0000005800748947 */ /* 0x002fea0003800000 */
.L_x_378:
[----:B------:R-:W-:Y:S01]  /*a270*/  UISETP.GE.AND UP0, UPT, UR5, 0x1, UPT ;  /* 0x000000010500788c */ /* 0x000fe2000bf06270 */
[----:B------:R-:W-:Y:S01]  /*a280*/  UMOV UR54, 0x1 ;  /* 0x0000000100367882 */ /* 0x000fe20000000000 */
[----:B------:R-:W-:-:S07]  /*a290*/  UMOV UR53, 0x1 ;  /* 0x0000000100357882 */ /* 0x000fce0000000000 */
[----:B------:R-:W-:Y:S05]  /*a2a0*/  BRA.U !UP0, `(.L_x_223) ;  /* 0x0000002508807547 */ /* 0x000fea000b800000 */
[----:B------:R-:W2:Y:S01]  /*a2b0*/  S2R R118, SR_TID.X ;  /* 0x0000000000767919 */ /* 0x000ea20000002100 */
[----:B------:R-:W-:Y:S01]  /*a2c0*/  UISETP.NE.AND UP0, UPT, UR57, URZ, UPT ;  /* 0x000000ff3900728c */ /* 0x000fe2000bf05270 */
[----:B------:R-:W-:Y:S01]  /*a2d0*/  IMAD.U32 R119, R18, 0x10000, RZ ;  /* 0x0001000012777824 */ /* 0x000fe200078e00ff */
[----:B------:R-:W-:Y:S01]  /*a2e0*/  UIADD3 UR5, UPT, UPT, UR5, 0x3f, URZ ;  /* 0x0000003f05057890 */ /* 0x000fe2000fffe0ff */
[----:B------:R-:W-:Y:S01]  /*a2f0*/  IMAD.MOV.U32 R18, RZ, RZ, RZ ;  /* 0x000000ffff127224 */ /* 0x000fe200078e00ff */
[----:B------:R-:W-:Y:S01]  /*a300*/  USEL UR4, URZ, 0x80, UP0 ;  /* 0x00000080ff047887 */ /* 0x000fe20008000000 */
[----:B------:R-:W-:Y:S01]  /*a310*/  IMAD.MOV.U32 R16, RZ, RZ, -0x800000 ;  /* 0xff800000ff107424 */ /* 0x000fe200078e00ff */
[----:B------:R-:W-:Y:S01]  /*a320*/  LOP3.LUT R119, R119, 0x600000, RZ, 0xc0, !PT ;  /* 0x0060000077777812 */ /* 0x000fe200078ec0ff */
[----:B------:R-:W-:Y:S02]  /*a330*/  USHF.R.S32.HI UR51, URZ, 0x1f, UR5 ;  /* 0x0000001fff337899 */ /* 0x000fe40008011405 */
[----:B------:R-:W-:Y:S01]  /*a340*/  UIADD3 UR42, UPT, UPT, UR37, 0x70d0, URZ ;  /* 0x000070d0252a7890 */ /* 0x000fe2000fffe0ff */
[----:B------:R-:W-:Y:S01]  /*a350*/  LOP3.LUT R121, R119, UR4, RZ, 0xfc, !PT ;  /* 0x0000000477797c12 */ /* 0x000fe2000f8efcff */
[----:B------:R-:W-:Y:S01]  /*a360*/  ULEA.HI UR51, UR51, UR5, URZ, 0x6 ;  /* 0x0000000533337291 */ /* 0x000fe2000f8f30ff */
[----:B------:R-:W-:Y:S01]  /*a370*/  SHF.R.U32.HI R123, RZ, 0x15, R119 ;  /* 0x00000015ff7b7819 */ /* 0x000fe20000011677 */
[----:B------:R-:W-:Y:S01]  /*a380*/  UMOV UR45, 0x20 ;  /* 0x00000020002d7882 */ /* 0x000fe20000000000 */
[----:B------:R-:W-:Y:S01]  /*a390*/  LOP3.LUT R120, R121, 0x20, RZ, 0xfc, !PT ;  /* 0x0000002079787812 */ /* 0x000fe200078efcff */
[----:B------:R-:W-:-:S02]  /*a3a0*/  UIADD3 UR52, UPT, UPT, UR37, 0x70d8, URZ ;  /* 0x000070d825347890 */ /* 0x000fc4000fffe0ff */
[----:B------:R-:W-:Y:S02]  /*a3b0*/  UIADD3 UR43, UPT, UPT, UR37, 0x7060, URZ ;  /* 0x00007060252b7890 */ /* 0x000fe4000fffe0ff */
[----:B------:R-:W-:Y:S02]  /*a3c0*/  @!UP4 UIADD3 UR52, UPT, UPT, UR42, URZ, URZ ;  /* 0x000000ff2a34c290 */ /* 0x000fe4000fffe0ff */
[----:B------:R-:W-:Y:S01]  /*a3d0*/  USEL UR44, UR48, UR47, UP0 ;  /* 0x0000002f302c7287 */ /* 0x000fe20008000000 */
[----:B------:R-:W-:Y:S01]  /*a3e0*/  UMOV UR50, URZ ;  /* 0x000000ff00327c82 */ /* 0x000fe20008000000 */
[----:B------:R-:W-:Y:S01]  /*a3f0*/  UMOV UR53, 0x1 ;  /* 0x0000000100357882 */ /* 0x000fe20000000000 */
[----:B------:R-:W3:Y:S01]  /*a400*/  LDCU UR36, c[0x0][0x704] ;  /* 0x0000e080ff2477ac */ /* 0x000ee20008000800 */
[----:B------:R-:W-:Y:S01]  /*a410*/  USEL UR45, UR45, 0xa0, UP0 ;  /* 0x000000a02d2d7887 */ /* 0x000fe20008000000 */
[----:B--2---:R-:W-:Y:S01]  /*a420*/  SHF.R.U32.HI R118, RZ, 0x5, R118 ;  /* 0x00000005ff767819 */ /* 0x004fe20000011676 */
[----:B------:R-:W-:-:S02]  /*a430*/  @UP0 UIADD3 UR43, UPT, UPT, UR37, 0x7050, URZ ;  /* 0x00007050252b0890 */ /* 0x000fc4000fffe0ff */
[----:B------:R-:W-:Y:S01]  /*a440*/  ULEA UR42, UR56, UR42, 0x3 ;  /* 0x0000002a382a7291 */ /* 0x000fe2000f8e18ff */
[----:B------:R-:W-:Y:S01]  /*a450*/  LOP3.LUT R2, R118, 0x3, RZ, 0xc0, !PT ;  /* 0x0000000376027812 */ /* 0x000fe200078ec0ff */
[----:B------:R-:W-:Y:S01]  /*a460*/  ULEA.HI.SX32 UR51, UR51, 0xffffffff, 0x1a ;  /* 0xffffffff33337891 */ /* 0x000fe2000f8fd2ff */
[----:B------:R-:W-:Y:S01]  /*a470*/  UMOV UR54, 0x1 ;  /* 0x0000000100367882 */ /* 0x000fe20000000000 */
[----:B------:R-:W-:-:S10]  /*a480*/  UMOV UR49, URZ ;  /* 0x000000ff00317c82 */ /* 0x000fd40008000000 */
.L_x_241:
[----:B-12---:R-:W-:Y:S01]  /*a490*/  IADD3 R0, PT, PT, R119, UR45, RZ ;  /* 0x0000002d77007c10 */ /* 0x006fe2000fffe0ff */
[----:B------:R-:W-:-:S04]  /*a4a0*/  UISETP.NE.AND UP0, UPT, UR57, URZ, UPT ;  /* 0x000000ff3900728c */ /* 0x000fc8000bf05270 */
[----:B------:R-:W-:Y:S01]  /*a4b0*/  USEL UR40, UR49, UR50, UP0 ;  /* 0x0000003231287287 */ /* 0x000fe20008000000 */
[----:B------:R-:W1:Y:S01]  /*a4c0*/  SHFL.IDX PT, R0, R0, RZ, 0x1f ;  /* 0x00001fff00007589 */ /* 0x000e6200000e0000 */
[----:B------:R-:W-:Y:S01]  /*a4d0*/  UISETP.GT.U32.AND UP0, UPT, UR44, 0x1, UPT ;  /* 0x000000012c00788c */ /* 0x000fe2000bf04070 */
[----:B-1----:R-:W-:-:S08]  /*a4e0*/  R2UR UR41, R0 ;  /* 0x00000000002972ca */ /* 0x002fd000000e0000 */
[----:B---3--:R-:W-:Y:S07]  /*a4f0*/  BRA.U UP0, `(.L_x_224) ;  /* 0x0000000100047547 */ /* 0x008fee000b800000 */
[----:B---3--:R-:W-:Y:S05]  /*a500*/  BPT.TRAP 0x1 ;  /* 0x000000040000795c */ /* 0x008fea0000300000 */
.L_x_224:
[----:B------:R-:W-:Y:S01]  /*a510*/  IMAD.U32 R3, RZ, RZ, UR40 ;  /* 0x00000028ff037e24 */ /* 0x000fe2000f8e00ff */
[----:B------:R-:W-:-:S04]  /*a520*/  ISETP.NE.AND P0, PT, R2, R123, PT ;  /* 0x0000007b0200720c */ /* 0x000fc80003f05270 */
[----:B------:R-:W-:-:S04]  /*a530*/  SHF.L.U32 R3, R3, 0x1f, RZ ;  /* 0x0000001f03037819 */ /* 0x000fc800000006ff */
[----:B------:R-:W1:Y:S02]  /*a540*/  SYNCS.PHASECHK.TRANS64.TRYWAIT P1, [UR43], R3 ;  /* 0x00000003ff0075a7 */ /* 0x000e64000802112b */
[----:B-1----:R-:W-:Y:S05]  /*a550*/  @!P1 BRA `(.L_x_225) ;  /* 0x0000005400d09947 */ /* 0x002fea0003800000 */
.L_x_379:
[----:B------:R-:W-:Y:S05]  /*a560*/  @!P0 BRA `(.L_x_226) ;  /* 0x0000000000408947 */ /* 0x000fea0003800000 */
        /* <DEDUP_REMOVED lines=16> */
.L_x_226:
[----:B------:R-:W-:Y:S05]  /*a670*/  WARPSYNC.ALL ;  /* 0x0000000000007948 */ /* 0x000fea0003800000 */
[----:B------:R-:W-:Y:S02]  /*a680*/  R2UR UR4, R121 ;  /* 0x00000000790472ca */ /* 0x000fe400000e0000 */
[----:B------:R-:W-:-:S11]  /*a690*/  ISETP.NE.AND P0, PT, R2, R123, PT ;  /* 0x0000007b0200720c */ /* 0x000fd60003f05270 */
[----:B------:R-:W2:Y:S02]  /*a6a0*/  LDTM.x32 R56, tmem[UR4] ;  /* 0x00000004003879ee */ /* 0x000ea400082c0000 */
        /* <DEDUP_REMOVED lines=17> */
.L_x_227:
[----:B------:R-:W-:Y:S05]  /*a7c0*/  WARPSYNC.ALL ;  /* 0x0000000000007948 */ /* 0x000fea0003800000 */
[----:B------:R-:W-:Y:S02]  /*a7d0*/  R2UR UR4, R120 ;  /* 0x00000000780472ca */ /* 0x000fe400000e0000 */
[C---:B-1----:R-:W-:Y:S02]  /*a7e0*/  FMNMX3 R3, R16.reuse, R56, R60, !PT ;  /* 0x0000003810037276 */ /* 0x042fe4000780003c */
[C---:B------:R-:W-:Y:S02]  /*a7f0*/  FMNMX3 R0, R16.reuse, R57, R61, !PT ;  /* 0x0000003910007276 */ /* 0x040fe4000780003d */
[----:B------:R-:W-:-:S02]  /*a800*/  FMNMX3 R5, R16, R58, R62, !PT ;  /* 0x0000003a10057276 */ /* 0x000fc4000780003e */
[----:B------:R-:W-:Y:S02]  /*a810*/  FMNMX3 R3, R3, R64, R68, !PT ;  /* 0x0000004003037276 */ /* 0x000fe40007800044 */
[----:B------:R-:W-:Y:S02]  /*a820*/  FMNMX3 R0, R0, R65, R69, !PT ;  /* 0x0000004100007276 */ /* 0x000fe40007800045 */
[----:B------:R-:W-:Y:S01]  /*a830*/  FMNMX3 R6, R16, R59, R63, !PT ;  /* 0x0000003b10067276 */ /* 0x000fe2000780003f */
[----:B------:R-:W1:Y:S01]  /*a840*/  LDTM.x32 R24, tmem[UR4] ;  /* 0x00000004001879ee */ /* 0x000e6200082c0000 */
[----:B------:R-:W-:Y:S02]  /*a850*/  FMNMX3 R5, R5, R66, R70, !PT ;  /* 0x0000004205057276 */ /* 0x000fe40007800046 */
[----:B------:R-:W-:Y:S02]  /*a860*/  FMNMX3 R3, R3, R72, R76, !PT ;  /* 0x0000004803037276 */ /* 0x000fe4000780004c */
[----:B------:R-:W-:-:S02]  /*a870*/  FMNMX3 R0, R0, R73, R77, !PT ;  /* 0x0000004900007276 */ /* 0x000fc4000780004d */
[----:B------:R-:W-:Y:S02]  /*a880*/  FMNMX3 R6, R6, R67, R71, !PT ;  /* 0x0000004306067276 */ /* 0x000fe40007800047 */
[----:B------:R-:W-:Y:S02]  /*a890*/  FMNMX3 R5, R5, R74, R78, !PT ;  /* 0x0000004a05057276 */ /* 0x000fe4000780004e */
[----:B------:R-:W-:Y:S02]  /*a8a0*/  FMNMX3 R3, R3, R80, R84, !PT ;  /* 0x0000005003037276 */ /* 0x000fe40007800054 */
[----:B------:R-:W-:Y:S02]  /*a8b0*/  FMNMX3 R0, R0, R81, R85, !PT ;  /* 0x0000005100007276 */ /* 0x000fe40007800055 */
[----:B------:R-:W-:Y:S02]  /*a8c0*/  FMNMX3 R6, R6, R75, R79, !PT ;  /* 0x0000004b06067276 */ /* 0x000fe4000780004f */
[----:B------:R-:W-:-:S02]  /*a8d0*/  FMNMX3 R5, R5, R82, R86, !PT ;  /* 0x0000005205057276 */ /* 0x000fc40007800056 */
[----:B------:R-:W-:Y:S02]  /*a8e0*/  FMNMX3 R6, R6, R83, R87, !PT ;  /* 0x0000005306067276 */ /* 0x000fe40007800057 */
[----:B------:R-:W-:Y:S02]  /*a8f0*/  ISETP.NE.AND P0, PT, R2, R123, PT ;  /* 0x0000007b0200720c */ /* 0x000fe40003f05270 */
[----:B-1----:R-:W-:Y:S02]  /*a900*/  FMNMX3 R3, R3, R24, R28, !PT ;  /* 0x0000001803037276 */ /* 0x002fe4000780001c */
        /* <DEDUP_REMOVED lines=15> */
[----:B------:R-:W-:-:S04]  /*aa00*/  FMNMX3 R0, R4, R3, R0, !PT ;  /* 0x0000000304007276 */ /* 0x000fc80007800000 */
[----:B------:R-:W-:-:S04]  /*aa10*/  FMNMX R19, R19, R0, !PT ;  /* 0x0000000013137209 */ /* 0x000fc80007800000 */
[----:B------:R-:W-:-:S04]  /*aa20*/  FSETP.NEU.AND P1, PT, R19, -INF , PT ;  /* 0xff8000001300780b */ /* 0x000fc80003f2d000 */
[----:B------:R-:W-:Y:S01]  /*aa30*/  FSEL R17, R19, RZ, P1 ;  /* 0x000000ff13117208 */ /* 0x000fe20000800000 */
[----:B------:R-:W-:Y:S08]  /*aa40*/  @!P0 BRA `(.L_x_228) ;  /* 0x0000000000408947 */ /* 0x000ff00003800000 */
        /* <DEDUP_REMOVED lines=16> */
.L_x_228:
[----:B------:R-:W-:Y:S05]  /*ab50*/  WARPSYNC.ALL ;  /* 0x0000000000007948 */ /* 0x000fea0003800000 */
[----:B------:R-:W-:Y:S02]  /*ab60*/  R2UR UR4, R121 ;  /* 0x00000000790472ca */ /* 0x000fe400000e0000 */
[----:B------:R-:W-:-:S11]  /*ab70*/  ISETP.NE.AND P0, PT, RZ, UR46, PT ;  /* 0x0000002eff007c0c */ /* 0x000fd6000bf05270 */
[----:B------:R1:W-:Y:S02]  /*ab80*/  STTM.x2 tmem[UR4], R16 ;  /* 0x00000010000079ed */ /* 0x0003e400080c0004 */
[----:B------:R-:W-:Y:S05]  /*ab90*/  @P0 BRA `(.L_x_229) ;  /* 0x0000000000040947 */ /* 0x000fea0003800000 */
[----:B---3--:R-:W-:Y:S05]  /*aba0*/  BPT.TRAP 0x1 ;  /* 0x000000040000795c */ /* 0x008fea0000300000 */
.L_x_229:
[----:B------:R-:W-:Y:S01]  /*abb0*/  UISETP.NE.AND UP0, UPT, UR57, URZ, UPT ;  /* 0x000000ff3900728c */ /* 0x000fe2000bf05270 */
[----:B------:R-:W-:Y:S01]  /*abc0*/  MOV R3, UR56 ;  /* 0x0000003800037c02 */ /* 0x000fe20008000f00 */
[----:B------:R-:W-:Y:S01]  /*abd0*/  UIADD3 UR4, UPT, UPT, UR37, 0x7080, URZ ;  /* 0x0000708025047890 */ /* 0x000fe2000fffe0ff */
[----:B---3--:R-:W-:Y:S01]  /*abe0*/  FMUL R0, R17, -UR36 ;  /* 0x8000002411007c20 */ /* 0x008fe20008400000 */
[----:B------:R-:W-:Y:S01]  /*abf0*/  USEL UR39, UR54, UR53, UP0 ;  /* 0x0000003536277287 */ /* 0x000fe20008000000 */
[----:B------:R-:W-:Y:S02]  /*ac00*/  SHF.L.U32 R3, R3, 0x1f, RZ ;  /* 0x0000001f03037819 */ /* 0x000fe400000006ff */
[--C-:B------:R-:W-:Y:S01]  /*ac10*/  FFMA2 R22, R56.F32x2.HI_LO, UR36.F32, R0.reuse.F32 ;  /* 0x0000002438167c49 */ /* 0x100fe20009200000 */
[----:B------:R-:W-:Y:S01]  /*ac20*/  ULOP3.LUT UR39, UR39, 0x1, URZ, 0x3c, !UPT ;  /* 0x0000000127277892 */ /* 0x000fe2000f8e3cff */
[--C-:B------:R-:W-:Y:S02]  /*ac30*/  FFMA2 R56, R58.F32x2.HI_LO, UR36.F32, R0.reuse.F32 ;  /* 0x000000243a387c49 */ /* 0x100fe40009200000 */
[----:B------:R-:W-:Y:S01]  /*ac40*/  @UP0 UIADD3 UR4, UPT, UPT, UR37, 0x7070, URZ ;  /* 0x0000707025040890 */ /* 0x000fe2000fffe0ff */
[----:B------:R-:W-:Y:S01]  /*ac50*/  FSETP.GEU.AND P1, PT, R22, -126, PT ;  /* 0xc2fc00001600780b */ /* 0x000fe20003f2e000 */
[--C-:B------:R-:W-:Y:S01]  /*ac60*/  FFMA2 R58, R60.F32x2.HI_LO, UR36.F32, R0.reuse.F32 ;  /* 0x000000243c3a7c49 */ /* 0x100fe20009200000 */
[----:B------:R-:W-:Y:S01]  /*ac70*/  FSETP.GEU.AND P0, PT, R23, -126, PT ;  /* 0xc2fc00001700780b */ /* 0x000fe20003f0e000 */
[----:B------:R-:W-:Y:S01]  /*ac80*/  FFMA2 R60, R62.F32x2.HI_LO, UR36.F32, R0.F32 ;  /* 0x000000243e3c7c49 */ /* 0x000fe20009200000 */
[----:B------:R-:W-:-:S02]  /*ac90*/  FSETP.GEU.AND P6, PT, R56, -126, PT ;  /* 0xc2fc00003800780b */ /* 0x000fc40003fce000 */
[----:B------:R-:W-:Y:S02]  /*aca0*/  FSETP.GEU.AND P5, PT, R57, -126, PT ;  /* 0xc2fc00003900780b */ /* 0x000fe40003fae000 */
[----:B------:R-:W-:Y:S01]  /*acb0*/  SYNCS.ARRIVE.TRANS64.A1T0 RZ, [UR4], RZ ;  /* 0x000000ffffff79a7 */ /* 0x000fe20008100004 */
[----:B------:R-:W-:Y:S02]  /*acc0*/  FSETP.GEU.AND P4, PT, R58, -126, PT ;  /* 0xc2fc00003a00780b */ /* 0x000fe40003f8e000 */
[----:B------:R-:W-:Y:S02]  /*acd0*/  FSETP.GEU.AND P3, PT, R59, -126, PT ;  /* 0xc2fc00003b00780b */ /* 0x000fe40003f6e000 */
[----:B------:R-:W-:Y:S02]  /*ace0*/  @!P1 FMUL R22, R22, 0.5 ;  /* 0x3f00000016169820 */ /* 0x000fe40000400000 */
[----:B------:R-:W-:Y:S01]  /*acf0*/  @!P0 FMUL R23, R23, 0.5 ;  /* 0x3f00000017178820 */ /* 0x000fe20000400000 */
[----:B------:R-:W2:Y:S01]  /*ad00*/  SYNCS.PHASECHK.TRANS64.TRYWAIT P2, [UR52], R3 ;  /* 0x00000003ff0075a7 */ /* 0x000ea20008041134 */
[----:B------:R-:W-:-:S02]  /*ad10*/  @!P6 FMUL R56, R56, 0.5 ;  /* 0x3f0000003838e820 */ /* 0x000fc40000400000 */
[----:B------:R-:W-:Y:S01]  /*ad20*/  @!P5 FMUL R57, R57, 0.5 ;  /* 0x3f0000003939d820 */ /* 0x000fe20000400000 */
[----:B------:R-:W3:Y:S08]  /*ad30*/  MUFU.EX2 R22, R22 ;  /* 0x0000001600167308 */ /* 0x000ef00000000800 */
[----:B------:R-:W4:Y:S08]  /*ad40*/  MUFU.EX2 R23, R23 ;  /* 0x0000001700177308 */ /* 0x000f300000000800 */
[----:B------:R-:W5:Y:S08]  /*ad50*/  MUFU.EX2 R56, R56 ;  /* 0x0000003800387308 */ /* 0x000f700000000800 */
[----:B------:R-:W1:Y:S02]  /*ad60*/  MUFU.EX2 R57, R57 ;  /* 0x0000003900397308 */ /* 0x000e640000000800 */
[----:B-12345:R-:W-:Y:S05]  /*ad70*/  @!P2 BRA `(.L_x_230) ;  /* 0x0000004c00e0a947 */ /* 0x03efea0003800000 */
.L_x_380:
[----:B------:R-:W-:Y:S01]  /*ad80*/  @!P1 FMUL R22, R22, R22 ;  /* 0x0000001616169220 */ /* 0x000fe20000400000 */
[----:B------:R-:W-:Y:S01]  /*ad90*/  FSETP.GEU.AND P2, PT, R60, -126, PT ;  /* 0xc2fc00003c00780b */ /* 0x000fe20003f4e000 */
[----:B------:R-:W-:Y:S01]  /*ada0*/  @!P4 FMUL R58, R58, 0.5 ;  /* 0x3f0000003a3ac820 */ /* 0x000fe20000400000 */
[----:B------:R-:W-:Y:S01]  /*adb0*/  FSETP.GEU.AND P1, PT, R61, -126, PT ;  /* 0xc2fc00003d00780b */ /* 0x000fe20003f2e000 */
[----:B------:R-:W-:Y:S01]  /*adc0*/  @!P3 FMUL R59, R59, 0.5 ;  /* 0x3f0000003b3bb820 */ /* 0x000fe20000400000 */
[--C-:B------:R-:W-:Y:S01]  /*add0*/  FFMA2 R62, R64.F32x2.HI_LO, UR36.F32, R0.reuse.F32 ;  /* 0x00000024403e7c49 */ /* 0x100fe20009200000 */
[----:B------:R-:W-:Y:S01]  /*ade0*/  USHF.R.U32.HI UR4, URZ, 0x15, UR41 ;  /* 0x00000015ff047899 */ /* 0x000fe20008011629 */
[----:B------:R-:W-:Y:S01]  /*adf0*/  @!P0 FMUL R23, R23, R23 ;  /* 0x0000001717178220 */ /* 0x000fe20000400000 */
[----:B------:R-:W2:Y:S01]  /*ae00*/  MUFU.EX2 R58, R58 ;  /* 0x0000003a003a7308 */ /* 0x000ea20000000800 */
[--C-:B------:R-:W-:Y:S01]  /*ae10*/  FFMA2 R64, R66.F32x2.HI_LO, UR36.F32, R0.reuse.F32 ;  /* 0x0000002442407c49 */ /* 0x100fe20009200000 */
[----:B------:R-:W-:Y:S01]  /*ae20*/  FSETP.GEU.AND P0, PT, R62, -126, PT ;  /* 0xc2fc00003e00780b */ /* 0x000fe20003f0e000 */
[--C-:B------:R-:W-:Y:S01]  /*ae30*/  FFMA2 R66, R68.F32x2.HI_LO, UR36.F32, R0.reuse.F32 ;  /* 0x0000002444427c49 */ /* 0x100fe20009200000 */
[----:B-1----:R-:W-:Y:S01]  /*ae40*/  MOV R3, UR4 ;  /* 0x0000000400037c02 */ /* 0x002fe20008000f00 */
[--C-:B------:R-:W-:Y:S01]  /*ae50*/  FFMA2 R68, R70.F32x2.HI_LO, UR36.F32, R0.reuse.F32 ;  /* 0x0000002446447c49 */ /* 0x100fe20009200000 */
[----:B------:R-:W-:Y:S01]  /*ae60*/  UISETP.NE.AND UP0, UPT, UR57, URZ, UPT ;  /* 0x000000ff3900728c */ /* 0x000fe2000bf05270 */
[----:B------:R-:W-:Y:S01]  /*ae70*/  @!P2 FMUL R60, R60, 0.5 ;  /* 0x3f0000003c3ca820 */ /* 0x000fe20000400000 */
[----:B------:R-:W-:Y:S01]  /*ae80*/  @!P1 FMUL R61, R61, 0.5 ;  /* 0x3f0000003d3d9820 */ /* 0x000fe20000400000 */
[----:B------:R-:W1:Y:S01]  /*ae90*/  MUFU.EX2 R59, R59 ;  /* 0x0000003b003b7308 */ /* 0x000e620000000800 */
[----:B------:R-:W-:Y:S01]  /*aea0*/  @!P6 FMUL R56, R56, R56 ;  /* 0x000000383838e220 */ /* 0x000fe20000400000 */
[----:B------:R-:W-:Y:S01]  /*aeb0*/  @!P5 FMUL R57, R57, R57 ;  /* 0x000000393939d220 */ /* 0x000fe20000400000 */
[----:B------:R-:W-:Y:S01]  /*aec0*/  FSETP.GEU.AND P6, PT, R63, -126, PT ;  /* 0xc2fc00003f00780b */ /* 0x000fe20003fce000 */
[--C-:B------:R-:W-:Y:S01]  /*aed0*/  FFMA2 R70, R72.F32x2.HI_LO, UR36.F32, R0.reuse.F32 ;  /* 0x0000002448467c49 */ /* 0x100fe20009200000 */
[----:B------:R-:W-:Y:S01]  /*aee0*/  FSETP.GEU.AND P5, PT, R64, -126, PT ;  /* 0xc2fc00004000780b */ /* 0x000fe20003fae000 */
[----:B------:R-:W-:Y:S01]  /*aef0*/  @!P0 FMUL R62, R62, 0.5 ;  /* 0x3f0000003e3e8820 */ /* 0x000fe20000400000 */
[--C-:B------:R-:W-:Y:S01]  /*af00*/  FFMA2 R72, R74.F32x2.HI_LO, UR36.F32, R0.reuse.F32 ;  /* 0x000000244a487c49 */ /* 0x100fe20009200000 */
[----:B------:R-:W3:Y:S01]  /*af10*/  MUFU.EX2 R60, R60 ;  /* 0x0000003c003c7308 */ /* 0x000ee20000000800 */
[----:B--2---:R-:W-:Y:S01]  /*af20*/  @!P4 FMUL R58, R58, R58 ;  /* 0x0000003a3a3ac220 */ /* 0x004fe20000400000 */
[----:B------:R-:W-:Y:S01]  /*af30*/  FSETP.GEU.AND P4, PT, R65, -126, PT ;  /* 0xc2fc00004100780b */ /* 0x000fe20003f8e000 */
[--C-:B------:R-:W-:Y:S01]  /*af40*/  FFMA2 R74, R76.F32x2.HI_LO, UR36.F32, R0.reuse.F32 ;  /* 0x000000244c4a7c49 */ /* 0x100fe20009200000 */
[----:B------:R-:W-:Y:S01]  /*af50*/  USEL UR54, UR39, UR54, UP0 ;  /* 0x0000003627367287 */ /* 0x000fe20008000000 */
[--C-:B------:R-:W-:Y:S01]  /*af60*/  FFMA2 R76, R78.F32x2.HI_LO, UR36.F32, R0.reuse.F32 ;  /* 0x000000244e4c7c49 */ /* 0x100fe20009200000 */
[----:B------:R-:W-:Y:S01]  /*af70*/  USEL UR53, UR53, UR39, UP0 ;  /* 0x0000002735357287 */ /* 0x000fe20008000000 */
[--C-:B------:R-:W-:Y:S01]  /*af80*/  FFMA2 R78, R80.F32x2.HI_LO, UR36.F32, R0.reuse.F32 ;  /* 0x00000024504e7c49 */ /* 0x100fe20009200000 */
[----:B------:R-:W2:Y:S01]  /*af90*/  MUFU.EX2 R61, R61 ;  /* 0x0000003d003d7308 */ /* 0x000ea20000000800 */
[----:B-1----:R-:W-:Y:S01]  /*afa0*/  @!P3 FMUL R59, R59, R59 ;  /* 0x0000003b3b3bb220 */ /* 0x002fe20000400000 */
[----:B------:R-:W-:Y:S01]  /*afb0*/  FSETP.GEU.AND P3, PT, R66, -126, PT ;  /* 0xc2fc00004200780b */ /* 0x000fe20003f6e000 */
[----:B------:R-:W-:Y:S01]  /*afc0*/  @!P6 FMUL R63, R63, 0.5 ;  /* 0x3f0000003f3fe820 */ /* 0x000fe20000400000 */
[----:B------:R-:W-:Y:S01]  /*afd0*/  @!P5 FMUL R64, R64, 0.5 ;  /* 0x3f0000004040d820 */ /* 0x000fe20000400000 */
[--C-:B------:R-:W-:Y:S01]  /*afe0*/  FFMA2 R80, R82.F32x2.HI_LO, UR36.F32, R0.reuse.F32 ;  /* 0x0000002452507c49 */ /* 0x100fe20009200000 */
[----:B------:R-:W-:Y:S01]  /*aff0*/  SYNCS.ARRIVE.TRANS64.A1T0 RZ, [UR42], RZ ;  /* 0x000000ffffff79a7 */ /* 0x000fe2000810002a */
[----:B------:R-:W-:Y:S01]  /*b000*/  @!P4 FMUL R65, R65, 0.5 ;  /* 0x3f0000004141c820 */ /* 0x000fe20000400000 */
[----:B------:R-:W1:Y:S01]  /*b010*/  MUFU.EX2 R62, R62 ;  /* 0x0000003e003e7308 */ /* 0x000e620000000800 */
[----:B---3--:R-:W-:Y:S01]  /*b020*/  @!P2 FMUL R60, R60, R60 ;  /* 0x0000003c3c3ca220 */ /* 0x008fe20000400000 */
[----:B------:R-:W-:Y:S01]  /*b030*/  FSETP.GEU.AND P2, PT, R67, -126, PT ;  /* 0xc2fc00004300780b */ /* 0x000fe20003f4e000 */
[----:B------:R-:W-:-:S02]  /*b040*/  FFMA2 R82, R84.F32x2.HI_LO, UR36.F32, R0.F32 ;  /* 0x0000002454527c49 */ /* 0x000fc40009200000 */
[--C-:B------:R-:W-:Y:S02]  /*b050*/  FFMA2 R84, R86.F32x2.HI_LO, UR36.F32, R0.reuse.F32 ;  /* 0x0000002456547c49 */ /* 0x100fe40009200000 */
[----:B------:R-:W-:Y:S01]  /*b060*/  @!P3 FMUL R66, R66, 0.5 ;  /* 0x3f0000004242b820 */ /* 0x000fe20000400000 */
[----:B------:R-:W3:Y:S01]  /*b070*/  MUFU.EX2 R63, R63 ;  /* 0x0000003f003f7308 */ /* 0x000ee20000000800 */
[----:B--2---:R-:W-:Y:S01]  /*b080*/  @!P1 FMUL R61, R61, R61 ;  /* 0x0000003d3d3d9220 */ /* 0x004fe20000400000 */
[----:B------:R-:W-:Y:S01]  /*b090*/  FSETP.GEU.AND P1, PT, R68, -126, PT ;  /* 0xc2fc00004400780b */ /* 0x000fe20003f2e000 */
[--C-:B------:R-:W-:Y:S02]  /*b0a0*/  FFMA2 R24, R24.F32x2.HI_LO, UR36.F32, R0.reuse.F32 ;  /* 0x0000002418187c49 */ /* 0x100fe40009200000 */
[--C-:B------:R-:W-:Y:S02]  /*b0b0*/  FFMA2 R26, R26.F32x2.HI_LO, UR36.F32, R0.reuse.F32 ;  /* 0x000000241a1a7c49 */ /* 0x100fe40009200000 */
[----:B------:R-:W-:Y:S01]  /*b0c0*/  @!P2 FMUL R67, R67, 0.5 ;  /* 0x3f0000004343a820 */ /* 0x000fe20000400000 */
[----:B------:R-:W2:Y:S01]  /*b0d0*/  MUFU.EX2 R64, R64 ;  /* 0x0000004000407308 */ /* 0x000ea20000000800 */
[----:B-1----:R-:W-:Y:S01]  /*b0e0*/  @!P0 FMUL R62, R62, R62 ;  /* 0x0000003e3e3e8220 */ /* 0x002fe20000400000 */
[----:B------:R-:W-:Y:S01]  /*b0f0*/  FSETP.GEU.AND P0, PT, R69, -126, PT ;  /* 0xc2fc00004500780b */ /* 0x000fe20003f0e000 */
[----:B------:R-:W-:-:S02]  /*b100*/  FFMA2 R28, R28.F32x2.HI_LO, UR36.F32, R0.F32 ;  /* 0x000000241c1c7c49 */ /* 0x000fc40009200000 */
[--C-:B------:R-:W-:Y:S02]  /*b110*/  FFMA2 R30, R30.F32x2.HI_LO, UR36.F32, R0.reuse.F32 ;  /* 0x000000241e1e7c49 */ /* 0x100fe40009200000 */
[----:B------:R-:W-:Y:S01]  /*b120*/  @!P1 FMUL R68, R68, 0.5 ;  /* 0x3f00000044449820 */ /* 0x000fe20000400000 */
[----:B------:R-:W1:Y:S01]  /*b130*/  MUFU.EX2 R65, R65 ;  /* 0x0000004100417308 */ /* 0x000e620000000800 */
[----:B---3--:R-:W-:Y:S01]  /*b140*/  @!P6 FMUL R63, R63, R63 ;  /* 0x0000003f3f3fe220 */ /* 0x008fe20000400000 */
[----:B------:R-:W-:Y:S01]  /*b150*/  FSETP.GEU.AND P6, PT, R70, -126, PT ;  /* 0xc2fc00004600780b */ /* 0x000fe20003fce000 */
[--C-:B------:R-:W-:Y:S02]  /*b160*/  FFMA2 R32, R32.F32x2.HI_LO, UR36.F32, R0.reuse.F32 ;  /* 0x0000002420207c49 */ /* 0x100fe40009200000 */
[--C-:B------:R-:W-:Y:S02]  /*b170*/  FFMA2 R34, R34.F32x2.HI_LO, UR36.F32, R0.reuse.F32 ;  /* 0x0000002422227c49 */ /* 0x100fe40009200000 */
[----:B------:R-:W-:Y:S01]  /*b180*/  @!P0 FMUL R69, R69, 0.5 ;  /* 0x3f00000045458820 */ /* 0x000fe20000400000 */
[----:B------:R-:W3:Y:S01]  /*b190*/  MUFU.EX2 R66, R66 ;  /* 0x0000004200427308 */ /* 0x000ee20000000800 */
[----:B--2---:R-:W-:Y:S01]  /*b1a0*/  @!P5 FMUL R64, R64, R64 ;  /* 0x000000404040d220 */ /* 0x004fe20000400000 */
[----:B------:R-:W-:Y:S01]  /*b1b0*/  FSETP.GEU.AND P5, PT, R71, -126, PT ;  /* 0xc2fc00004700780b */ /* 0x000fe20003fae000 */
[----:B------:R-:W-:-:S02]  /*b1c0*/  FFMA2 R36, R36.F32x2.HI_LO, UR36.F32, R0.F32 ;  /* 0x0000002424247c49 */ /* 0x000fc40009200000 */
[--C-:B------:R-:W-:Y:S02]  /*b1d0*/  FFMA2 R38, R38.F32x2.HI_LO, UR36.F32, R0.reuse.F32 ;  /* 0x0000002426267c49 */ /* 0x100fe40009200000 */
[----:B------:R-:W-:Y:S01]  /*b1e0*/  @!P6 FMUL R70, R70, 0.5 ;  /* 0x3f0000004646e820 */ /* 0x000fe20000400000 */
[----:B------:R-:W2:Y:S01]  /*b1f0*/  MUFU.EX2 R67, R67 ;  /* 0x0000004300437308 */ /* 0x000ea20000000800 */
[----:B-1----:R-:W-:Y:S01]  /*b200*/  @!P4 FMUL R65, R65, R65 ;  /* 0x000000414141c220 */ /* 0x002fe20000400000 */
[----:B------:R-:W-:Y:S01]  /*b210*/  FSETP.GEU.AND P4, PT, R72, -126, PT ;  /* 0xc2fc00004800780b */ /* 0x000fe20003f8e000 */
[--C-:B------:R-:W-:Y:S02]  /*b220*/  FFMA2 R40, R40.F32x2.HI_LO, UR36.F32, R0.reuse.F32 ;  /* 0x0000002428287c49 */ /* 0x100fe40009200000 */
[--C-:B------:R-:W-:Y:S02]  /*b230*/  FFMA2 R42, R42.F32x2.HI_LO, UR36.F32, R0.reuse.F32 ;  /* 0x000000242a2a7c49 */ /* 0x100fe40009200000 */
        /* <DEDUP_REMOVED lines=17> */
[----:B------:R-:W-:Y:S02]  /*b350*/  FFMA2 R54, R54.F32x2.HI_LO, UR36.F32, R0.F32 ;  /* 0x0000002436367c49 */ /* 0x000fe40009200000 */
[----:B------:R-:W-:Y:S01]  /*b360*/  @!P2 FMUL R74, R74, 0.5 ;  /* 0x3f0000004a4aa820 */ /* 0x000fe20000400000 */
[----:B------:R-:W1:Y:S01]  /*b370*/  MUFU.EX2 R71, R71 ;  /* 0x0000004700477308 */ /* 0x000e620000000800 */
[----:B---3--:R-:W-:Y:S01]  /*b380*/  @!P0 FMUL R69, R69, R69 ;  /* 0x0000004545458220 */ /* 0x008fe20000400000 */
[----:B------:R-:W-:-:S05]  /*b390*/  FSETP.GEU.AND P0, PT, R76, -126, PT ;  /* 0xc2fc00004c00780b */ /* 0x000fca0003f0e000 */
[----:B------:R-:W-:Y:S01]  /*b3a0*/  @!P1 FMUL R75, R75, 0.5 ;  /* 0x3f0000004b4b9820 */ /* 0x000fe20000400000 */
[----:B------:R-:W3:Y:S01]  /*b3b0*/  MUFU.EX2 R72, R72 ;  /* 0x0000004800487308 */ /* 0x000ee20000000800 */
[----:B--2---:R-:W-:Y:S01]  /*b3c0*/  @!P6 FMUL R70, R70, R70 ;  /* 0x000000464646e220 */ /* 0x004fe20000400000 */
[----:B------:R-:W-:-:S05]  /*b3d0*/  FSETP.GEU.AND P6, PT, R77, -126, PT ;  /* 0xc2fc00004d00780b */ /* 0x000fca0003fce000 */
[----:B------:R-:W-:Y:S01]  /*b3e0*/  @!P0 FMUL R76, R76, 0.5 ;  /* 0x3f0000004c4c8820 */ /* 0x000fe20000400000 */
[----:B------:R-:W2:Y:S01]  /*b3f0*/  MUFU.EX2 R73, R73 ;  /* 0x0000004900497308 */ /* 0x000ea20000000800 */
[----:B-1----:R-:W-:Y:S01]  /*b400*/  @!P5 FMUL R71, R71, R71 ;  /* 0x000000474747d220 */ /* 0x002fe20000400000 */
[----:B------:R-:W-:-:S05]  /*b410*/  FSETP.GEU.AND P5, PT, R78, -126, PT ;  /* 0xc2fc00004e00780b */ /* 0x000fca0003fae000 */
        /* <DEDUP_REMOVED lines=59> */
[----:B------:R-:W-:Y:S02]  /*b7d0*/  FSETP.GEU.AND P4, PT, R31, -126, PT ;  /* 0xc2fc00001f00780b */ /* 0x000fe40003f8e000 */
[----:B------:R-:W-:-:S03]  /*b7e0*/  F2FP.F16.F32.PACK_AB R24, R23, R22 ;  /* 0x000000161718723e */ /* 0x000fc600000000ff */
[----:B------:R-:W-:Y:S01]  /*b7f0*/  @!P5 FMUL R30, R30, 0.5 ;  /* 0x3f0000001e1ed820 */ /* 0x000fe20000400000 */
[----:B------:R-:W1:Y:S01]  /*b800*/  MUFU.EX2 R89, R27 ;  /* 0x0000001b00597308 */ /* 0x000e620000000800 */
[----:B---3--:R-:W-:Y:S01]  /*b810*/  @!P3 FMUL R87, R87, R87 ;  /* 0x000000575757b220 */ /* 0x008fe20000400000 */
[----:B------:R-:W-:Y:S02]  /*b820*/  FSETP.GEU.AND P3, PT, R32, -126, PT ;  /* 0xc2fc00002000780b */ /* 0x000fe40003f6e000 */
[----:B------:R-:W-:-:S03]  /*b830*/  F2FP.F16.F32.PACK_AB R25, R57, R56 ;  /* 0x000000383919723e */ /* 0x000fc600000000ff */
[----:B------:R-:W-:Y:S01]  /*b840*/  @!P4 FMUL R31, R31, 0.5 ;  /* 0x3f0000001f1fc820 */ /* 0x000fe20000400000 */
[----:B------:R-:W3:Y:S01]  /*b850*/  MUFU.EX2 R90, R28 ;  /* 0x0000001c005a7308 */ /* 0x000ee20000000800 */
[----:B--2---:R-:W-:Y:S01]  /*b860*/  @!P2 FMUL R88, R88, R88 ;  /* 0x000000585858a220 */ /* 0x004fe20000400000 */
[----:B------:R-:W-:Y:S02]  /*b870*/  FSETP.GEU.AND P2, PT, R33, -126, PT ;  /* 0xc2fc00002100780b */ /* 0x000fe40003f4e000 */
[----:B------:R-:W-:-:S03]  /*b880*/  F2FP.F16.F32.PACK_AB R26, R59, R58 ;  /* 0x0000003a3b1a723e */ /* 0x000fc600000000ff */
        /* <DEDUP_REMOVED lines=113> */
[----:B------:R-:W-:Y:S02]  /*bfa0*/  LOP3.LUT P0, RZ, R3, 0x3, R118, 0x48, !PT ;  /* 0x0000000303ff7812 */ /* 0x000fe40007804876 */
[----:B------:R-:W-:-:S03]  /*bfb0*/  F2FP.F16.F32.PACK_AB R49, R105, R104 ;  /* 0x000000686931723e */ /* 0x000fc600000000ff */
[----:B------:R-:W-:Y:S01]  /*bfc0*/  @!P1 FMUL R55, R55, 0.5 ;  /* 0x3f00000037379820 */ /* 0x000fe20000400000 */
[----:B------:R-:W3:Y:S01]  /*bfd0*/  MUFU.EX2 R116, R52 ;  /* 0x0000003400747308 */ /* 0x000ee20000000800 */
[----:B--2---:R-:W-:Y:S01]  /*bfe0*/  @!P6 FMUL R112, R112, R112 ;  /* 0x000000707070e220 */ /* 0x004fe20000400000 */
[----:B------:R-:W-:-:S06]  /*bff0*/  F2FP.F16.F32.PACK_AB R50, R107, R106 ;  /* 0x0000006a6b32723e */ /* 0x000fcc00000000ff */
[----:B------:R-:W2:Y:S01]  /*c000*/  MUFU.EX2 R117, R53 ;  /* 0x0000003500757308 */ /* 0x000ea20000000800 */
[----:B-1----:R-:W-:Y:S01]  /*c010*/  @!P5 FMUL R113, R113, R113 ;  /* 0x000000717171d220 */ /* 0x002fe20000400000 */
[----:B------:R-:W-:-:S06]  /*c020*/  F2FP.F16.F32.PACK_AB R51, R109, R108 ;  /* 0x0000006c6d33723e */ /* 0x000fcc00000000ff */
[----:B------:R-:W1:Y:S01]  /*c030*/  MUFU.EX2 R114, R54 ;  /* 0x0000003600727308 */ /* 0x000e620000000800 */
[----:B---3--:R-:W-:Y:S01]  /*c040*/  @!P4 FMUL R116, R116, R116 ;  /* 0x000000747474c220 */ /* 0x008fe20000400000 */
[----:B------:R-:W-:-:S06]  /*c050*/  F2FP.F16.F32.PACK_AB R52, R111, R110 ;  /* 0x0000006e6f34723e */ /* 0x000fcc00000000ff */
[----:B------:R-:W3:Y:S01]  /*c060*/  MUFU.EX2 R115, R55 ;  /* 0x0000003700737308 */ /* 0x000ee20000000800 */
[----:B--2---:R-:W-:Y:S01]  /*c070*/  @!P3 FMUL R117, R117, R117 ;  /* 0x000000757575b220 */ /* 0x004fe20000400000 */
[----:B------:R-:W-:Y:S01]  /*c080*/  F2FP.F16.F32.PACK_AB R53, R113, R112 ;  /* 0x000000707135723e */ /* 0x000fe200000000ff */
[----:B-1----:R-:W-:-:S03]  /*c090*/  @!P2 FMUL R114, R114, R114 ;  /* 0x000000727272a220 */ /* 0x002fc60000400000 */
[----:B------:R-:W-:Y:S01]  /*c0a0*/  F2FP.F16.F32.PACK_AB R54, R117, R116 ;  /* 0x000000747536723e */ /* 0x000fe200000000ff */
[----:B---3--:R-:W-:-:S05]  /*c0b0*/  @!P1 FMUL R115, R115, R115 ;  /* 0x0000007373739220 */ /* 0x008fca0000400000 */
[----:B------:R-:W-:Y:S01]  /*c0c0*/  F2FP.F16.F32.PACK_AB R55, R115, R114 ;  /* 0x000000727337723e */ /* 0x000fe200000000ff */
[----:B------:R-:W-:Y:S06]  /*c0d0*/  @!P0 BRA `(.L_x_231) ;  /* 0x0000000000408947 */ /* 0x000fec0003800000 */
[----:B------:R-:W-:Y:S01]  /*c0e0*/  MOV R14, 0x8 ;  /* 0x00000008000e7802 */ /* 0x000fe20000000f00 */
[----:B------:R-:W1:Y:S01]  /*c0f0*/  LDCU.64 UR6, c[0x4][0xb0] ;  /* 0x01001600ff0677ac */ /* 0x000e620008000a00 */
[----:B------:R-:W-:Y:S02]  /*c100*/  HFMA2 R12, -RZ, RZ, 0, 5.9604644775390625e-08 ;  /* 0x00000001ff0c7431 */ /* 0x000fe400000001ff */
[----:B------:R-:W-:Y:S01]  /*c110*/  IMAD.MOV.U32 R8, RZ, RZ, 0x1be ;  /* 0x000001beff087424 */ /* 0x000fe200078e00ff */
[----:B------:R-:W2:Y:S01]  /*c120*/  LDCU.64 UR4, c[0x4][0xb8] ;  /* 0x01001700ff0477ac */ /* 0x000ea20008000a00 */
[----:B------:R-:W3:Y:S01]  /*c130*/  LDC.64 R14, c[0x4][R14] ;  /* 0x010000000e0e7b82 */ /* 0x000ee20000000a00 */
[----:B------:R-:W-:Y:S01]  /*c140*/  IMAD.MOV.U32 R13, RZ, RZ, RZ ;  /* 0x000000ffff0d7224 */ /* 0x000fe200078e00ff */
[----:B------:R-:W4:Y:S01]  /*c150*/  LDCU.64 UR8, c[0x4][0x20] ;  /* 0x01000400ff0877ac */ /* 0x000f220008000a00 */
[----:B-1----:R-:W-:Y:S01]  /*c160*/  IMAD.U32 R4, RZ, RZ, UR6 ;  /* 0x00000006ff047e24 */ /* 0x002fe2000f8e00ff */
[----:B------:R-:W-:Y:S01]  /*c170*/  MOV R5, UR7 ;  /* 0x0000000700057c02 */ /* 0x000fe20008000f00 */
[----:B--2---:R-:W-:Y:S01]  /*c180*/  IMAD.U32 R6, RZ, RZ, UR4 ;  /* 0x00000004ff067e24 */ /* 0x004fe2000f8e00ff */
[----:B------:R-:W-:Y:S01]  /*c190*/  MOV R7, UR5 ;  /* 0x0000000500077c02 */ /* 0x000fe20008000f00 */
[----:B----4-:R-:W-:Y:S01]  /*c1a0*/  IMAD.U32 R10, RZ, RZ, UR8 ;  /* 0x00000008ff0a7e24 */ /* 0x010fe2000f8e00ff */
[----:B------:R-:W-:-:S02]  /*c1b0*/  MOV R11, UR9 ;  /* 0x00000009000b7c02 */ /* 0x000fc40008000f00 */
[----:B------:R-:W-:-:S07]  /*c1c0*/  LEPC R20, `(.L_x_231) ;  /* 0x000000001014794e */ /* 0x000fce0000000000 */
[----:B---3--:R-:W-:Y:S05]  /*c1d0*/  CALL.ABS.NOINC R14 ;  /* 0x000000000e007343 */ /* 0x008fea0003c00000 */
.L_x_231:
[----:B------:R-:W-:Y:S01]  /*c1e0*/  MOV R0, UR44 ;  /* 0x0000002c00007c02 */ /* 0x000fe20008000f00 */
[----:B------:R-:W-:Y:S05]  /*c1f0*/  WARPSYNC.ALL ;  /* 0x0000000000007948 */ /* 0x000fea0003800000 */
[----:B------:R-:W-:Y:S01]  /*c200*/  ISETP.GT.U32.AND P0, PT, R0, 0x1, PT ;  /* 0x000000010000780c */ /* 0x000fe20003f04070 */
[----:B------:R1:W-:Y:S01]  /*c210*/  STTM.x32 tmem[UR41], R24 ;  /* 0x00000018000079ed */ /* 0x0003e200082c0029 */
[----:B------:R-:W2:Y:S11]  /*c220*/  FENCE.VIEW.ASYNC.T ;  /* 0x00000000000073c6 */ /* 0x000eb60000000200 */
[----:B------:R-:W-:Y:S05]  /*c230*/  @P0 BRA `(.L_x_232) ;  /* 0x0000000000080947 */ /* 0x000fea0003800000 */
[----:B------:R-:W-:Y:S05]  /*c240*/  BPT.TRAP 0x1 ;  /* 0x000000040000795c */ /* 0x000fea0000300000 */
[----:B------:R-:W-:Y:S05]  /*c250*/  BPT.TRAP 0x1 ;  /* 0x000000040000795c */ /* 0x000fea0000300000 */
.L_x_232:
[----:B------:R-:W-:Y:S02]  /*c260*/  UISETP.NE.AND UP0, UPT, UR57, URZ, UPT ;  /* 0x000000ff3900728c */ /* 0x000fe4000bf05270 */
[----:B------:R-:W-:Y:S02]  /*c270*/  UIADD3 UR4, UPT, UPT, UR37, 0x7058, URZ ;  /* 0x0000705825047890 */ /* 0x000fe4000fffe0ff */
[----:B------:R-:W-:-:S07]  /*c280*/  ULOP3.LUT UR40, UR40, 0x1, URZ, 0x3c, !UPT ;  /* 0x0000000128287892 */ /* 0x000fce000f8e3cff */
[----:B------:R-:W-:Y:S02]  /*c290*/  @!UP0 UIADD3 UR4, UPT, UPT, UR37, 0x7068, URZ ;  /* 0x0000706825048890 */ /* 0x000fe4000fffe0ff */
[----:B------:R-:W-:Y:S02]  /*c2a0*/  UISETP.NE.AND UP0, UPT, UR46, URZ, UPT ;  /* 0x000000ff2e00728c */ /* 0x000fe4000bf05270 */
[----:B------:R-:W-:-:S09]  /*c2b0*/  UPRMT UR4, UR38, 0x654, UR4 ;  /* 0x0000065426047896 */ /* 0x000fd20008000004 */
[----:B--2---:R-:W-:Y:S01]  /*c2c0*/  SYNCS.ARRIVE.TRANS64.RED.A1T0 RZ, [UR4], RZ ;  /* 0x000000ffffff79a7 */ /* 0x004fe20008100404 */
[----:B------:R-:W-:Y:S05]  /*c2d0*/  BRA.U UP0, `(.L_x_233) ;  /* 0x0000000100047547 */ /* 0x000fea000b800000 */
[----:B------:R-:W-:Y:S05]  /*c2e0*/  BPT.TRAP 0x1 ;  /* 0x000000040000795c */ /* 0x000fea0000300000 */
.L_x_233:
[----:B------:R-:W-:Y:S01]  /*c2f0*/  MOV R0, UR39 ;  /* 0x0000002700007c02 */ /* 0x000fe20008000f00 */
[----:B------:R-:W-:Y:S01]  /*c300*/  FADD2 R56, R56.F32x2.HI_LO, RZ.F32 ;  /* 0x000000ff3838724b */ /* 0x000fe20000200000 */
[----:B------:R-:W-:Y:S01]  /*c310*/  FSETP.NEU.AND P1, PT, R16, R17, PT ;  /* 0x000000111000720b */ /* 0x000fe20003f2d000 */
[----:B------:R-:W-:Y:S01]  /*c320*/  FADD2 R58, R58.F32x2.HI_LO, RZ.F32 ;  /* 0x000000ff3a3a724b */ /* 0x000fe20000200000 */
[----:B------:R-:W-:Y:S01]  /*c330*/  SHF.L.U32 R0, R0, 0x1f, RZ ;  /* 0x0000001f00007819 */ /* 0x000fe200000006ff */
[----:B------:R-:W-:Y:S02]  /*c340*/  FADD2 R56, R56.F32x2.HI_LO, R64.F32x2.HI_LO ;  /* 0x000000403838724b */ /* 0x000fe40000000000 */
[----:B------:R-:W-:Y:S01]  /*c350*/  FADD2 R60, R60.F32x2.HI_LO, RZ.F32 ;  /* 0x000000ff3c3c724b */ /* 0x000fe20000200000 */
[----:B------:R-:W2:Y:S01]  /*c360*/  SYNCS.PHASECHK.TRANS64.TRYWAIT P2, [UR55], R0 ;  /* 0x00000000ff0075a7 */ /* 0x000ea20008041137 */
[----:B------:R-:W-:Y:S02]  /*c370*/  FADD2 R58, R58.F32x2.HI_LO, R66.F32x2.HI_LO ;  /* 0x000000423a3a724b */ /* 0x000fe40000000000 */
[----:B------:R-:W-:-:S02]  /*c380*/  FADD2 R60, R60.F32x2.HI_LO, R68.F32x2.HI_LO ;  /* 0x000000443c3c724b */ /* 0x000fc40000000000 */
[----:B------:R-:W-:Y:S02]  /*c390*/  FADD2 R56, R56.F32x2.HI_LO, R72.F32x2.HI_LO ;  /* 0x000000483838724b */ /* 0x000fe40000000000 */
[----:B------:R-:W-:Y:S01]  /*c3a0*/  FADD2 R58, R58.F32x2.HI_LO, R74.F32x2.HI_LO ;  /* 0x0000004a3a3a724b */ /* 0x000fe20000000000 */
[----:B--2---:R-:W-:Y:S06]  /*c3b0*/  @!P2 BRA `(.L_x_234) ;  /* 0x000000380068a947 */ /* 0x004fec0003800000 */
.L_x_381:
[----:B------:R-:W-:Y:S01]  /*c3c0*/  BSSY.RECONVERGENT B0, `(.L_x_235) ;  /* 0x000000a000007945 */ /* 0x000fe20003800200 */
[----:B--2---:R-:W-:-:S03]  /*c3d0*/  MOV R3, 0x3f000000 ;  /* 0x3f00000000037802 */ /* 0x004fc60000000f00 */
[----:B------:R-:W-:Y:S05]  /*c3e0*/  @!P1 BRA `(.L_x_236) ;  /* 0x00000000001c9947 */ /* 0x000fea0003800000 */
[----:B------:R-:W-:-:S04]  /*c3f0*/  FADD R0, -R17, R16 ;  /* 0x0000001011007221 */ /* 0x000fc80000000100 */
[----:B------:R-:W-:-:S05]  /*c400*/  FMUL R0, R0, UR36 ;  /* 0x0000002400007c20 */ /* 0x000fca0008400000 */
[----:B------:R-:W-:-:S13]  /*c410*/  FSETP.GEU.AND P1, PT, R0, -126, PT ;  /* 0xc2fc00000000780b */ /* 0x000fda0003f2e000 */
[----:B------:R-:W-:-:S04]  /*c420*/  @!P1 FMUL R0, R0, 0.5 ;  /* 0x3f00000000009820 */ /* 0x000fc80000400000 */
[----:B------:R-:W2:Y:S02]  /*c430*/  MUFU.EX2 R3, R0 ;  /* 0x0000000000037308 */ /* 0x000ea40000000800 */
[----:B--2---:R-:W-:-:S04]  /*c440*/  @!P1 FMUL R3, R3, R3 ;  /* 0x0000000303039220 */ /* 0x004fc80000400000 */
[----:B------:R-:W-:Y:S02]  /*c450*/  FMUL R3, R3, 0.5 ;  /* 0x3f00000003037820 */ /* 0x000fe40000400000 */
.L_x_236:
[----:B------:R-:W-:Y:S05]  /*c460*/  BSYNC.RECONVERGENT B0 ;  /* 0x0000000000007941 */ /* 0x000fea0003800200 */
.L_x_235:
[----:B------:R-:W-:Y:S01]  /*c470*/  FMUL R18, R3, R18 ;  /* 0x0000001203127220 */ /* 0x000fe20000400000 */
[----:B------:R-:W-:Y:S01]  /*c480*/  FADD2 R60, R60.F32x2.HI_LO, R76.F32x2.HI_LO ;  /* 0x0000004c3c3c724b */ /* 0x000fe20000000000 */
[----:B------:R-:W-:Y:S01]  /*c490*/  UISETP.NE.AND UP0, UPT, UR51, URZ, UPT ;  /* 0x000000ff3300728c */ /* 0x000fe2000bf05270 */
[----:B------:R-:W-:Y:S02]  /*c4a0*/  FADD2 R56, R56.F32x2.HI_LO, R80.F32x2.HI_LO ;  /* 0x000000503838724b */ /* 0x000fe40000000000 */
[----:B------:R-:W-:Y:S02]  /*c4b0*/  FADD2 R22, R18.F32, R22.F32x2.HI_LO ;  /* 0x000000161216724b */ /* 0x000fe40000040000 */
[----:B------:R-:W-:Y:S02]  /*c4c0*/  FADD2 R58, R58.F32x2.HI_LO, R82.F32x2.HI_LO ;  /* 0x000000523a3a724b */ /* 0x000fe40000000000 */
[----:B------:R-:W-:Y:S02]  /*c4d0*/  FADD2 R22, R22.F32x2.HI_LO, R62.F32x2.HI_LO ;  /* 0x0000003e1616724b */ /* 0x000fe40000000000 */
[----:B------:R-:W-:-:S02]  /*c4e0*/  FADD2 R60, R60.F32x2.HI_LO, R84.F32x2.HI_LO ;  /* 0x000000543c3c724b */ /* 0x000fc40000000000 */
[----:B------:R-:W-:Y:S02]  /*c4f0*/  FADD2 R22, R22.F32x2.HI_LO, R70.F32x2.HI_LO ;  /* 0x000000461616724b */ /* 0x000fe40000000000 */
[----:B------:R-:W-:Y:S02]  /*c500*/  FADD2 R56, R56.F32x2.HI_LO, R88.F32x2.HI_LO ;  /* 0x000000583838724b */ /* 0x000fe40000000000 */
[----:B------:R-:W-:Y:S02]  /*c510*/  FADD2 R22, R22.F32x2.HI_LO, R78.F32x2.HI_LO ;  /* 0x0000004e1616724b */ /* 0x000fe40000000000 */
        /* <DEDUP_REMOVED lines=16> */
[----:B------:R-:W-:-:S04]  /*c620*/  FADD2 R22, R22.F32x2.HI_LO, R56.F32x2.HI_LO ;  /* 0x000000381616724b */ /* 0x000fc80000000000 */
[----:B------:R-:W-:-:S04]  /*c630*/  FADD2 R22, R22.F32x2.HI_LO, R58.F32x2.HI_LO ;  /* 0x0000003a1616724b */ /* 0x000fc80000000000 */
[----:B------:R-:W-:Y:S01]  /*c640*/  FADD R18, R22, R23 ;  /* 0x0000001716127221 */ /* 0x000fe20000000000 */
[----:B------:R-:W-:Y:S06]  /*c650*/  BRA.U UP0, `(.L_x_237) ;  /* 0x00000001006c7547 */ /* 0x000fec000b800000 */
[----:B------:R-:W-:Y:S05]  /*c660*/  @P0 BRA `(.L_x_238) ;  /* 0x0000000000040947 */ /* 0x000fea0003800000 */
[----:B------:R-:W-:Y:S05]  /*c670*/  BPT.TRAP 0x1 ;  /* 0x000000040000795c */ /* 0x000fea0000300000 */
.L_x_238:
[----:B------:R-:W-:Y:S01]  /*c680*/  IMAD.U32 R3, RZ, RZ, UR40 ;  /* 0x00000028ff037e24 */ /* 0x000fe2000f8e00ff */
[----:B------:R-:W-:-:S04]  /*c690*/  ISETP.NE.AND P0, PT, R2, R123, PT ;  /* 0x0000007b0200720c */ /* 0x000fc80003f05270 */
[----:B------:R-:W-:-:S04]  /*c6a0*/  SHF.L.U32 R3, R3, 0x1f, RZ ;  /* 0x0000001f03037819 */ /* 0x000fc800000006ff */
[----:B------:R-:W2:Y:S02]  /*c6b0*/  SYNCS.PHASECHK.TRANS64.TRYWAIT P1, [UR43], R3 ;  /* 0x00000003ff0075a7 */ /* 0x000ea4000802112b */
[----:B--2---:R-:W-:Y:S05]  /*c6c0*/  @!P1 BRA `(.L_x_239) ;  /* 0x0000003400bc9947 */ /* 0x004fea0003800000 */
.L_x_382:
[----:B------:R-:W-:Y:S05]  /*c6d0*/  @!P0 BRA `(.L_x_240) ;  /* 0x0000000000408947 */ /* 0x000fea0003800000 */
        /* <DEDUP_REMOVED lines=16> */
.L_x_240:
[----:B------:R-:W-:Y:S05]  /*c7e0*/  WARPSYNC.ALL ;  /* 0x0000000000007948 */ /* 0x000fea0003800000 */
[----:B------:R-:W-:-:S13]  /*c7f0*/  R2UR UR4, R121 ;  /* 0x00000000790472ca */ /* 0x000fda00000e0000 */
[----:B------:R3:W-:Y:S02]  /*c800*/  STTM.x2 tmem[UR4], R18 ;  /* 0x00000012000079ed */ /* 0x0007e400080c0004 */
.L_x_237:
[----:B------:R-:W-:Y:S01]  /*c810*/  UISETP.NE.AND UP0, UPT, UR57, URZ, UPT ;  /* 0x000000ff3900728c */ /* 0x000fe2000bf05270 */
[----:B------:R-:W-:Y:S01]  /*c820*/  MOV R16, R19 ;  /* 0x0000001300107202 */ /* 0x000fe20000000f00 */
[----:B------:R-:W-:Y:S02]  /*c830*/  UIADD3 UR5, UPT, UPT, UR51, 0x1, URZ ;  /* 0x0000000133057890 */ /* 0x000fe4000fffe0ff */
[----:B------:R-:W-:Y:S02]  /*c840*/  USEL UR50, UR50, UR40, UP0 ;  /* 0x0000002832327287 */ /* 0x000fe40008000000 */
[----:B------:R-:W-:Y:S02]  /*c850*/  USEL UR49, UR40, UR49, UP0 ;  /* 0x0000003128317287 */ /* 0x000fe40008000000 */
[----:B------:R-:W-:Y:S02]  /*c860*/  UISETP.GT.AND UP0, UPT, UR5, 0x1, UPT ;  /* 0x000000010500788c */ /* 0x000fe4000bf04270 */
[----:B------:R-:W-:-:S02]  /*c870*/  UIADD3 UR4, UPT, UPT, UR51, -0x1, URZ ;  /* 0xffffffff33047890 */ /* 0x000fc4000fffe0ff */
[----:B------:R-:W-:-:S05]  /*c880*/  ULOP3.LUT UR56, UR56, 0x1, URZ, 0x3c, !UPT ;  /* 0x0000000138387892 */ /* 0x000fca000f8e3cff */
[----:B------:R-:W-:Y:S01]  /*c890*/  UMOV UR51, UR4 ;  /* 0x0000000400337c82 */ /* 0x000fe20008000000 */
[----:B------:R-:W-:Y:S06]  /*c8a0*/  BRA.U UP0, `(.L_x_241) ;  /* 0xffffffd900f87547 */ /* 0x000fec000b83ffff */
.L_x_223:
[----:B------:R-:W-:-:S09]  /*c8b0*/  UISETP.NE.AND UP0, UPT, UR46, URZ, UPT ;  /* 0x000000ff2e00728c */ /* 0x000fd2000bf05270 */
[----:B------:R-:W-:Y:S05]  /*c8c0*/  BRA.U UP0, `(.L_x_242) ;  /* 0x0000000100047547 */ /* 0x000fea000b800000 */
[----:B------:R-:W-:Y:S05]  /*c8d0*/  BPT.TRAP 0x1 ;  /* 0x000000040000795c */ /* 0x000fea0000300000 */
.L_x_242:
[----:B------:R-:W-:Y:S02]  /*c8e0*/  UISETP.NE.AND UP1, UPT, UR57, URZ, UPT ;  /* 0x000000ff3900728c */ /* 0x000fe4000bf25270 */
[----:B------:R-:W-:-:S09]  /*c8f0*/  UIADD3 UR4, UPT, UPT, UR37, 0x7080, URZ ;  /* 0x0000708025047890 */ /* 0x000fd2000fffe0ff */
[----:B------:R-:W-:-:S09]  /*c900*/  @UP1 UIADD3 UR4, UPT, UPT, UR37, 0x7070, URZ ;  /* 0x0000707025041890 */ /* 0x000fd2000fffe0ff */
[----:B------:R-:W-:Y:S01]  /*c910*/  SYNCS.ARRIVE.TRANS64.A1T0 RZ, [UR4], RZ ;  /* 0x000000ffffff79a7 */ /* 0x000fe20008100004 */
[----:B------:R-:W-:Y:S01]  /*c920*/  USEL UR4, UR54, UR53, UP1 ;  /* 0x0000003536047287 */ /* 0x000fe20008800000 */
[----:B------:R-:W-:Y:S11]  /*c930*/  BRA.U UP0, `(.L_x_243) ;  /* 0x0000000100047547 */ /* 0x000ff6000b800000 */
[----:B------:R-:W-:Y:S05]  /*c940*/  BPT.TRAP 0x1 ;  /* 0x000000040000795c */ /* 0x000fea0000300000 */
.L_x_243:
[----:B------:R-:W-:-:S06]  /*c950*/  ULOP3.LUT UR4, UR4, 0x1, URZ, 0x3c, !UPT ;  /* 0x0000000104047892 */ /* 0x000fcc000f8e3cff */
[----:B-12---:R-:W-:-:S04]  /*c960*/  MOV R3, UR4 ;  /* 0x0000000400037c02 */ /* 0x006fc80008000f00 */
[----:B------:R-:W-:-:S04]  /*c970*/  SHF.L.U32 R3, R3, 0x1f, RZ ;  /* 0x0000001f03037819 */ /* 0x000fc800000006ff */
[----:B------:R-:W1:Y:S02]  /*c980*/  SYNCS.PHASECHK.TRANS64.TRYWAIT P0, [UR55], R3 ;  /* 0x00000003ff0075a7 */ /* 0x000e640008001137 */
[----:B-1----:R-:W-:Y:S05]  /*c990*/  @!P0 BRA `(.L_x_244) ;  /* 0x0000003400208947 */ /* 0x002fea0003800000 */
.L_x_383:
[----:B------:R-:W-:-:S04]  /*c9a0*/  UISETP.NE.AND UP0, UPT, UR57, URZ, UPT ;  /* 0x000000ff3900728c */ /* 0x000fc8000bf05270 */
[----:B------:R-:W-:-:S04]  /*c9b0*/  USEL UR47, UR48, UR47, UP0 ;  /* 0x0000002f302f7287 */ /* 0x000fc80008000000 */
[----:B------:R-:W-:-:S09]  /*c9c0*/  UISETP.GT.U32.AND UP0, UPT, UR47, 0x1, UPT ;  /* 0x000000012f00788c */ /* 0x000fd2000bf04070 */
[----:B------:R-:W-:Y:S05]  /*c9d0*/  BRA.U UP0, `(.L_x_245) ;  /* 0x0000000100087547 */ /* 0x000fea000b800000 */
[----:B------:R-:W-:Y:S05]  /*c9e0*/  BPT.TRAP 0x1 ;  /* 0x000000040000795c */ /* 0x000fea0000300000 */
[----:B------:R-:W-:Y:S05]  /*c9f0*/  BPT.TRAP 0x1 ;  /* 0x000000040000795c */ /* 0x000fea0000300000 */
.L_x_245:
[----:B------:R-:W-:Y:S02]  /*ca00*/  UISETP.NE.AND UP0, UPT, UR57, URZ, UPT ;  /* 0x000000ff3900728c */ /* 0x000fe4000bf05270 */
[----:B------:R-:W-:-:S09]  /*ca10*/  UIADD3 UR4, UPT, UPT, UR37, 0x7068, URZ ;  /* 0x0000706825047890 */ /* 0x000fd2000fffe0ff */
[----:B------:R-:W-:-:S04]  /*ca20*/  @UP0 UIADD3 UR4, UPT, UPT, UR37, 0x7058, URZ ;  /* 0x0000705825040890 */ /* 0x000fc8000fffe0ff */
[----:B------:R-:W-:-:S09]  /*ca30*/  UPRMT UR4, UR38, 0x654, UR4 ;  /* 0x0000065426047896 */ /* 0x000fd20008000004 */
[----:B------:R-:W-:Y:S01]  /*ca40*/  SYNCS.ARRIVE.TRANS64.RED.A1T0 RZ, [UR4], RZ ;  /* 0x000000ffffff79a7 */ /* 0x000fe20008100404 */
[----:B------:R-:W-:Y:S05]  /*ca50*/  EXIT ;  /* 0x000000000000794d */ /* 0x000fea0003800000 */
.L_x_26:
[----:B------:R-:W-:-:S05]  /*ca60*/  IMAD.MOV.U32 R3, RZ, RZ, -0x4 ;  /* 0xfffffffcff037424 */ /* 0x000fca00078e00ff */
[----:B------:R-:W-:-:S05]  /*ca70*/  VIADDMNMX.U32 R0, R2, R3, 0x2, PT ;  /* 0x0000000202007446 */ /* 0x000fca0003800003 */
[----:B------:R-:W-:-:S04]  /*ca80*/  IMAD.SHL.U32 R0, R0, 0x4, RZ ;  /* 0x0000000400007824 */ /* 0x000fc800078e00ff */
[----:B------:R-:W1:Y:S02]  /*ca90*/  LDC R2, c[0x2][R0] ;  /* 0x0080000000027b82 */ /* 0x000e640000000800 */
[----:B-1----:R-:W-:-:S04]  /*caa0*/  SHF.R.S32.HI R3, RZ, 0x1f, R2 ;  /* 0x0000001fff037819 */ /* 0x002fc80000011402 */
.L_x_428:
[----:B------:R-:W-:Y:S05]  /*cab0*/  BRX R2 -0xcac0                                                                                                                                                                                                                                                                                                                                                                                                                                                                                                                                                                                     (*"BRANCH_TARGETS .L_x_429,.L_x_430,.L_x_431"*) ;  /* 0xffffff3402507949 */ /* 0x000fea000383ffff */
.L_x_431:
[----:B------:R-:W-:-:S08]  /*cac0*/  NOP ;  /* 0x0000000000007918 */ /* 0x000fd00000000000 */
[----:B------:R-:W-:-:S00]  /*cad0*/  USETMAXREG.DEALLOC.CTAPOOL 0x18 ;  /* 0x00000018000079c8 */ /* 0x000fc000080e0500 */
[----:B------:R-:W-:Y:S05]  /*cae0*/  EXIT ;  /* 0x000000000000794d */ /* 0x000fea0003800000 */
.L_x_429:
[----:B------:R-:W-:-:S08]  /*caf0*/  NOP ;  /* 0x0000000000007918 */ /* 0x000fd00000000000 */
[----:B------:R-:W1:-:S00]  /*cb00*/  USETMAXREG.DEALLOC.CTAPOOL 0x20 ;  /* 0x00000020000079c8 */ /* 0x000e4000080e0500 */
[----:B------:R-:W2:Y:S01]  /*cb10*/  S2UR UR11, SR_CTAID.X ;  /* 0x00000000000b79c3 */ /* 0x000ea20000002500 */
[----:B------:R-:W3:Y:S07]  /*cb20*/  LDCU.64 UR6, c[0x0][0x380] ;  /* 0x00007000ff0677ac */ /* 0x000eee0008000a00 */
[----:B------:R-:W4:Y:S01]  /*cb30*/  S2UR UR37, SR_CTAID.Z ;  /* 0x00000000002579c3 */ /* 0x000f220000002700 */
[----:B---3--:R-:W-:Y:S02]  /*cb40*/  UISETP.NE.AND UP1, UPT, UR7, URZ, UPT ;  /* 0x000000ff0700728c */ /* 0x008fe4000bf25270 */
[----:B--2---:R-:W-:-:S04]  /*cb50*/  USHF.L.U32 UR11, UR11, 0x8, URZ ;  /* 0x000000080b0b7899 */ /* 0x004fc800080006ff */
[----:B------:R-:W-:-:S06]  /*cb60*/  UISETP.GE.U32.OR UP1, UPT, UR11, UR6, !UP1 ;  /* 0x000000060b00728c */ /* 0x000fcc000cf26470 */
[----:B------:R-:W-:-:S13]  /*cb70*/  PLOP3.LUT P1, PT, PT, PT, UP1, 0x80, 0x8 ;  /* 0x000000000008781c */ /* 0x000fda0003f2f018 */
[----:B-1--4-:R-:W-:Y:S05]  /*cb80*/  @P1 EXIT ;  /* 0x000000000000194d */ /* 0x012fea0003800000 */
[----:B------:R-:W1:Y:S01]  /*cb90*/  LDCU UR12, c[0x0][0x38c] ;  /* 0x00007180ff0c77ac */ /* 0x000e620008000800 */
[----:B------:R-:W2:Y:S01]  /*cba0*/  S2UR UR4, SR_CTAID.Y ;  /* 0x00000000000479c3 */ /* 0x000ea20000002600 */
[----:B------:R-:W-:Y:S01]  /*cbb0*/  BSSY.RECONVERGENT B0, `(.L_x_246) ;  /* 0x0000019000007945 */ /* 0x000fe20003800200 */
[----:B------:R-:W-:Y:S01]  /*cbc0*/  UMOV UR8, URZ ;  /* 0x000000ff00087c82 */ /* 0x000fe20008000000 */
[----:B-1----:R-:W1:Y:S01]  /*cbd0*/  I2F.U32.RP R2, UR12 ;  /* 0x0000000c00027d06 */ /* 0x002e620008209000 */
[----:B------:R-:W-:-:S07]  /*cbe0*/  UISETP.NE.U32.AND UP1, UPT, UR12, URZ, UPT ;  /* 0x000000ff0c00728c */ /* 0x000fce000bf25070 */
[----:B-1----:R-:W1:Y:S02]  /*cbf0*/  MUFU.RCP R0, R2 ;  /* 0x0000000200007308 */ /* 0x002e640000001000 */
[----:B-1----:R-:W-:-:S06]  /*cc00*/  IADD3 R0, PT, PT, R0, 0xffffffe, RZ ;  /* 0x0ffffffe00007810 */ /* 0x002fcc0007ffe0ff */
[----:B------:R-:W1:Y:S02]  /*cc10*/  F2I.FTZ.U32.TRUNC.NTZ R0, R0 ;  /* 0x0000000000007305 */ /* 0x000e64000021f000 */
[----:B-1----:R-:W-:-:S13]  /*cc20*/  R2UR UR9, R0 ;  /* 0x00000000000972ca */ /* 0x002fda00000e0000 */
[----:B------:R-:W-:-:S04]  /*cc30*/  UIADD3 UR5, UPT, UPT, URZ, -UR9, URZ ;  /* 0x80000009ff057290 */ /* 0x000fc8000fffe0ff */
[----:B------:R-:W-:-:S04]  /*cc40*/  UIMAD UR5, UR5, UR12, URZ ;  /* 0x0000000c050572a4 */ /* 0x000fc8000f8e02ff */
[----:B------:R-:W-:-:S04]  /*cc50*/  UIMAD.WIDE.U32 UR8, UR9, UR5, UR8 ;  /* 0x00000005090872a5 */ /* 0x000fc8000f8e0008 */
[----:B--2---:R-:W-:-:S07]  /*cc60*/  UIMAD.WIDE.U32 UR8, UR9, UR4, URZ ;  /* 0x00000004090872a5 */ /* 0x004fce000f8e00ff */
[----:B------:R-:W-:Y:S02]  /*cc70*/  UMOV UR36, UR9 ;  /* 0x0000000900247c82 */ /* 0x000fe40008000000 */
[----:B------:R-:W-:-:S04]  /*cc80*/  UIADD3 UR5, UPT, UPT, -UR36, URZ, URZ ;  /* 0x000000ff24057290 */ /* 0x000fc8000fffe1ff */
[----:B------:R-:W-:-:S04]  /*cc90*/  UIMAD UR5, UR12, UR5, UR4 ;  /* 0x000000050c0572a4 */ /* 0x000fc8000f8e0204 */
[----:B------:R-:W-:-:S11]  /*cca0*/  UISETP.GE.U32.AND UP5, UPT, UR5, UR12, UPT ;  /* 0x0000000c0500728c */ /* 0x000fd6000bfa6070 */
[----:B------:R-:W-:Y:S02]  /*ccb0*/  @UP5 UIADD3 UR5, UPT, UPT, UR5, -UR12, URZ ;  /* 0x8000000c05055290 */ /* 0x000fe4000fffe0ff */
[----:B------:R-:W-:Y:S02]  /*ccc0*/  @UP5 UIADD3 UR36, UPT, UPT, UR36, 0x1, URZ ;  /* 0x0000000124245890 */ /* 0x000fe4000fffe0ff */
[----:B------:R-:W-:-:S11]  /*ccd0*/  UISETP.GE.U32.AND UP4, UPT, UR5, UR12, UPT ;  /* 0x0000000c0500728c */ /* 0x000fd6000bf86070 */
[----:B------:R-:W-:Y:S02]  /*cce0*/  @UP4 UIADD3 UR36, UPT, UPT, UR36, 0x1, URZ ;  /* 0x0000000124244890 */ /* 0x000fe4000fffe0ff */
[----:B------:R-:W-:-:S04]  /*ccf0*/  @!UP1 ULOP3.LUT UR36, URZ, UR12, URZ, 0x33, !UPT ;  /* 0x0000000cff249292 */ /* 0x000fc8000f8e33ff */
[----:B------:R-:W-:-:S04]  /*cd00*/  UIADD3 UR5, UPT, UPT, -UR36, URZ, URZ ;  /* 0x000000ff24057290 */ /* 0x000fc8000fffe1ff */
[----:B------:R-:W-:Y:S01]  /*cd10*/  UIMAD UR12, UR12, UR5, UR4 ;  /* 0x000000050c0c72a4 */ /* 0x000fe2000f8e0204 */
[----:B------:R-:W-:Y:S11]  /*cd20*/  @!P3 BRA `(.L_x_247) ;  /* 0x000000000004b947 */ /* 0x000ff60003800000 */
[----:B------:R-:W-:Y:S05]  /*cd30*/  BPT.TRAP 0x1 ;  /* 0x000000040000795c */ /* 0x000fea0000300000 */
.L_x_247:
[----:B------:R-:W-:Y:S05]  /*cd40*/  BSYNC.RECONVERGENT B0 ;  /* 0x0000000000007941 */ /* 0x000fea0003800200 */
.L_x_246:
[----:B------:R-:W1:Y:S01]  /*cd50*/  S2UR UR8, SR_CgaCtaId ;  /* 0x00000000000879c3 */ /* 0x000e620000008800 */
[----:B------:R-:W-:Y:S01]  /*cd60*/  HFMA2 R3, -RZ, RZ, 0, 5.9604644775390625e-08 ;  /* 0x00000001ff037431 */ /* 0x000fe200000001ff */
[----:B------:R-:W-:-:S04]  /*cd70*/  UMOV UR4, 0x400 ;  /* 0x0000040000047882 */ /* 0x000fc80000000000 */
[----:B------:R-:W-:Y:S01]  /*cd80*/  SHF.L.U32 R3, R3, 0x1f, RZ ;  /* 0x0000001f03037819 */ /* 0x000fe200000006ff */
[----:B-1----:R-:W-:-:S09]  /*cd90*/  ULEA UR8, UR8, UR4, 0x18 ;  /* 0x0000000408087291 */ /* 0x002fd2000f8ec0ff */
[----:B------:R-:W1:Y:S02]  /*cda0*/  SYNCS.PHASECHK.TRANS64.TRYWAIT P1, [UR8+0x7010], R3 ;  /* 0x00701003ff0075a7 */ /* 0x000e640008021108 */
[----:B-1----:R-:W-:Y:S05]  /*cdb0*/  @!P1 BRA `(.L_x_248) ;  /* 0x0000003000309947 */ /* 0x002fea0003800000 */
.L_x_385:
[----:B------:R-:W-:Y:S01]  /*cdc0*/  PLOP3.LUT P5, PT, P5, P6, PT, 0xf8, 0x8f ;  /* 0x00000000008f781c */ /* 0x000fe20002fadf70 */
[----:B------:R-:W-:Y:S01]  /*cdd0*/  BSSY.RECONVERGENT B0, `(.L_x_249) ;  /* 0x0000005000007945 */ /* 0x000fe20003800200 */
[----:B-1----:R-:W-:-:S04]  /*cde0*/  @!P0 MOV R0, 0x2000 ;  /* 0x0000200000008802 */ /* 0x002fc80000000f00 */
[----:B------:R1:W-:Y:S07]  /*cdf0*/  @!P0 SYNCS.ARRIVE.TRANS64 RZ, [UR8+0x7000], R0 ;  /* 0x00700000ffff89a7 */ /* 0x0003ee0008000008 */
[----:B------:R-:W-:Y:S05]  /*ce00*/  @!P5 BRA `(.L_x_250) ;  /* 0x000000000004d947 */ /* 0x000fea0003800000 */
[----:B------:R-:W-:Y:S05]  /*ce10*/  BPT.TRAP 0x1 ;  /* 0x000000040000795c */ /* 0x000fea0000300000 */
.L_x_250:
[----:B------:R-:W-:Y:S05]  /*ce20*/  BSYNC.RECONVERGENT B0 ;  /* 0x0000000000007941 */ /* 0x000fea0003800200 */
.L_x_249:
[----:B------:R-:W-:Y:S01]  /*ce30*/  LOP3.LUT P1, RZ, R18, 0x1f, RZ, 0xc0, !PT ;  /* 0x0000001f12ff7812 */ /* 0x000fe2000782c0ff */
[----:B------:R-:W-:Y:S03]  /*ce40*/  BSSY.RECONVERGENT B0, `(.L_x_251) ;  /* 0x0000004000007945 */ /* 0x000fe60003800200 */
[----:B------:R-:W-:-:S13]  /*ce50*/  PLOP3.LUT P1, PT, P1, P0, PT, 0x8f, 0xf8 ;  /* 0x0000000000f8781c */ /* 0x000fda0000f21177 */
[----:B------:R-:W-:Y:S05]  /*ce60*/  @P1 BRA `(.L_x_252) ;  /* 0x0000000000041947 */ /* 0x000fea0003800000 */
[----:B------:R-:W-:Y:S05]  /*ce70*/  BPT.TRAP 0x1 ;  /* 0x000000040000795c */ /* 0x000fea0000300000 */
.L_x_252:
[----:B------:R-:W-:Y:S05]  /*ce80*/  BSYNC.RECONVERGENT B0 ;  /* 0x0000000000007941 */ /* 0x000fea0003800200 */
.L_x_251:
[----:B------:R-:W2:Y:S01]  /*ce90*/  LDCU.64 UR4, c[0x0][0x348] ;  /* 0x00006900ff0477ac */ /* 0x000ea20008000a00 */
[----:B------:R-:W-:Y:S01]  /*cea0*/  UIADD3 UR9, UPT, UPT, UR8, 0x7000, URZ ;  /* 0x0000700008097890 */ /* 0x000fe2000fffe0ff */
[----:B------:R-:W-:Y:S01]  /*ceb0*/  UMOV UR10, URZ ;  /* 0x000000ff000a7c82 */ /* 0x000fe20008000000 */
[----:B------:R-:W-:Y:S01]  /*cec0*/  UMOV UR13, UR36 ;  /* 0x00000024000d7c82 */ /* 0x000fe20008000000 */
[----:B------:R-:W-:Y:S01]  /*ced0*/  UMOV UR14, UR37 ;  /* 0x00000025000e7c82 */ /* 0x000fe20008000000 */
[----:B--2---:R-:W-:-:S03]  /*cee0*/  UIADD3 UR16, UP1, UPT, UR4, 0x80, URZ ;  /* 0x0000008004107890 */ /* 0x004fc6000ff3e0ff */
[----:B------:R-:W-:Y:S01]  /*cef0*/  UMOV UR4, 0x0 ;  /* 0x0000000000047882 */ /* 0x000fe20000000000 */
[----:B------:R-:W-:-:S03]  /*cf00*/  UIADD3.X UR17, UPT, UPT, URZ, UR5, URZ, UP1, !UPT ;  /* 0x00000005ff117290 */ /* 0x000fc60008ffe4ff */
[----:B------:R-:W-:-:S06]  /*cf10*/  UMOV UR5, 0x10000000 ;  /* 0x1000000000057882 */ /* 0x000fcc0000000000 */
[----:B------:R2:W-:Y:S02]  /*cf20*/  UTMALDG.5D [UR8], [UR16], desc[UR4] ;  /* 0x00000408100075b4 */ /* 0x0005e40008021000 */
[----:B--2---:R-:W-:Y:S05]  /*cf30*/  BRA.U !UP0, `(.L_x_253) ;  /* 0x0000000108047547 */ /* 0x004fea000b800000 */
[----:B------:R-:W-:Y:S05]  /*cf40*/  BPT.TRAP 0x1 ;  /* 0x000000040000795c */ /* 0x000fea0000300000 */
.L_x_253:
[----:B------:R-:W2:Y:S02]  /*cf50*/  SYNCS.PHASECHK.TRANS64.TRYWAIT P1, [UR8+0x7038], R3 ;  /* 0x00703803ff0075a7 */ /* 0x000ea40008021108 */
[----:B--2---:R-:W-:Y:S05]  /*cf60*/  @!P1 BRA `(.L_x_254) ;  /* 0x0000002c00dc9947 */ /* 0x004fea0003800000 */
.L_x_387:
[----:B-1----:R-:W-:Y:S01]  /*cf70*/  @!P0 MOV R0, 0x1000 ;  /* 0x0000100000008802 */ /* 0x002fe20000000f00 */
[----:B------:R-:W-:-:S03]  /*cf80*/  UPLOP3.LUT UP2, UPT, UP2, UP3, UPT, 0xf8, 0x8f ;  /* 0x00000000008f789c */ /* 0x000fc60001747f70 */
[----:B------:R1:W-:Y:S06]  /*cf90*/  @!P0 SYNCS.ARRIVE.TRANS64 RZ, [UR8+0x7020], R0 ;  /* 0x00702000ffff89a7 */ /* 0x0003ec0008000008 */
[----:B------:R-:W-:Y:S05]  /*cfa0*/  BRA.U !UP2, `(.L_x_255) ;  /* 0x000000010a047547 */ /* 0x000fea000b800000 */
[----:B------:R-:W-:Y:S05]  /*cfb0*/  BPT.TRAP 0x1 ;  /* 0x000000040000795c */ /* 0x000fea0000300000 */
.L_x_255:
[----:B------:R-:W-:Y:S01]  /*cfc0*/  LOP3.LUT P1, R18, R18, 0x1f, RZ, 0xc0, !PT ;  /* 0x0000001f12127812 */ /* 0x000fe2000782c0ff */
[----:B------:R-:W-:Y:S03]  /*cfd0*/  BSSY.RECONVERGENT B0, `(.L_x_256) ;  /* 0x0000004000007945 */ /* 0x000fe60003800200 */
[----:B------:R-:W-:-:S13]  /*cfe0*/  PLOP3.LUT P1, PT, P1, P0, PT, 0x8f, 0xf8 ;  /* 0x0000000000f8781c */ /* 0x000fda0000f21177 */
[----:B------:R-:W-:Y:S05]  /*cff0*/  @P1 BRA `(.L_x_257) ;  /* 0x0000000000041947 */ /* 0x000fea0003800000 */
[----:B------:R-:W-:Y:S05]  /*d000*/  BPT.TRAP 0x1 ;  /* 0x000000040000795c */ /* 0x000fea0000300000 */
.L_x_257:
[----:B------:R-:W-:Y:S05]  /*d010*/  BSYNC.RECONVERGENT B0 ;  /* 0x0000000000007941 */ /* 0x000fea0003800200 */
.L_x_256:
[----:B------:R-:W2:Y:S01]  /*d020*/  LDCU.64 UR4, c[0x0][0x348] ;  /* 0x00006900ff0477ac */ /* 0x000ea20008000a00 */
[----:B------:R-:W-:Y:S01]  /*d030*/  BSSY.RECONVERGENT B0, `(.L_x_258) ;  /* 0x000000e000007945 */ /* 0x000fe20003800200 */
[----:B------:R-:W-:Y:S02]  /*d040*/  UIADD3 UR16, UPT, UPT, UR8, 0x4000, URZ ;  /* 0x0000400008107890 */ /* 0x000fe4000fffe0ff */
[----:B------:R-:W-:Y:S01]  /*d050*/  UIADD3 UR17, UPT, UPT, UR8, 0x7020, URZ ;  /* 0x0000702008117890 */ /* 0x000fe2000fffe0ff */
[----:B------:R-:W-:Y:S01]  /*d060*/  UMOV UR18, URZ ;  /* 0x000000ff00127c82 */ /* 0x000fe20008000000 */
[----:B------:R-:W-:Y:S01]  /*d070*/  UMOV UR19, URZ ;  /* 0x000000ff00137c82 */ /* 0x000fe20008000000 */
[----:B------:R-:W-:Y:S01]  /*d080*/  UMOV UR20, UR36 ;  /* 0x0000002400147c82 */ /* 0x000fe20008000000 */
[----:B------:R-:W-:Y:S01]  /*d090*/  UMOV UR21, UR37 ;  /* 0x0000002500157c82 */ /* 0x000fe20008000000 */
[----:B--2---:R-:W-:-:S03]  /*d0a0*/  UIADD3 UR14, UP1, UPT, UR4, 0x180, URZ ;  /* 0x00000180040e7890 */ /* 0x004fc6000ff3e0ff */
[----:B------:R-:W-:Y:S01]  /*d0b0*/  UMOV UR4, 0x0 ;  /* 0x0000000000047882 */ /* 0x000fe20000000000 */
[----:B------:R-:W-:-:S03]  /*d0c0*/  UIADD3.X UR15, UPT, UPT, URZ, UR5, URZ, UP1, !UPT ;  /* 0x00000005ff0f7290 */ /* 0x000fc60008ffe4ff */
[----:B------:R-:W-:-:S06]  /*d0d0*/  UMOV UR5, 0x10000000 ;  /* 0x1000000000057882 */ /* 0x000fcc0000000000 */
[----:B------:R2:W-:Y:S02]  /*d0e0*/  UTMALDG.4D [UR16], [UR14], desc[UR4] ;  /* 0x000004100e0075b4 */ /* 0x0005e40008019000 */
[----:B--2---:R-:W-:Y:S05]  /*d0f0*/  @!P3 BRA `(.L_x_259) ;  /* 0x000000000004b947 */ /* 0x004fea0003800000 */
[----:B------:R-:W-:Y:S05]  /*d100*/  BPT.TRAP 0x1 ;  /* 0x000000040000795c */ /* 0x000fea0000300000 */
.L_x_259:
[----:B------:R-:W-:Y:S05]  /*d110*/  BSYNC.RECONVERGENT B0 ;  /* 0x0000000000007941 */ /* 0x000fea0003800200 */
.L_x_258:
[----:B------:R-:W2:Y:S02]  /*d120*/  SYNCS.PHASECHK.TRANS64.TRYWAIT P1, [UR8+0x7018], R3 ;  /* 0x00701803ff0075a7 */ /* 0x000ea40008021108 */
[----:B--2---:R-:W-:Y:S05]  /*d130*/  @!P1 BRA `(.L_x_260) ;  /* 0x0000002c00809947 */ /* 0x004fea0003800000 */
.L_x_389:
[----:B-1----:R-:W-:Y:S01]  /*d140*/  @!P0 MOV R0, 0x2000 ;  /* 0x0000200000008802 */ /* 0x002fe20000000f00 */
[----:B------:R-:W-:Y:S03]  /*d150*/  BSSY.RECONVERGENT B0, `(.L_x_261) ;  /* 0x0000004000007945 */ /* 0x000fe60003800200 */
[----:B------:R1:W-:Y:S01]  /*d160*/  @!P0 SYNCS.ARRIVE.TRANS64 RZ, [UR8+0x7008], R0 ;  /* 0x00700800ffff89a7 */ /* 0x0003e20008000008 */
[----:B------:R-:W-:Y:S05]  /*d170*/  @!P5 BRA `(.L_x_262) ;  /* 0x000000000004d947 */ /* 0x000fea0003800000 */
[----:B------:R-:W-:Y:S05]  /*d180*/  BPT.TRAP 0x1 ;  /* 0x000000040000795c */ /* 0x000fea0000300000 */
.L_x_262:
[----:B------:R-:W-:Y:S05]  /*d190*/  BSYNC.RECONVERGENT B0 ;  /* 0x0000000000007941 */ /* 0x000fea0003800200 */
.L_x_261:
[----:B------:R-:W-:Y:S01]  /*d1a0*/  ISETP.EQ.OR P2, PT, R18, RZ, P0 ;  /* 0x000000ff1200720c */ /* 0x000fe20000742670 */
[----:B------:R-:W-:-:S12]  /*d1b0*/  BSSY.RECONVERGENT B0, `(.L_x_263) ;  /* 0x0000003000007945 */ /* 0x000fd80003800200 */
[----:B------:R-:W-:Y:S05]  /*d1c0*/  @P2 BRA `(.L_x_264) ;  /* 0x0000000000042947 */ /* 0x000fea0003800000 */
[----:B------:R-:W-:Y:S05]  /*d1d0*/  BPT.TRAP 0x1 ;  /* 0x000000040000795c */ /* 0x000fea0000300000 */
.L_x_264:
[----:B------:R-:W-:Y:S05]  /*d1e0*/  BSYNC.RECONVERGENT B0 ;  /* 0x0000000000007941 */ /* 0x000fea0003800200 */
.L_x_263:
[----:B------:R-:W2:Y:S01]  /*d1f0*/  LDCU.64 UR4, c[0x0][0x348] ;  /* 0x00006900ff0477ac */ /* 0x000ea20008000a00 */
[----:B------:R-:W-:Y:S02]  /*d200*/  UIADD3 UR19, UPT, UPT, UR11, 0x80, URZ ;  /* 0x000000800b137890 */ /* 0x000fe4000fffe0ff */
[----:B------:R-:W-:Y:S02]  /*d210*/  UIADD3 UR16, UPT, UPT, UR8, 0x2000, URZ ;  /* 0x0000200008107890 */ /* 0x000fe4000fffe0ff */
[----:B------:R-:W-:Y:S01]  /*d220*/  UIADD3 UR17, UPT, UPT, UR8, 0x7008, URZ ;  /* 0x0000700808117890 */ /* 0x000fe2000fffe0ff */
[----:B------:R-:W-:Y:S01]  /*d230*/  UMOV UR18, URZ ;  /* 0x000000ff00127c82 */ /* 0x000fe20008000000 */
[----:B------:R-:W-:Y:S01]  /*d240*/  UMOV UR20, UR12 ;  /* 0x0000000c00147c82 */ /* 0x000fe20008000000 */
        /* <DEDUP_REMOVED lines=9> */
.L_x_265:
[----:B------:R-:W2:Y:S02]  /*d2e0*/  SYNCS.PHASECHK.TRANS64.TRYWAIT P1, [UR8+0x7040], R3 ;  /* 0x00704003ff0075a7 */ /* 0x000ea40008021108 */
[----:B--2---:R-:W-:Y:S05]  /*d2f0*/  @!P1 BRA `(.L_x_266) ;  /* 0x0000002c00289947 */ /* 0x004fea0003800000 */
.L_x_391:
[----:B-1----:R-:W-:-:S04]  /*d300*/  @!P0 MOV R0, 0x1000 ;  /* 0x0000100000008802 */ /* 0x002fc80000000f00 */
[----:B------:R1:W-:Y:S01]  /*d310*/  @!P0 SYNCS.ARRIVE.TRANS64 RZ, [UR8+0x7028], R0 ;  /* 0x00702800ffff89a7 */ /* 0x0003e20008000008 */
[----:B------:R-:W-:Y:S05]  /*d320*/  BRA.U !UP2, `(.L_x_267) ;  /* 0x000000010a047547 */ /* 0x000fea000b800000 */
[----:B------:R-:W-:Y:S05]  /*d330*/  BPT.TRAP 0x1 ;  /* 0x000000040000795c */ /* 0x000fea0000300000 */
.L_x_267:
[----:B------:R-:W-:Y:S04]  /*d340*/  BSSY.RECONVERGENT B0, `(.L_x_268) ;  /* 0x0000003000007945 */ /* 0x000fe80003800200 */
[----:B------:R-:W-:Y:S05]  /*d350*/  @P2 BRA `(.L_x_269) ;  /* 0x0000000000042947 */ /* 0x000fea0003800000 */
[----:B------:R-:W-:Y:S05]  /*d360*/  BPT.TRAP 0x1 ;  /* 0x000000040000795c */ /* 0x000fea0000300000 */
.L_x_269:
[----:B------:R-:W-:Y:S05]  /*d370*/  BSYNC.RECONVERGENT B0 ;  /* 0x0000000000007941 */ /* 0x000fea0003800200 */
.L_x_268:
[----:B------:R-:W2:Y:S01]  /*d380*/  LDCU.64 UR4, c[0x0][0x348] ;  /* 0x00006900ff0477ac */ /* 0x000ea20008000a00 */
[----:B------:R-:W-:Y:S02]  /*d390*/  UIADD3 UR32, UPT, UPT, UR8, 0x5000, URZ ;  /* 0x0000500008207890 */ /* 0x000fe4000fffe0ff */
[----:B------:R-:W-:Y:S01]  /*d3a0*/  UIADD3 UR33, UPT, UPT, UR8, 0x7028, URZ ;  /* 0x0000702808217890 */ /* 0x000fe2000fffe0ff */
[----:B------:R-:W-:Y:S01]  /*d3b0*/  UMOV UR34, URZ ;  /* 0x000000ff00227c82 */ /* 0x000fe20008000000 */
[----:B------:R-:W-:Y:S01]  /*d3c0*/  UMOV UR35, URZ ;  /* 0x000000ff00237c82 */ /* 0x000fe20008000000 */
[----:B--2---:R-:W-:-:S03]  /*d3d0*/  UIADD3 UR10, UP1, UPT, UR4, 0x280, URZ ;  /* 0x00000280040a7890 */ /* 0x004fc6000ff3e0ff */
[----:B------:R-:W-:Y:S01]  /*d3e0*/  UMOV UR4, 0x0 ;  /* 0x0000000000047882 */ /* 0x000fe20000000000 */
[----:B------:R-:W-:-:S03]  /*d3f0*/  UIADD3.X UR11, UPT, UPT, URZ, UR5, URZ, UP1, !UPT ;  /* 0x00000005ff0b7290 */ /* 0x000fc60008ffe4ff */
[----:B------:R-:W-:-:S06]  /*d400*/  UMOV UR5, 0x10000000 ;  /* 0x1000000000057882 */ /* 0x000fcc0000000000 */
[----:B------:R2:W-:Y:S01]  /*d410*/  UTMALDG.4D [UR32], [UR10], desc[UR4] ;  /* 0x000004200a0075b4 */ /* 0x0005e20008019000 */
[----:B------:R-:W-:Y:S01]  /*d420*/  NOP ;  /* 0x0000000000007918 */ /* 0x000fe20000000000 */
[----:B------:R-:W-:-:S06]  /*d430*/  UISETP.GE.AND UP1, UPT, UR7, 0x41, UPT ;  /* 0x000000410700788c */ /* 0x000fcc000bf26270 */
[----:B------:R-:W-:-:S13]  /*d440*/  PLOP3.LUT P1, PT, PT, PT, UP1, 0x80, 0x8 ;  /* 0x000000000008781c */ /* 0x000fda0003f2f018 */
[----:B--2---:R-:W-:Y:S05]  /*d450*/  @!P1 EXIT ;  /* 0x000000000000994d */ /* 0x004fea0003800000 */
[----:B------:R-:W-:Y:S01]  /*d460*/  UIADD3 UR5, UPT, UPT, UR7, 0x3f, URZ ;  /* 0x0000003f07057890 */ /* 0x000fe2000fffe0ff */
[----:B------:R-:W-:Y:S01]  /*d470*/  HFMA2 R2, -RZ, RZ, 0, 5.9604644775390625e-08 ;  /* 0x00000001ff027431 */ /* 0x000fe200000001ff */
[----:B------:R-:W-:Y:S02]  /*d480*/  UMOV UR10, 0x2 ;  /* 0x00000002000a7882 */ /* 0x000fe40000000000 */
[----:B------:R-:W-:-:S04]  /*d490*/  USHF.R.S32.HI UR4, URZ, 0x1f, UR5 ;  /* 0x0000001fff047899 */ /* 0x000fc80008011405 */
[----:B------:R-:W-:-:S04]  /*d4a0*/  ULEA.HI UR4, UR4, UR5, URZ, 0x6 ;  /* 0x0000000504047291 */ /* 0x000fc8000f8f30ff */
[----:B------:R-:W-:-:S04]  /*d4b0*/  USHF.R.S32.HI UR9, URZ, 0x6, UR4 ;  /* 0x00000006ff097899 */ /* 0x000fc80008011404 */
[----:B------:R-:W-:-:S04]  /*d4c0*/  UISETP.LT.AND UP1, UPT, UR9, 0x2, UPT ;  /* 0x000000020900788c */ /* 0x000fc8000bf21270 */
[----:B------:R-:W-:-:S04]  /*d4d0*/  USEL UR4, UR9, 0x2, UP1 ;  /* 0x0000000209047887 */ /* 0x000fc80008800000 */
[----:B------:R-:W-:-:S04]  /*d4e0*/  UIADD3 UR9, UPT, UPT, UR9, -UR4, URZ ;  /* 0x8000000409097290 */ /* 0x000fc8000fffe0ff */
[----:B------:R-:W-:Y:S02]  /*d4f0*/  UISETP.GE.U32.AND UP1, UPT, UR9, 0x3, UPT ;  /* 0x000000030900788c */ /* 0x000fe4000bf26070 */
[----:B------:R-:W-:Y:S01]  /*d500*/  UIADD3 UR11, UPT, UPT, UR9, 0x1, URZ ;  /* 0x00000001090b7890 */ /* 0x000fe2000fffe0ff */
[----:B------:R-:W2:Y:S03]  /*d510*/  LDCU.64 UR4, c[0x0][0x348] ;  /* 0x00006900ff0477ac */ /* 0x000ea60008000a00 */
[----:B------:R-:W-:Y:S01]  /*d520*/  ULOP3.LUT UR6, UR11, 0x3, URZ, 0xc0, !UPT ;  /* 0x000000030b067892 */ /* 0x000fe2000f8ec0ff */
[----:B------:R-:W-:Y:S02]  /*d530*/  UMOV UR9, 0x1 ;  /* 0x0000000100097882 */ /* 0x000fe40000000000 */
[----:B------:R-:W-:Y:S09]  /*d540*/  BRA.U !UP1, `(.L_x_270) ;  /* 0x0000001109107547 */ /* 0x000ff2000b800000 */
[----:B------:R-:W-:Y:S01]  /*d550*/  ULOP3.LUT UR9, UR11, 0xfffffffc, URZ, 0xc0, !UPT ;  /* 0xfffffffc0b097892 */ /* 0x000fe2000f8ec0ff */
[----:B------:R-:W-:Y:S01]  /*d560*/  MOV R2, 0x1 ;  /* 0x0000000100027802 */ /* 0x000fe20000000f00 */
[----:B------:R-:W-:Y:S01]  /*d570*/  UMOV UR10, 0x2 ;  /* 0x00000002000a7882 */ /* 0x000fe20000000000 */
[----:B------:R-:W-:Y:S01]  /*d580*/  UMOV UR7, URZ ;  /* 0x000000ff00077c82 */ /* 0x000fe20008000000 */
[----:B------:R-:W-:Y:S01]  /*d590*/  UIADD3 UR9, UPT, UPT, -UR9, URZ, URZ ;  /* 0x000000ff09097290 */ /* 0x000fe2000fffe1ff */
[----:B------:R-:W-:-:S11]  /*d5a0*/  UMOV UR27, 0x80 ;  /* 0x00000080001b7882 */ /* 0x000fd60000000000 */
.L_x_311:
[----:B------:R-:W-:Y:S05]  /*d5b0*/  BRA.U !UP0, `(.L_x_271) ;  /* 0x0000000108047547 */ /* 0x000fea000b800000 */
[----:B--2---:R-:W-:Y:S05]  /*d5c0*/  BPT.TRAP 0x1 ;  /* 0x000000040000795c */ /* 0x004fea0000300000 */
.L_x_271:
[----:B------:R-:W3:Y:S01]  /*d5d0*/  S2UR UR8, SR_CgaCtaId ;  /* 0x00000000000879c3 */ /* 0x000ee20000008800 */
[----:B------:R-:W-:Y:S01]  /*d5e0*/  UMOV UR11, 0x400 ;  /* 0x00000400000b7882 */ /* 0x000fe20000000000 */
[----:B------:R-:W-:Y:S01]  /*d5f0*/  SHF.L.U32 R3, R2, 0x1f, RZ ;  /* 0x0000001f02037819 */ /* 0x000fe200000006ff */
[----:B---3--:R-:W-:-:S04]  /*d600*/  ULEA UR8, UR8, UR11, 0x18 ;  /* 0x0000000b08087291 */ /* 0x008fc8000f8ec0ff */
[----:B------:R-:W-:-:S09]  /*d610*/  ULEA UR33, UR10, UR8, 0x3 ;  /* 0x000000080a217291 */ /* 0x000fd2000f8e18ff */
[----:B------:R-:W3:Y:S02]  /*d620*/  SYNCS.PHASECHK.TRANS64.TRYWAIT P1, [UR33+0x7038], R3 ;  /* 0x00703803ff0075a7 */ /* 0x000ee40008021121 */
[----:B---3--:R-:W-:Y:S05]  /*d630*/  @!P1 BRA `(.L_x_272) ;  /* 0x0000002800709947 */ /* 0x008fea0003800000 */
.L_x_393:
[----:B-1----:R-:W-:-:S04]  /*d640*/  @!P0 MOV R0, 0x1000 ;  /* 0x0000100000008802 */ /* 0x002fc80000000f00 */
[----:B------:R1:W-:Y:S01]  /*d650*/  @!P0 SYNCS.ARRIVE.TRANS64 RZ, [UR33+0x7020], R0 ;  /* 0x00702000ffff89a7 */ /* 0x0003e20008000021 */
[----:B------:R-:W-:Y:S05]  /*d660*/  BRA.U !UP2, `(.L_x_273) ;  /* 0x000000010a047547 */ /* 0x000fea000b800000 */
[----:B--2---:R-:W-:Y:S05]  /*d670*/  BPT.TRAP 0x1 ;  /* 0x000000040000795c */ /* 0x004fea0000300000 */
.L_x_273:
[----:B------:R-:W-:Y:S04]  /*d680*/  BSSY.RECONVERGENT B0, `(.L_x_274) ;  /* 0x0000003000007945 */ /* 0x000fe80003800200 */
[----:B------:R-:W-:Y:S05]  /*d690*/  @P2 BRA `(.L_x_275) ;  /* 0x0000000000042947 */ /* 0x000fea0003800000 */
[----:B--2---:R-:W-:Y:S05]  /*d6a0*/  BPT.TRAP 0x1 ;  /* 0x000000040000795c */ /* 0x004fea0000300000 */
.L_x_275:
[----:B--2---:R-:W-:Y:S05]  /*d6b0*/  BSYNC.RECONVERGENT B0 ;  /* 0x0000000000007941 */ /* 0x004fea0003800200 */
.L_x_274:
[----:B------:R-:W-:Y:S02]  /*d6c0*/  ULEA UR32, UR10, UR8, 0xc ;  /* 0x000000080a207291 */ /* 0x000fe4000f8e60ff */
[----:B------:R-:W-:Y:S02]  /*d6d0*/  UIADD3 UR14, UP1, UPT, UR4, 0x180, URZ ;  /* 0x00000180040e7890 */ /* 0x000fe4000ff3e0ff */
[----:B------:R-:W-:Y:S02]  /*d6e0*/  UIADD3 UR35, UPT, UPT, UR27, -0x40, URZ ;  /* 0xffffffc01b237890 */ /* 0x000fe4000fffe0ff */
[----:B------:R-:W-:Y:S02]  /*d6f0*/  UIADD3 UR33, UPT, UPT, UR33, 0x7020, URZ ;  /* 0x0000702021217890 */ /* 0x000fe4000fffe0ff */
[----:B------:R-:W-:Y:S02]  /*d700*/  UIADD3 UR32, UPT, UPT, UR32, 0x4000, URZ ;  /* 0x0000400020207890 */ /* 0x000fe4000fffe0ff */
[----:B------:R-:W-:Y:S01]  /*d710*/  UIADD3.X UR15, UPT, UPT, URZ, UR5, URZ, UP1, !UPT ;  /* 0x00000005ff0f7290 */ /* 0x000fe20008ffe4ff */
[----:B------:R-:W-:Y:S01]  /*d720*/  UMOV UR12, 0x0 ;  /* 0x00000000000c7882 */ /* 0x000fe20000000000 */
[----:B------:R-:W-:Y:S01]  /*d730*/  UMOV UR13, 0x10000000 ;  /* 0x10000000000d7882 */ /* 0x000fe20000000000 */
[----:B------:R-:W-:Y:S01]  /*d740*/  UMOV UR34, URZ ;  /* 0x000000ff00227c82 */ /* 0x000fe20008000000 */
[----:B------:R-:W-:-:S05]  /*d750*/  UIADD3 UR10, UPT, UPT, UR10, 0x1, URZ ;  /* 0x000000010a0a7890 */ /* 0x000fca000fffe0ff */
[----:B------:R2:W-:Y:S01]  /*d760*/  UTMALDG.4D [UR32], [UR14], desc[UR12] ;  /* 0x00000c200e0075b4 */ /* 0x0005e20008019000 */
[----:B------:R-:W-:-:S04]  /*d770*/  UISETP.NE.AND UP1, UPT, UR10, 0x3, UPT ;  /* 0x000000030a00788c */ /* 0x000fc8000bf25270 */
[----:B------:R-:W-:Y:S02]  /*d780*/  USEL UR11, URZ, 0x1, UP1 ;  /* 0x00000001ff0b7887 */ /* 0x000fe40008800000 */
[----:B------:R-:W-:-:S04]  /*d790*/  USEL UR10, UR10, URZ, UP1 ;  /* 0x000000ff0a0a7287 */ /* 0x000fc80008800000 */
[----:B------:R-:W-:Y:S01]  /*d7a0*/  LOP3.LUT R2, R2, UR11, RZ, 0x3c, !PT ;  /* 0x0000000b02027c12 */ /* 0x000fe2000f8e3cff */
[----:B--2---:R-:W-:Y:S07]  /*d7b0*/  BRA.U !UP0, `(.L_x_276) ;  /* 0x0000000108047547 */ /* 0x004fee000b800000 */
[----:B------:R-:W-:Y:S05]  /*d7c0*/  BPT.TRAP 0x1 ;  /* 0x000000040000795c */ /* 0x000fea0000300000 */
.L_x_276:
[----:B------:R-:W-:Y:S01]  /*d7d0*/  ULEA UR17, UR10, UR8, 0x3 ;  /* 0x000000080a117291 */ /* 0x000fe2000f8e18ff */
[----:B------:R-:W-:-:S08]  /*d7e0*/  SHF.L.U32 R3, R2, 0x1f, RZ ;  /* 0x0000001f02037819 */ /* 0x000fd000000006ff */
[----:B------:R-:W2:Y:S02]  /*d7f0*/  SYNCS.PHASECHK.TRANS64.TRYWAIT P1, [UR17+0x7038], R3 ;  /* 0x00703803ff0075a7 */ /* 0x000ea40008021111 */
[----:B--2---:R-:W-:Y:S05]  /*d800*/  @!P1 BRA `(.L_x_277) ;  /* 0x0000002800149947 */ /* 0x004fea0003800000 */
.L_x_395:
[----:B-1----:R-:W-:-:S04]  /*d810*/  @!P0 MOV R0, 0x1000 ;  /* 0x0000100000008802 */ /* 0x002fc80000000f00 */
[----:B------:R1:W-:Y:S01]  /*d820*/  @!P0 SYNCS.ARRIVE.TRANS64 RZ, [UR17+0x7020], R0 ;  /* 0x00702000ffff89a7 */ /* 0x0003e20008000011 */
[----:B------:R-:W-:Y:S05]  /*d830*/  BRA.U !UP2, `(.L_x_278) ;  /* 0x000000010a047547 */ /* 0x000fea000b800000 */
[----:B------:R-:W-:Y:S05]  /*d840*/  BPT.TRAP 0x1 ;  /* 0x000000040000795c */ /* 0x000fea0000300000 */
.L_x_278:
[----:B------:R-:W-:Y:S04]  /*d850*/  BSSY.RECONVERGENT B0, `(.L_x_279) ;  /* 0x0000003000007945 */ /* 0x000fe80003800200 */
[----:B------:R-:W-:Y:S05]  /*d860*/  @P2 BRA `(.L_x_280) ;  /* 0x0000000000042947 */ /* 0x000fea0003800000 */
[----:B------:R-:W-:Y:S05]  /*d870*/  BPT.TRAP 0x1 ;  /* 0x000000040000795c */ /* 0x000fea0000300000 */
.L_x_280:
[----:B------:R-:W-:Y:S05]  /*d880*/  BSYNC.RECONVERGENT B0 ;  /* 0x0000000000007941 */ /* 0x000fea0003800200 */
.L_x_279:
        /* <DEDUP_REMOVED lines=9> */
[----:B------:R-:W-:Y:S01]  /*d920*/  UMOV UR20, UR36 ;  /* 0x0000002400147c82 */ /* 0x000fe20008000000 */
[----:B------:R-:W-:Y:S01]  /*d930*/  UMOV UR21, UR37 ;  /* 0x0000002500157c82 */ /* 0x000fe20008000000 */
[----:B------:R-:W-:-:S03]  /*d940*/  UIADD3 UR10, UPT, UPT, UR10, 0x1, URZ ;  /* 0x000000010a0a7890 */ /* 0x000fc6000fffe0ff */
[----:B------:R2:W-:Y:S01]  /*d950*/  UTMALDG.4D [UR16], [UR14], desc[UR12] ;  /* 0x00000c100e0075b4 */ /* 0x0005e20008019000 */
[----:B------:R-:W-:-:S04]  /*d960*/  UISETP.NE.AND UP1, UPT, UR10, 0x3, UPT ;  /* 0x000000030a00788c */ /* 0x000fc8000bf25270 */
[----:B------:R-:W-:Y:S02]  /*d970*/  USEL UR11, URZ, 0x1, UP1 ;  /* 0x00000001ff0b7887 */ /* 0x000fe40008800000 */
[----:B------:R-:W-:-:S04]  /*d980*/  USEL UR10, UR10, URZ, UP1 ;  /* 0x000000ff0a0a7287 */ /* 0x000fc80008800000 */
[----:B------:R-:W-:Y:S01]  /*d990*/  LOP3.LUT R2, R2, UR11, RZ, 0x3c, !PT ;  /* 0x0000000b02027c12 */ /* 0x000fe2000f8e3cff */
[----:B--2---:R-:W-:Y:S07]  /*d9a0*/  BRA.U !UP0, `(.L_x_281) ;  /* 0x0000000108047547 */ /* 0x004fee000b800000 */
[----:B------:R-:W-:Y:S05]  /*d9b0*/  BPT.TRAP 0x1 ;  /* 0x000000040000795c */ /* 0x000fea0000300000 */
.L_x_281:
[----:B------:R-:W-:Y:S01]  /*d9c0*/  ULEA UR25, UR10, UR8, 0x3 ;  /* 0x000000080a197291 */ /* 0x000fe2000f8e18ff */
[----:B------:R-:W-:-:S08]  /*d9d0*/  SHF.L.U32 R3, R2, 0x1f, RZ ;  /* 0x0000001f02037819 */ /* 0x000fd000000006ff */
[----:B------:R-:W2:Y:S02]  /*d9e0*/  SYNCS.PHASECHK.TRANS64.TRYWAIT P1, [UR25+0x7038], R3 ;  /* 0x00703803ff0075a7 */ /* 0x000ea40008021119 */
[----:B--2---:R-:W-:Y:S05]  /*d9f0*/  @!P1 BRA `(.L_x_282) ;  /* 0x0000002400b09947 */ /* 0x004fea0003800000 */
.L_x_397:
[----:B-1----:R-:W-:-:S04]  /*da00*/  @!P0 MOV R0, 0x1000 ;  /* 0x0000100000008802 */ /* 0x002fc80000000f00 */
[----:B------:R1:W-:Y:S01]  /*da10*/  @!P0 SYNCS.ARRIVE.TRANS64 RZ, [UR25+0x7020], R0 ;  /* 0x00702000ffff89a7 */ /* 0x0003e20008000019 */
[----:B------:R-:W-:Y:S05]  /*da20*/  BRA.U !UP2, `(.L_x_283) ;  /* 0x000000010a047547 */ /* 0x000fea000b800000 */
[----:B------:R-:W-:Y:S05]  /*da30*/  BPT.TRAP 0x1 ;  /* 0x000000040000795c */ /* 0x000fea0000300000 */
.L_x_283:
[----:B------:R-:W-:Y:S04]  /*da40*/  BSSY.RECONVERGENT B0, `(.L_x_284) ;  /* 0x0000003000007945 */ /* 0x000fe80003800200 */
[----:B------:R-:W-:Y:S05]  /*da50*/  @P2 BRA `(.L_x_285) ;  /* 0x0000000000042947 */ /* 0x000fea0003800000 */
[----:B------:R-:W-:Y:S05]  /*da60*/  BPT.TRAP 0x1 ;  /* 0x000000040000795c */ /* 0x000fea0000300000 */
.L_x_285:
[----:B------:R-:W-:Y:S05]  /*da70*/  BSYNC.RECONVERGENT B0 ;  /* 0x0000000000007941 */ /* 0x000fea0003800200 */
.L_x_284:
[----:B------:R-:W-:Y:S02]  /*da80*/  ULEA UR24, UR10, UR8, 0xc ;  /* 0x000000080a187291 */ /* 0x000fe4000f8e60ff */
[----:B------:R-:W-:Y:S02]  /*da90*/  UIADD3 UR14, UP1, UPT, UR4, 0x180, URZ ;  /* 0x00000180040e7890 */ /* 0x000fe4000ff3e0ff */
        /* <DEDUP_REMOVED lines=16> */
.L_x_286:
[----:B------:R-:W-:Y:S01]  /*dba0*/  ULEA UR17, UR10, UR8, 0x3 ;  /* 0x000000080a117291 */ /* 0x000fe2000f8e18ff */
[----:B------:R-:W-:-:S08]  /*dbb0*/  SHF.L.U32 R3, R2, 0x1f, RZ ;  /* 0x0000001f02037819 */ /* 0x000fd000000006ff */
[----:B------:R-:W2:Y:S02]  /*dbc0*/  SYNCS.PHASECHK.TRANS64.TRYWAIT P1, [UR17+0x7038], R3 ;  /* 0x00703803ff0075a7 */ /* 0x000ea40008021111 */
[----:B--2---:R-:W-:Y:S05]  /*dbd0*/  @!P1 BRA `(.L_x_287) ;  /* 0x0000002400509947 */ /* 0x004fea0003800000 */
.L_x_399:
[----:B-1----:R-:W-:-:S04]  /*dbe0*/  @!P0 MOV R0, 0x1000 ;  /* 0x0000100000008802 */ /* 0x002fc80000000f00 */
[----:B------:R1:W-:Y:S01]  /*dbf0*/  @!P0 SYNCS.ARRIVE.TRANS64 RZ, [UR17+0x7020], R0 ;  /* 0x00702000ffff89a7 */ /* 0x0003e20008000011 */
[----:B------:R-:W-:Y:S05]  /*dc00*/  BRA.U !UP2, `(.L_x_288) ;  /* 0x000000010a047547 */ /* 0x000fea000b800000 */
[----:B------:R-:W-:Y:S05]  /*dc10*/  BPT.TRAP 0x1 ;  /* 0x000000040000795c */ /* 0x000fea0000300000 */
.L_x_288:
[----:B------:R-:W-:Y:S04]  /*dc20*/  BSSY.RECONVERGENT B0, `(.L_x_289) ;  /* 0x0000003000007945 */ /* 0x000fe80003800200 */
[----:B------:R-:W-:Y:S05]  /*dc30*/  @P2 BRA `(.L_x_290) ;  /* 0x0000000000042947 */ /* 0x000fea0003800000 */
[----:B------:R-:W-:Y:S05]  /*dc40*/  BPT.TRAP 0x1 ;  /* 0x000000040000795c */ /* 0x000fea0000300000 */
.L_x_290:
[----:B------:R-:W-:Y:S05]  /*dc50*/  BSYNC.RECONVERGENT B0 ;  /* 0x0000000000007941 */ /* 0x000fea0003800200 */
.L_x_289:
        /* <DEDUP_REMOVED lines=10> */
[----:B------:R-:W-:Y:S01]  /*dd00*/  UMOV UR21, UR37 ;  /* 0x0000002500157c82 */ /* 0x000fe20008000000 */
[----:B------:R-:W-:-:S02]  /*dd10*/  UIADD3 UR10, UPT, UPT, UR10, 0x1, URZ ;  /* 0x000000010a0a7890 */ /* 0x000fc4000fffe0ff */
[----:B------:R2:W-:Y:S02]  /*dd20*/  UTMALDG.4D [UR16], [UR14], desc[UR12] ;  /* 0x00000c100e0075b4 */ /* 0x0005e40008019000 */
[----:B------:R-:W-:-:S04]  /*dd30*/  UISETP.NE.AND UP1, UPT, UR10, 0x3, UPT ;  /* 0x000000030a00788c */ /* 0x000fc8000bf25270 */
[----:B------:R-:W-:Y:S02]  /*dd40*/  USEL UR11, URZ, 0x1, UP1 ;  /* 0x00000001ff0b7887 */ /* 0x000fe40008800000 */
[----:B------:R-:W-:-:S04]  /*dd50*/  USEL UR10, UR10, URZ, UP1 ;  /* 0x000000ff0a0a7287 */ /* 0x000fc80008800000 */
[----:B------:R-:W-:Y:S01]  /*dd60*/  LOP3.LUT R2, R2, UR11, RZ, 0x3c, !PT ;  /* 0x0000000b02027c12 */ /* 0x000fe2000f8e3cff */
[----:B--2---:R-:W-:Y:S07]  /*dd70*/  BRA.U !UP0, `(.L_x_291) ;  /* 0x0000000108047547 */ /* 0x004fee000b800000 */
[----:B------:R-:W-:Y:S05]  /*dd80*/  BPT.TRAP 0x1 ;  /* 0x000000040000795c */ /* 0x000fea0000300000 */
.L_x_291:
[----:B------:R-:W-:Y:S01]  /*dd90*/  ULEA UR17, UR10, UR8, 0x3 ;  /* 0x000000080a117291 */ /* 0x000fe2000f8e18ff */
[----:B------:R-:W-:-:S08]  /*dda0*/  SHF.L.U32 R3, R2, 0x1f, RZ ;  /* 0x0000001f02037819 */ /* 0x000fd000000006ff */
[----:B------:R-:W2:Y:S02]  /*ddb0*/  SYNCS.PHASECHK.TRANS64.TRYWAIT P1, [UR17+0x7038], R3 ;  /* 0x00703803ff0075a7 */ /* 0x000ea40008021111 */
[----:B--2---:R-:W-:Y:S05]  /*ddc0*/  @!P1 BRA `(.L_x_292) ;  /* 0x0000002000ec9947 */ /* 0x004fea0003800000 */
.L_x_401:
[----:B-1----:R-:W-:-:S04]  /*ddd0*/  @!P0 MOV R0, 0x1000 ;  /* 0x0000100000008802 */ /* 0x002fc80000000f00 */
[----:B------:R1:W-:Y:S01]  /*dde0*/  @!P0 SYNCS.ARRIVE.TRANS64 RZ, [UR17+0x7020], R0 ;  /* 0x00702000ffff89a7 */ /* 0x0003e20008000011 */
[----:B------:R-:W-:Y:S05]  /*ddf0*/  BRA.U !UP2, `(.L_x_293) ;  /* 0x000000010a047547 */ /* 0x000fea000b800000 */
[----:B------:R-:W-:Y:S05]  /*de00*/  BPT.TRAP 0x1 ;  /* 0x000000040000795c */ /* 0x000fea0000300000 */
.L_x_293:
[----:B------:R-:W-:Y:S04]  /*de10*/  BSSY.RECONVERGENT B0, `(.L_x_294) ;  /* 0x0000003000007945 */ /* 0x000fe80003800200 */
[----:B------:R-:W-:Y:S05]  /*de20*/  @P2 BRA `(.L_x_295) ;  /* 0x0000000000042947 */ /* 0x000fea0003800000 */
[----:B------:R-:W-:Y:S05]  /*de30*/  BPT.TRAP 0x1 ;  /* 0x000000040000795c */ /* 0x000fea0000300000 */
.L_x_295:
[----:B------:R-:W-:Y:S05]  /*de40*/  BSYNC.RECONVERGENT B0 ;  /* 0x0000000000007941 */ /* 0x000fea0003800200 */
.L_x_294:
[----:B------:R-:W-:Y:S02]  /*de50*/  ULEA UR16, UR10, UR8, 0xc ;  /* 0x000000080a107291 */ /* 0x000fe4000f8e60ff */
[----:B------:R-:W-:Y:S02]  /*de60*/  UIADD3 UR14, UP1, UPT, UR4, 0x180, URZ ;  /* 0x00000180040e7890 */ /* 0x000fe4000ff3e0ff */
[----:B------:R-:W-:Y:S02]  /*de70*/  UIADD3 UR19, UPT, UPT, UR27, 0x40, URZ ;  /* 0x000000401b137890 */ /* 0x000fe4000fffe0ff */
        /* <DEDUP_REMOVED lines=16> */
.L_x_296:
[----:B------:R-:W-:Y:S01]  /*df80*/  ULEA UR17, UR10, UR8, 0x3 ;  /* 0x000000080a117291 */ /* 0x000fe2000f8e18ff */
[----:B------:R-:W-:-:S08]  /*df90*/  SHF.L.U32 R3, R2, 0x1f, RZ ;  /* 0x0000001f02037819 */ /* 0x000fd000000006ff */
[----:B------:R-:W2:Y:S02]  /*dfa0*/  SYNCS.PHASECHK.TRANS64.TRYWAIT P1, [UR17+0x7038], R3 ;  /* 0x00703803ff0075a7 */ /* 0x000ea40008021111 */
[----:B--2---:R-:W-:Y:S05]  /*dfb0*/  @!P1 BRA `(.L_x_297) ;  /* 0x0000002000889947 */ /* 0x004fea0003800000 */
.L_x_403:
[----:B-1----:R-:W-:-:S04]  /*dfc0*/  @!P0 MOV R0, 0x1000 ;  /* 0x0000100000008802 */ /* 0x002fc80000000f00 */
[----:B------:R1:W-:Y:S01]  /*dfd0*/  @!P0 SYNCS.ARRIVE.TRANS64 RZ, [UR17+0x7020], R0 ;  /* 0x00702000ffff89a7 */ /* 0x0003e20008000011 */
[----:B------:R-:W-:Y:S05]  /*dfe0*/  BRA.U !UP2, `(.L_x_298) ;  /* 0x000000010a047547 */ /* 0x000fea000b800000 */
[----:B------:R-:W-:Y:S05]  /*dff0*/  BPT.TRAP 0x1 ;  /* 0x000000040000795c */ /* 0x000fea0000300000 */
.L_x_298:
[----:B------:R-:W-:Y:S04]  /*e000*/  BSSY.RECONVERGENT B0, `(.L_x_299) ;  /* 0x0000003000007945 */ /* 0x000fe80003800200 */
[----:B------:R-:W-:Y:S05]  /*e010*/  @P2 BRA `(.L_x_300) ;  /* 0x0000000000042947 */ /* 0x000fea0003800000 */
[----:B------:R-:W-:Y:S05]  /*e020*/  BPT.TRAP 0x1 ;  /* 0x000000040000795c */ /* 0x000fea0000300000 */
.L_x_300:
[----:B------:R-:W-:Y:S05]  /*e030*/  BSYNC.RECONVERGENT B0 ;  /* 0x0000000000007941 */ /* 0x000fea0003800200 */
.L_x_299:
        /* <DEDUP_REMOVED lines=19> */
.L_x_301:
[----:B------:R-:W-:Y:S01]  /*e170*/  ULEA UR17, UR10, UR8, 0x3 ;  /* 0x000000080a117291 */ /* 0x000fe2000f8e18ff */
[----:B------:R-:W-:-:S08]  /*e180*/  SHF.L.U32 R3, R2, 0x1f, RZ ;  /* 0x0000001f02037819 */ /* 0x000fd000000006ff */
[----:B------:R-:W2:Y:S02]  /*e190*/  SYNCS.PHASECHK.TRANS64.TRYWAIT P1, [UR17+0x7038], R3 ;  /* 0x00703803ff0075a7 */ /* 0x000ea40008021111 */
[----:B--2---:R-:W-:Y:S05]  /*e1a0*/  @!P1 BRA `(.L_x_302) ;  /* 0x0000002000249947 */ /* 0x004fea0003800000 */
.L_x_405:
[----:B-1----:R-:W-:-:S04]  /*e1b0*/  @!P0 MOV R0, 0x1000 ;  /* 0x0000100000008802 */ /* 0x002fc80000000f00 */
[----:B------:R1:W-:Y:S01]  /*e1c0*/  @!P0 SYNCS.ARRIVE.TRANS64 RZ, [UR17+0x7020], R0 ;  /* 0x00702000ffff89a7 */ /* 0x0003e20008000011 */
[----:B------:R-:W-:Y:S05]  /*e1d0*/  BRA.U !UP2, `(.L_x_303) ;  /* 0x000000010a047547 */ /* 0x000fea000b800000 */
[----:B------:R-:W-:Y:S05]  /*e1e0*/  BPT.TRAP 0x1 ;  /* 0x000000040000795c */ /* 0x000fea0000300000 */
.L_x_303:
[----:B------:R-:W-:Y:S04]  /*e1f0*/  BSSY.RECONVERGENT B0, `(.L_x_304) ;  /* 0x0000003000007945 */ /* 0x000fe80003800200 */
[----:B------:R-:W-:Y:S05]  /*e200*/  @P2 BRA `(.L_x_305) ;  /* 0x0000000000042947 */ /* 0x000fea0003800000 */
[----:B------:R-:W-:Y:S05]  /*e210*/  BPT.TRAP 0x1 ;  /* 0x000000040000795c */ /* 0x000fea0000300000 */
.L_x_305:
[----:B------:R-:W-:Y:S05]  /*e220*/  BSYNC.RECONVERGENT B0 ;  /* 0x0000000000007941 */ /* 0x000fea0003800200 */
.L_x_304:
        /* <DEDUP_REMOVED lines=19> */
.L_x_306:
[----:B------:R-:W-:Y:S01]  /*e360*/  ULEA UR17, UR10, UR8, 0x3 ;  /* 0x000000080a117291 */ /* 0x000fe2000f8e18ff */
[----:B------:R-:W-:-:S08]  /*e370*/  SHF.L.U32 R3, R2, 0x1f, RZ ;  /* 0x0000001f02037819 */ /* 0x000fd000000006ff */
[----:B------:R-:W2:Y:S02]  /*e380*/  SYNCS.PHASECHK.TRANS64.TRYWAIT P1, [UR17+0x7038], R3 ;  /* 0x00703803ff0075a7 */ /* 0x000ea40008021111 */
[----:B--2---:R-:W-:Y:S05]  /*e390*/  @!P1 BRA `(.L_x_307) ;  /* 0x0000001c00c09947 */ /* 0x004fea0003800000 */
.L_x_407:
[----:B-1----:R-:W-:-:S04]  /*e3a0*/  @!P0 MOV R0, 0x1000 ;  /* 0x0000100000008802 */ /* 0x002fc80000000f00 */
[----:B------:R1:W-:Y:S01]  /*e3b0*/  @!P0 SYNCS.ARRIVE.TRANS64 RZ, [UR17+0x7020], R0 ;  /* 0x00702000ffff89a7 */ /* 0x0003e20008000011 */
[----:B------:R-:W-:Y:S05]  /*e3c0*/  BRA.U !UP2, `(.L_x_308) ;  /* 0x000000010a047547 */ /* 0x000fea000b800000 */
[----:B------:R-:W-:Y:S05]  /*e3d0*/  BPT.TRAP 0x1 ;  /* 0x000000040000795c */ /* 0x000fea0000300000 */
.L_x_308:
[----:B------:R-:W-:Y:S04]  /*e3e0*/  BSSY.RECONVERGENT B0, `(.L_x_309) ;  /* 0x0000003000007945 */ /* 0x000fe80003800200 */
[----:B------:R-:W-:Y:S05]  /*e3f0*/  @P2 BRA `(.L_x_310) ;  /* 0x0000000000042947 */ /* 0x000fea0003800000 */
[----:B------:R-:W-:Y:S05]  /*e400*/  BPT.TRAP 0x1 ;  /* 0x000000040000795c */ /* 0x000fea0000300000 */
.L_x_310:
[----:B------:R-:W-:Y:S05]  /*e410*/  BSYNC.RECONVERGENT B0 ;  /* 0x0000000000007941 */ /* 0x000fea0003800200 */
.L_x_309:
        /* <DEDUP_REMOVED lines=13> */
[----:B------:R-:W-:Y:S02]  /*e4f0*/  UIADD3 UR9, UPT, UPT, UR9, 0x4, URZ ;  /* 0x0000000409097890 */ /* 0x000fe4000fffe0ff */
[----:B------:R-:W-:Y:S02]  /*e500*/  UISETP.NE.AND UP1, UPT, UR10, 0x3, UPT ;  /* 0x000000030a00788c */ /* 0x000fe4000bf25270 */
[----:B------:R-:W-:Y:S02]  /*e510*/  UIADD3 UR7, UPT, UPT, UR7, 0x4, URZ ;  /* 0x0000000407077890 */ /* 0x000fe4000fffe0ff */
[----:B------:R-:W-:Y:S02]  /*e520*/  USEL UR11, URZ, 0x1, UP1 ;  /* 0x00000001ff0b7887 */ /* 0x000fe40008800000 */
[----:B------:R-:W-:Y:S02]  /*e530*/  USEL UR10, UR10, URZ, UP1 ;  /* 0x000000ff0a0a7287 */ /* 0x000fe40008800000 */
[----:B------:R-:W-:-:S02]  /*e540*/  UISETP.NE.AND UP1, UPT, UR9, URZ, UPT ;  /* 0x000000ff0900728c */ /* 0x000fc4000bf25270 */
[----:B------:R-:W-:Y:S01]  /*e550*/  LOP3.LUT R2, R2, UR11, RZ, 0x3c, !PT ;  /* 0x0000000b02027c12 */ /* 0x000fe2000f8e3cff */
[----:B------:R-:W-:-:S06]  /*e560*/  UIADD3 UR27, UPT, UPT, UR27, 0x100, URZ ;  /* 0x000001001b1b7890 */ /* 0x000fcc000fffe0ff */
[----:B---3--:R-:W-:Y:S06]  /*e570*/  BRA.U UP1, `(.L_x_311) ;  /* 0xfffffff1010c7547 */ /* 0x008fec000b83ffff */
[----:B------:R-:W-:Y:S02]  /*e580*/  UIADD3 UR9, UPT, UPT, UR7, 0x1, URZ ;  /* 0x0000000107097890 */ /* 0x000fe4000fffe0ff */
.L_x_270:
[----:B------:R-:W-:-:S13]  /*e590*/  ISETP.NE.AND P1, PT, RZ, UR6, PT ;  /* 0x00000006ff007c0c */ /* 0x000fda000bf25270 */
[----:B--2---:R-:W-:Y:S05]  /*e5a0*/  @!P1 EXIT ;  /* 0x000000000000994d */ /* 0x004fea0003800000 */
[----:B------:R-:W-:Y:S02]  /*e5b0*/  UIADD3 UR7, UPT, UPT, -UR6, URZ, URZ ;  /* 0x000000ff06077290 */ /* 0x000fe4000fffe1ff */
[----:B------:R-:W-:-:S12]  /*e5c0*/  USHF.L.U32 UR27, UR9, 0x6, URZ ;  /* 0x00000006091b7899 */ /* 0x000fd800080006ff */
.L_x_322:
[----:B------:R-:W-:Y:S05]  /*e5d0*/  BRA.U !UP0, `(.L_x_312) ;  /* 0x0000000108047547 */ /* 0x000fea000b800000 */
[----:B------:R-:W-:Y:S05]  /*e5e0*/  BPT.TRAP 0x1 ;  /* 0x000000040000795c */ /* 0x000fea0000300000 */
.L_x_312:
[----:B------:R-:W-:Y:S01]  /*e5f0*/  ULEA UR25, UR10, UR8, 0x3 ;  /* 0x000000080a197291 */ /* 0x000fe2000f8e18ff */
[----:B------:R-:W-:-:S08]  /*e600*/  SHF.L.U32 R3, R2, 0x1f, RZ ;  /* 0x0000001f02037819 */ /* 0x000fd000000006ff */
[----:B------:R-:W2:Y:S02]  /*e610*/  SYNCS.PHASECHK.TRANS64.TRYWAIT P1, [UR25+0x7038], R3 ;  /* 0x00703803ff0075a7 */ /* 0x000ea40008021119 */
[----:B--2---:R-:W-:Y:S05]  /*e620*/  @!P1 BRA `(.L_x_313) ;  /* 0x0000001c00349947 */ /* 0x004fea0003800000 */
.L_x_409:
[----:B-1----:R-:W-:-:S04]  /*e630*/  @!P0 MOV R0, 0x1000 ;  /* 0x0000100000008802 */ /* 0x002fc80000000f00 */
[----:B------:R1:W-:Y:S01]  /*e640*/  @!P0 SYNCS.ARRIVE.TRANS64 RZ, [UR25+0x7020], R0 ;  /* 0x00702000ffff89a7 */ /* 0x0003e20008000019 */
[----:B------:R-:W-:Y:S05]  /*e650*/  BRA.U !UP2, `(.L_x_314) ;  /* 0x000000010a047547 */ /* 0x000fea000b800000 */
[----:B------:R-:W-:Y:S05]  /*e660*/  BPT.TRAP 0x1 ;  /* 0x000000040000795c */ /* 0x000fea0000300000 */
.L_x_314:
[----:B------:R-:W-:Y:S04]  /*e670*/  BSSY.RECONVERGENT B0, `(.L_x_315) ;  /* 0x0000003000007945 */ /* 0x000fe80003800200 */
[----:B------:R-:W-:Y:S05]  /*e680*/  @P2 BRA `(.L_x_316) ;  /* 0x0000000000042947 */ /* 0x000fea0003800000 */
[----:B------:R-:W-:Y:S05]  /*e690*/  BPT.TRAP 0x1 ;  /* 0x000000040000795c */ /* 0x000fea0000300000 */
.L_x_316:
[----:B------:R-:W-:Y:S05]  /*e6a0*/  BSYNC.RECONVERGENT B0 ;  /* 0x0000000000007941 */ /* 0x000fea0003800200 */
.L_x_315:
        /* <DEDUP_REMOVED lines=18> */
.L_x_317:
[----:B------:R-:W-:Y:S01]  /*e7d0*/  ULEA UR17, UR6, UR8, 0x3 ;  /* 0x0000000806117291 */ /* 0x000fe2000f8e18ff */
[----:B------:R-:W-:-:S08]  /*e7e0*/  SHF.L.U32 R3, R2, 0x1f, RZ ;  /* 0x0000001f02037819 */ /* 0x000fd000000006ff */
[----:B------:R-:W2:Y:S02]  /*e7f0*/  SYNCS.PHASECHK.TRANS64.TRYWAIT P1, [UR17+0x7038], R3 ;  /* 0x00703803ff0075a7 */ /* 0x000ea40008021111 */
[----:B--2---:R-:W-:Y:S05]  /*e800*/  @!P1 BRA `(.L_x_318) ;  /* 0x0000001800d49947 */ /* 0x004fea0003800000 */
.L_x_411:
[----:B-1----:R-:W-:-:S04]  /*e810*/  @!P0 MOV R0, 0x1000 ;  /* 0x0000100000008802 */ /* 0x002fc80000000f00 */
[----:B------:R1:W-:Y:S01]  /*e820*/  @!P0 SYNCS.ARRIVE.TRANS64 RZ, [UR17+0x7020], R0 ;  /* 0x00702000ffff89a7 */ /* 0x0003e20008000011 */
[----:B------:R-:W-:Y:S05]  /*e830*/  BRA.U !UP2, `(.L_x_319) ;  /* 0x000000010a047547 */ /* 0x000fea000b800000 */
[----:B------:R-:W-:Y:S05]  /*e840*/  BPT.TRAP 0x1 ;  /* 0x000000040000795c */ /* 0x000fea0000300000 */
.L_x_319:
[----:B------:R-:W-:Y:S04]  /*e850*/  BSSY.RECONVERGENT B0, `(.L_x_320) ;  /* 0x0000003000007945 */ /* 0x000fe80003800200 */
[----:B------:R-:W-:Y:S05]  /*e860*/  @P2 BRA `(.L_x_321) ;  /* 0x0000000000042947 */ /* 0x000fea0003800000 */
[----:B------:R-:W-:Y:S05]  /*e870*/  BPT.TRAP 0x1 ;  /* 0x000000040000795c */ /* 0x000fea0000300000 */
.L_x_321:
[----:B------:R-:W-:Y:S05]  /*e880*/  BSYNC.RECONVERGENT B0 ;  /* 0x0000000000007941 */ /* 0x000fea0003800200 */
.L_x_320:
        /* <DEDUP_REMOVED lines=12> */
[----:B------:R2:W-:Y:S01]  /*e950*/  UTMALDG.4D [UR16], [UR14], desc[UR12] ;  /* 0x00000c100e0075b4 */ /* 0x0005e20008019000 */
[----:B------:R-:W-:Y:S02]  /*e960*/  UIADD3 UR7, UPT, UPT, UR7, 0x1, URZ ;  /* 0x0000000107077890 */ /* 0x000fe4000fffe0ff */
[----:B------:R-:W-:Y:S02]  /*e970*/  UISETP.NE.AND UP1, UPT, UR10, 0x3, UPT ;  /* 0x000000030a00788c */ /* 0x000fe4000bf25270 */
[----:B------:R-:W-:Y:S02]  /*e980*/  UIADD3 UR27, UPT, UPT, UR27, 0x40, URZ ;  /* 0x000000401b1b7890 */ /* 0x000fe4000fffe0ff */
[----:B------:R-:W-:Y:S02]  /*e990*/  USEL UR6, URZ, 0x1, UP1 ;  /* 0x00000001ff067887 */ /* 0x000fe40008800000 */
[----:B------:R-:W-:Y:S02]  /*e9a0*/  USEL UR10, UR10, URZ, UP1 ;  /* 0x000000ff0a0a7287 */ /* 0x000fe40008800000 */
[----:B------:R-:W-:-:S02]  /*e9b0*/  UISETP.NE.AND UP1, UPT, UR7, URZ, UPT ;  /* 0x000000ff0700728c */ /* 0x000fc4000bf25270 */
[----:B------:R-:W-:-:S07]  /*e9c0*/  LOP3.LUT R2, R2, UR6, RZ, 0x3c, !PT ;  /* 0x0000000602027c12 */ /* 0x000fce000f8e3cff */
[----:B--2---:R-:W-:Y:S05]  /*e9d0*/  BRA.U UP1, `(.L_x_322) ;  /* 0xfffffff901fc7547 */ /* 0x004fea000b83ffff */
[----:B------:R-:W-:Y:S05]  /*e9e0*/  EXIT ;  /* 0x000000000000794d */ /* 0x000fea0003800000 */
.L_x_430:
[----:B------:R-:W-:-:S08]  /*e9f0*/  NOP ;  /* 0x0000000000007918 */ /* 0x000fd00000000000 */
[----:B------:R-:W1:-:S00]  /*ea00*/  USETMAXREG.DEALLOC.CTAPOOL 0x20 ;  /* 0x00000020000079c8 */ /* 0x000e4000080e0500 */
[----:B------:R-:W2:Y:S08]  /*ea10*/  S2UR UR18, SR_CTAID.X ;  /* 0x00000000001279c3 */ /* 0x000eb00000002500 */
[----:B-1----:R-:W1:Y:S01]  /*ea20*/  LDC R0, c[0x0][0x380] ;  /* 0x0000e000ff007b82 */ /* 0x002e620000000800 */
[----:B--2---:R-:W-:-:S06]  /*ea30*/  USHF.L.U32 UR18, UR18, 0x8, URZ ;  /* 0x0000000812127899 */ /* 0x004fcc00080006ff */
[----:B-1----:R-:W-:-:S13]  /*ea40*/  ISETP.LE.U32.AND P0, PT, R0, UR18, PT ;  /* 0x0000001200007c0c */ /* 0x002fda000bf03070 */
[----:B------:R-:W-:Y:S05]  /*ea50*/  @P0 EXIT ;  /* 0x000000000000094d */ /* 0x000fea0003800000 */
[----:B------:R-:W1:Y:S01]  /*ea60*/  LDCU UR19, c[0x0][0x38c] ;  /* 0x00007180ff1377ac */ /* 0x000e620008000800 */
[----:B------:R-:W2:Y:S01]  /*ea70*/  S2UR UR4, SR_CTAID.Y ;  /* 0x00000000000479c3 */ /* 0x000ea20000002600 */
[----:B------:R-:W-:Y:S01]  /*ea80*/  UMOV UR6, URZ ;  /* 0x000000ff00067c82 */ /* 0x000fe20008000000 */
[----:B------:R-:W-:Y:S01]  /*ea90*/  ELECT P0, URZ, PT ;  /* 0x0000000000ff782f */ /* 0x000fe20003800000 */
[----:B-1----:R-:W1:Y:S01]  /*eaa0*/  I2F.U32.RP R2, UR19 ;  /* 0x0000001300027d06 */ /* 0x002e620008209000 */
[----:B------:R-:W-:-:S07]  /*eab0*/  UISETP.NE.U32.AND UP0, UPT, UR19, URZ, UPT ;  /* 0x000000ff1300728c */ /* 0x000fce000bf05070 */
[----:B-1----:R-:W1:Y:S02]  /*eac0*/  MUFU.RCP R0, R2 ;  /* 0x0000000200007308 */ /* 0x002e640000001000 */
[----:B-1----:R-:W-:-:S06]  /*ead0*/  VIADD R0, R0, 0xffffffe ;  /* 0x0ffffffe00007836 */ /* 0x002fcc0000000000 */
[----:B------:R-:W1:Y:S02]  /*eae0*/  F2I.FTZ.U32.TRUNC.NTZ R0, R0 ;  /* 0x0000000000007305 */ /* 0x000e64000021f000 */
[----:B-1----:R-:W-:-:S13]  /*eaf0*/  R2UR UR7, R0 ;  /* 0x00000000000772ca */ /* 0x002fda00000e0000 */
[----:B------:R-:W-:-:S04]  /*eb00*/  UIADD3 UR5, UPT, UPT, URZ, -UR7, URZ ;  /* 0x80000007ff057290 */ /* 0x000fc8000fffe0ff */
[----:B------:R-:W-:-:S04]  /*eb10*/  UIMAD UR5, UR5, UR19, URZ ;  /* 0x00000013050572a4 */ /* 0x000fc8000f8e02ff */
[----:B------:R-:W-:-:S04]  /*eb20*/  UIMAD.WIDE.U32 UR6, UR7, UR5, UR6 ;  /* 0x00000005070672a5 */ /* 0x000fc8000f8e0006 */
[----:B--2---:R-:W-:-:S07]  /*eb30*/  UIMAD.WIDE.U32 UR20, UR7, UR4, URZ ;  /* 0x00000004071472a5 */ /* 0x004fce000f8e00ff */
[----:B------:R-:W-:Y:S02]  /*eb40*/  UMOV UR20, UR21 ;  /* 0x0000001500147c82 */ /* 0x000fe40008000000 */
[----:B------:R-:W-:Y:S02]  /*eb50*/  UIADD3 UR5, UPT, UPT, -UR20, URZ, URZ ;  /* 0x000000ff14057290 */ /* 0x000fe4000fffe1ff */
[----:B------:R-:W1:Y:S02]  /*eb60*/  S2UR UR21, SR_CTAID.Z ;  /* 0x00000000001579c3 */ /* 0x000e640000002700 */
        /* <DEDUP_REMOVED lines=9> */
[----:B-1----:R-:W-:Y:S11]  /*ec00*/  BRA.U UP6, `(.L_x_323) ;  /* 0x0000000106047547 */ /* 0x002ff6000b800000 */
[----:B------:R-:W-:Y:S05]  /*ec10*/  BPT.TRAP 0x1 ;  /* 0x000000040000795c */ /* 0x000fea0000300000 */
.L_x_323:
[----:B------:R-:W1:Y:S01]  /*ec20*/  S2UR UR4, SR_CgaCtaId ;  /* 0x00000000000479c3 */ /* 0x000e620000008800 */
[----:B------:R-:W-:Y:S01]  /*ec30*/  UMOV UR16, 0x400 ;  /* 0x0000040000107882 */ /* 0x000fe20000000000 */
[----:B------:R-:W-:Y:S01]  /*ec40*/  SHF.L.U32 R3, RZ, 0x1f, RZ ;  /* 0x0000001fff037819 */ /* 0x000fe200000006ff */
[----:B-1----:R-:W-:-:S09]  /*ec50*/  ULEA UR16, UR4, UR16, 0x18 ;  /* 0x0000001004107291 */ /* 0x002fd2000f8ec0ff */
[----:B------:R-:W1:Y:S02]  /*ec60*/  SYNCS.PHASECHK.TRANS64.TRYWAIT P0, [UR16+0x70b0], R3 ;  /* 0x0070b003ff0075a7 */ /* 0x000e640008001110 */
[----:B-1----:R-:W-:Y:S05]  /*ec70*/  @!P0 BRA `(.L_x_324) ;  /* 0x0000001400d08947 */ /* 0x002fea0003800000 */
.L_x_413:
[----:B------:R-:W2:Y:S01]  /*ec80*/  LDCU.64 UR6, c[0x0][0x348] ;  /* 0x00006900ff0677ac */ /* 0x000ea20008000a00 */
[----:B------:R-:W-:Y:S01]  /*ec90*/  UMOV UR17, URZ ;  /* 0x000000ff00117c82 */ /* 0x000fe20008000000 */
[----:B--2---:R-:W-:-:S04]  /*eca0*/  UIADD3 UR6, UP0, UPT, UR6, 0x400, URZ ;  /* 0x0000040006067890 */ /* 0x004fc8000ff1e0ff */
[----:B------:R-:W-:-:S09]  /*ecb0*/  UIADD3.X UR7, UPT, UPT, URZ, UR7, URZ, UP0, !UPT ;  /* 0x00000007ff077290 */ /* 0x000fd200087fe4ff */
[----:B------:R2:W-:Y:S01]  /*ecc0*/  UTMASTG.5D [UR16], [UR6] ;  /* 0x00000010060073b5 */ /* 0x0005e20008020000 */
[----:B------:R0:W-:Y:S01]  /*ecd0*/  UTMACMDFLUSH ;  /* 0x00000000000079b7 */ /* 0x0001e20000000000 */
[----:B--2---:R-:W-:Y:S05]  /*ece0*/  BRA.U UP6, `(.L_x_325) ;  /* 0x0000000106047547 */ /* 0x004fea000b800000 */
[----:B------:R-:W-:Y:S05]  /*ecf0*/  BPT.TRAP 0x1 ;  /* 0x000000040000795c */ /* 0x000fea0000300000 */
.L_x_325:
[----:B------:R-:W2:Y:S02]  /*ed00*/  SYNCS.PHASECHK.TRANS64.TRYWAIT P0, [UR16+0x70b8], R3 ;  /* 0x0070b803ff0075a7 */ /* 0x000ea40008001110 */
[----:B--2---:R-:W-:Y:S05]  /*ed10*/  @!P0 BRA `(.L_x_326) ;  /* 0x0000001400c08947 */ /* 0x004fea0003800000 */
.L_x_415:
[----:B------:R-:W2:Y:S01]  /*ed20*/  LDCU.64 UR6, c[0x0][0x348] ;  /* 0x00006900ff0677ac */ /* 0x000ea20008000a00 */
[----:B------:R-:W-:Y:S02]  /*ed30*/  UIADD3 UR10, UPT, UPT, UR18, 0x80, URZ ;  /* 0x00000080120a7890 */ /* 0x000fe4000fffe0ff */
[----:B------:R-:W-:Y:S01]  /*ed40*/  UIADD3 UR8, UPT, UPT, UR16, 0x2000, URZ ;  /* 0x0000200010087890 */ /* 0x000fe2000fffe0ff */
[----:B------:R-:W-:Y:S01]  /*ed50*/  UMOV UR9, URZ ;  /* 0x000000ff00097c82 */ /* 0x000fe20008000000 */
[----:B------:R-:W-:Y:S01]  /*ed60*/  UMOV UR11, UR19 ;  /* 0x00000013000b7c82 */ /* 0x000fe20008000000 */
[----:B------:R-:W-:Y:S01]  /*ed70*/  UMOV UR12, UR20 ;  /* 0x00000014000c7c82 */ /* 0x000fe20008000000 */
[----:B------:R-:W-:Y:S01]  /*ed80*/  UMOV UR13, UR21 ;  /* 0x00000015000d7c82 */ /* 0x000fe20008000000 */
[----:B--2---:R-:W-:-:S04]  /*ed90*/  UIADD3 UR6, UP0, UPT, UR6, 0x400, URZ ;  /* 0x0000040006067890 */ /* 0x004fc8000ff1e0ff */
[----:B------:R-:W-:-:S09]  /*eda0*/  UIADD3.X UR7, UPT, UPT, URZ, UR7, URZ, UP0, !UPT ;  /* 0x00000007ff077290 */ /* 0x000fd200087fe4ff */
[----:B------:R2:W-:Y:S01]  /*edb0*/  UTMASTG.5D [UR8], [UR6] ;  /* 0x00000008060073b5 */ /* 0x0005e20008020000 */
[----:B------:R0:W-:Y:S01]  /*edc0*/  UTMACMDFLUSH ;  /* 0x00000000000079b7 */ /* 0x0001e20000000000 */
[----:B------:R-:W-:-:S04]  /*edd0*/  DEPBAR.LE SB0, 0x1 ;  /* 0x000080400000791a */ /* 0x000fc80000000000 */
[----:B--2---:R-:W-:Y:S05]  /*ede0*/  BRA.U UP6, `(.L_x_327) ;  /* 0x0000000106047547 */ /* 0x004fea000b800000 */
[----:B------:R-:W-:Y:S05]  /*edf0*/  BPT.TRAP 0x1 ;  /* 0x000000040000795c */ /* 0x000fea0000300000 */
.L_x_327:
[----:B------:R-:W-:-:S04]  /*ee00*/  UIADD3 UR5, UPT, UPT, UR16, 0x70c0, URZ ;  /* 0x000070c010057890 */ /* 0x000fc8000fffe0ff */
[----:B------:R-:W-:-:S09]  /*ee10*/  UPRMT UR5, UR4, 0x654, UR5 ;  /* 0x0000065404057896 */ /* 0x000fd20008000005 */
[----:B------:R-:W-:Y:S01]  /*ee20*/  SYNCS.ARRIVE.TRANS64.RED.A1T0 RZ, [UR5], RZ ;  /* 0x000000ffffff79a7 */ /* 0x000fe20008100405 */
[----:B------:R-:W-:-:S04]  /*ee30*/  DEPBAR.LE SB0, 0x0 ;  /* 0x000080000000791a */ /* 0x000fc80000000000 */
[----:B------:R-:W-:Y:S05]  /*ee40*/  BRA.U UP6, `(.L_x_328) ;  /* 0x0000000106047547 */ /* 0x000fea000b800000 */
[----:B------:R-:W-:Y:S05]  /*ee50*/  BPT.TRAP 0x1 ;  /* 0x000000040000795c */ /* 0x000fea0000300000 */
.L_x_328:
[----:B------:R-:W-:Y:S01]  /*ee60*/  UIADD3 UR5, UPT, UPT, UR16, 0x70c8, URZ ;  /* 0x000070c810057890 */ /* 0x000fe2000fffe0ff */
[----:B------:R-:W-:Y:S02]  /*ee70*/  IMAD.MOV.U32 R2, RZ, RZ, 0xffff ;  /* 0x0000ffffff027424 */ /* 0x000fe400078e00ff */
[----:B-1----:R-:W-:Y:S01]  /*ee80*/  IMAD.MOV.U32 R0, RZ, RZ, 0x1 ;  /* 0x00000001ff007424 */ /* 0x002fe200078e00ff */
[----:B------:R-:W-:-:S09]  /*ee90*/  UPRMT UR5, UR4, 0x654, UR5 ;  /* 0x0000065404057896 */ /* 0x000fd20008000005 */
[----:B------:R-:W-:Y:S01]  /*eea0*/  SYNCS.ARRIVE.TRANS64.RED.A1T0 RZ, [UR5], RZ ;  /* 0x000000ffffff79a7 */ /* 0x000fe20008100405 */
[----:B------:R-:W1:Y:S01]  /*eeb0*/  LDS R3, [UR16+0x70e0] ;  /* 0x0070e010ff037984 */ /* 0x000e620008000800 */
[----:B------:R-:W-:Y:S02]  /*eec0*/  UMOV UR6, 0x40 ;  /* 0x0000004000067882 */ /* 0x000fe40000000000 */
[----:B------:R-:W-:Y:S01]  /*eed0*/  ULEA UR6, UR4, UR6, 0x18 ;  /* 0x0000000604067291 */ /* 0x000fe2000f8ec0ff */
[----:B------:R-:W-:-:S08]  /*eee0*/  NOP ;  /* 0x0000000000007918 */ /* 0x000fd00000000000 */
[----:B------:R-:W2:Y:S01]  /*eef0*/  LDS R5, [UR6+0x14] ;  /* 0x00001406ff057984 */ /* 0x000ea20008000800 */
[----:B-1----:R-:W-:-:S04]  /*ef00*/  LOP3.LUT R3, R3, 0xffff, RZ, 0xc0, !PT ;  /* 0x0000ffff03037812 */ /* 0x002fc800078ec0ff */
[----:B------:R-:W-:-:S04]  /*ef10*/  SHF.R.U32.HI R3, RZ, 0x5, R3 ;  /* 0x00000005ff037819 */ /* 0x000fc80000011603 */
[-C--:B------:R-:W-:Y:S02]  /*ef20*/  SHF.L.U32 R2, R2, R3.reuse, RZ ;  /* 0x0000000302027219 */ /* 0x080fe400000006ff */
[----:B------:R-:W-:Y:S02]  /*ef30*/  SHF.L.U32 R3, R0, R3, RZ ;  /* 0x0000000300037219 */ /* 0x000fe400000006ff */
[----:B--2---:R-:W-:-:S04]  /*ef40*/  LOP3.LUT R5, R5, R2, RZ, 0xc0, !PT ;  /* 0x0000000205057212 */ /* 0x004fc800078ec0ff */
[----:B------:R-:W-:-:S13]  /*ef50*/  ISETP.NE.AND P0, PT, R5, R2, PT ;  /* 0x000000020500720c */ /* 0x000fda0003f05270 */
[----:B------:R-:W-:Y:S05]  /*ef60*/  @P0 BRA `(.L_x_329) ;  /* 0x00000000005c0947 */ /* 0x000fea0003800000 */
[----:B------:R-:W1:Y:S02]  /*ef70*/  LDS R0, [UR6+0x18] ;  /* 0x00001806ff007984 */ /* 0x000e640008000800 */
[----:B-1----:R-:W-:-:S04]  /*ef80*/  LOP3.LUT R0, R0, R3, RZ, 0xc0, !PT ;  /* 0x0000000300007212 */ /* 0x002fc800078ec0ff */
[----:B------:R-:W-:-:S13]  /*ef90*/  ISETP.NE.AND P0, PT, R0, R3, PT ;  /* 0x000000030000720c */ /* 0x000fda0003f05270 */
[----:B------:R-:W-:Y:S05]  /*efa0*/  @P0 BRA `(.L_x_330) ;  /* 0x0000000000400947 */ /* 0x000fea0003800000 */
[----:B------:R-:W-:Y:S01]  /*efb0*/  R2UR UR8, R2 ;  /* 0x00000000020872ca */ /* 0x000fe200000e0000 */
[----:B------:R-:W-:Y:S01]  /*efc0*/  VOTEU.ANY UR7, UPT, PT ;  /* 0x0000000000077886 */ /* 0x000fe200038e0100 */
[----:B------:R-:W1:Y:S01]  /*efd0*/  S2R R2, SR_LANEID ;  /* 0x0000000000027919 */ /* 0x000e620000000000 */
[----:B------:R-:W-:Y:S01]  /*efe0*/  LOP3.LUT R4, RZ, R3, RZ, 0x33, !PT ;  /* 0x00000003ff047212 */ /* 0x000fe200078e33ff */
[----:B------:R-:W-:-:S03]  /*eff0*/  UFLO.U32 UR7, UR7 ;  /* 0x00000007000772bd */ /* 0x000fc600080e0000 */
[----:B------:R-:W2:Y:S06]  /*f000*/  REDUX UR4, R4 ;  /* 0x00000000040473c4 */ /* 0x000eac0000000000 */
[----:B------:R-:W-:-:S06]  /*f010*/  ULOP3.LUT UR8, URZ, UR8, URZ, 0x33, !UPT ;  /* 0x00000008ff087292 */ /* 0x000fcc000f8e33ff */
[----:B------:R-:W-:-:S04]  /*f020*/  IMAD.U32 R0, RZ, RZ, UR8 ;  /* 0x00000008ff007e24 */ /* 0x000fc8000f8e00ff */
[----:B------:R-:W3:Y:S02]  /*f030*/  REDUX UR5, R0 ;  /* 0x00000000000573c4 */ /* 0x000ee40000000000 */
[----:B------:R4:W-:Y:S01]  /*f040*/  UTCATOMSWS.AND URZ, UR8 ;  /* 0x0000000800ff79e3 */ /* 0x0009e20008000000 */
[----:B-1----:R-:W-:Y:S01]  /*f050*/  ISETP.EQ.U32.AND P0, PT, R2, UR7, PT ;  /* 0x0000000702007c0c */ /* 0x002fe2000bf02070 */
[----:B--2---:R-:W-:Y:S02]  /*f060*/  IMAD.U32 R2, RZ, RZ, UR4 ;  /* 0x00000004ff027e24 */ /* 0x004fe4000f8e00ff */
[----:B---3--:R-:W-:-:S10]  /*f070*/  IMAD.U32 R3, RZ, RZ, UR5 ;  /* 0x00000005ff037e24 */ /* 0x008fd4000f8e00ff */
[----:B------:R4:W-:Y:S04]  /*f080*/  @P0 ATOMS.AND RZ, [UR6+0x14], R3 ;  /* 0x00001403ffff098c */ /* 0x0009e8000a800006 */
[----:B------:R4:W-:Y:S01]  /*f090*/  @P0 ATOMS.AND RZ, [UR6+0x18], R2 ;  /* 0x00001802ffff098c */ /* 0x0009e2000a800006 */
[----:B------:R-:W-:Y:S05]  /*f0a0*/  BRA `(.L_x_331) ;  /* 0x0000000000147947 */ /* 0x000fea0003800000 */
.L_x_330:
[----:B------:R-:W-:Y:S02]  /*f0b0*/  MOV R2, 0xf0d0 ;  /* 0x0000f0d000027802 */ /* 0x000fe40000000f00 */
[----:B------:R-:W-:Y:S05]  /*f0c0*/  CALL.REL.NOINC `($__internal_0_$__cuda_sm10x_tcgen05_guardrail_trap_col_being_dealloced_not_returned_by_alloc) ;  /* 0x0000001000ec7944 */ /* 0x000fea0003c00000 */
[----:B------:R-:W-:Y:S05]  /*f0d0*/  BRA `(.L_x_331) ;  /* 0x0000000000087947 */ /* 0x000fea0003800000 */
.L_x_329:
[----:B------:R-:W-:Y:S02]  /*f0e0*/  MOV R2, 0xf100 ;  /* 0x0000f10000027802 */ /* 0x000fe40000000f00 */
[----:B------:R-:W-:Y:S05]  /*f0f0*/  CALL.REL.NOINC `($__internal_2_$__cuda_sm10x_tcgen05_guardrail_trap_unallocated_columns_being_dealloced) ;  /* 0x0000001000f87944 */ /* 0x000fea0003c00000 */
.L_x_331:
[----:B------:R-:W-:Y:S01]  /*f100*/  NOP ;  /* 0x0000000000007918 */ /* 0x000fe20000000000 */
[----:B----4-:R-:W-:Y:S05]  /*f110*/  EXIT ;  /* 0x000000000000794d */ /* 0x010fea0003800000 */
.L_x_35:
[----:B------:R-:W-:-:S07]  /*f120*/  MOV R0, UR4 ;  /* 0x0000000400007c02 */ /* 0x000fce0008000f00 */
.L_x_332:
[----:B-1----:R1:W2:Y:S02]  /*f130*/  SYNCS.PHASECHK.TRANS64.TRYWAIT P0, [R0+URZ+0x7000], R3 ;  /* 0x00700003000075a7 */ /* 0x0022a400080011ff */
[----:B--2---:R-:W-:Y:S05]  /*f140*/  @!P0 NANOSLEEP.SYNCS 0x989680 ;  /* 0x009896800000895d */ /* 0x004fea0003900000 */
[----:B------:R-:W2:Y:S02]  /*f150*/  @!P0 SYNCS.PHASECHK.TRANS64 P0, [R0+URZ+0x7000], R3 ;  /* 0x00700003000085a7 */ /* 0x000ea400080010ff */
[----:B--2---:R-:W-:Y:S05]  /*f160*/  @!P0 BRA `(.L_x_332) ;  /* 0xfffffffc00f08947 */ /* 0x004fea000383ffff */
[----:B------:R-:W-:Y:S05]  /*f170*/  BRA `(.L_x_333) ;  /* 0xffffff2800747947 */ /* 0x000fea000383ffff */
.L_x_37:
[----:B-1----:R-:W-:-:S07]  /*f180*/  MOV R0, UR4 ;  /* 0x0000000400007c02 */ /* 0x002fce0008000f00 */
.L_x_334:
[----:B-1----:R1:W2:Y:S02]  /*f190*/  SYNCS.PHASECHK.TRANS64.TRYWAIT P0, [R0+URZ+0x7020], R3 ;  /* 0x00702003000075a7 */ /* 0x0022a400080011ff */
[----:B--2---:R-:W-:Y:S05]  /*f1a0*/  @!P0 NANOSLEEP.SYNCS 0x989680 ;  /* 0x009896800000895d */ /* 0x004fea0003900000 */
[----:B------:R-:W2:Y:S02]  /*f1b0*/  @!P0 SYNCS.PHASECHK.TRANS64 P0, [R0+URZ+0x7020], R3 ;  /* 0x00702003000085a7 */ /* 0x000ea400080010ff */
[----:B--2---:R-:W-:Y:S05]  /*f1c0*/  @!P0 BRA `(.L_x_334) ;  /* 0xfffffffc00f08947 */ /* 0x004fea000383ffff */
[----:B------:R-:W-:Y:S05]  /*f1d0*/  BRA `(.L_x_335) ;  /* 0xffffff2800707947 */ /* 0x000fea000383ffff */
.L_x_39:
[----:B------:R-:W-:-:S07]  /*f1e0*/  MOV R5, UR4 ;  /* 0x0000000400057c02 */ /* 0x000fce0008000f00 */
.L_x_336:
[----:B--2---:R2:W3:Y:S02]  /*f1f0*/  SYNCS.PHASECHK.TRANS64.TRYWAIT P0, [R5+URZ+0x7058], R2 ;  /* 0x00705802050075a7 */ /* 0x0044e400080011ff */
[----:B---3--:R-:W-:Y:S05]  /*f200*/  @!P0 NANOSLEEP.SYNCS 0x989680 ;  /* 0x009896800000895d */ /* 0x008fea0003900000 */
[----:B------:R-:W3:Y:S02]  /*f210*/  @!P0 SYNCS.PHASECHK.TRANS64 P0, [R5+URZ+0x7058], R2 ;  /* 0x00705802050085a7 */ /* 0x000ee400080010ff */
[----:B---3--:R-:W-:Y:S05]  /*f220*/  @!P0 BRA `(.L_x_336) ;  /* 0xfffffffc00f08947 */ /* 0x008fea000383ffff */
[----:B------:R-:W-:Y:S05]  /*f230*/  BRA `(.L_x_337) ;  /* 0xffffff2800747947 */ /* 0x000fea000383ffff */
.L_x_43:
[----:B------:R-:W-:-:S07]  /*f240*/  MOV R0, UR4 ;  /* 0x0000000400007c02 */ /* 0x000fce0008000f00 */
.L_x_338:
[----:B-1----:R1:W3:Y:S02]  /*f250*/  SYNCS.PHASECHK.TRANS64.TRYWAIT P0, [R0+URZ+0x7008], R3 ;  /* 0x00700803000075a7 */ /* 0x0022e400080011ff */
[----:B---3--:R-:W-:Y:S05]  /*f260*/  @!P0 NANOSLEEP.SYNCS 0x989680 ;  /* 0x009896800000895d */ /* 0x008fea0003900000 */
[----:B------:R-:W3:Y:S02]  /*f270*/  @!P0 SYNCS.PHASECHK.TRANS64 P0, [R0+URZ+0x7008], R3 ;  /* 0x00700803000085a7 */ /* 0x000ee400080010ff */
[----:B---3--:R-:W-:Y:S05]  /*f280*/  @!P0 BRA `(.L_x_338) ;  /* 0xfffffffc00f08947 */ /* 0x008fea000383ffff */
[----:B------:R-:W-:Y:S05]  /*f290*/  BRA `(.L_x_339) ;  /* 0xffffff2800c07947 */ /* 0x000fea000383ffff */
.L_x_45:
[----:B--2---:R-:W-:-:S07]  /*f2a0*/  MOV R5, UR4 ;  /* 0x0000000400057c02 */ /* 0x004fce0008000f00 */
.L_x_340:
[----:B--2---:R2:W3:Y:S02]  /*f2b0*/  SYNCS.PHASECHK.TRANS64.TRYWAIT P0, [R5+URZ+0x7068], R2 ;  /* 0x00706802050075a7 */ /* 0x0044e400080011ff */
[----:B---3--:R-:W-:Y:S05]  /*f2c0*/  @!P0 NANOSLEEP.SYNCS 0x989680 ;  /* 0x009896800000895d */ /* 0x008fea0003900000 */
[----:B------:R-:W3:Y:S02]  /*f2d0*/  @!P0 SYNCS.PHASECHK.TRANS64 P0, [R5+URZ+0x7068], R2 ;  /* 0x00706802050085a7 */ /* 0x000ee400080010ff */
[----:B---3--:R-:W-:Y:S05]  /*f2e0*/  @!P0 BRA `(.L_x_340) ;  /* 0xfffffffc00f08947 */ /* 0x008fea000383ffff */
[----:B------:R-:W-:Y:S05]  /*f2f0*/  BRA `(.L_x_341) ;  /* 0xffffff2800bc7947 */ /* 0x000fea000383ffff */
.L_x_49:
[----:B------:R-:W-:-:S07]  /*f300*/  MOV R0, UR4 ;  /* 0x0000000400007c02 */ /* 0x000fce0008000f00 */
.L_x_342:
[----:B---3--:R3:W4:Y:S02]  /*f310*/  SYNCS.PHASECHK.TRANS64.TRYWAIT P0, [R0+URZ+0x7028], R3 ;  /* 0x00702803000075a7 */ /* 0x00872400080011ff */
[----:B----4-:R-:W-:Y:S05]  /*f320*/  @!P0 NANOSLEEP.SYNCS 0x989680 ;  /* 0x009896800000895d */ /* 0x010fea0003900000 */
[----:B------:R-:W4:Y:S02]  /*f330*/  @!P0 SYNCS.PHASECHK.TRANS64 P0, [R0+URZ+0x7028], R3 ;  /* 0x00702803000085a7 */ /* 0x000f2400080010ff */
[----:B----4-:R-:W-:Y:S05]  /*f340*/  @!P0 BRA `(.L_x_342) ;  /* 0xfffffffc00f08947 */ /* 0x010fea000383ffff */
[----:B------:R-:W-:Y:S05]  /*f350*/  BRA `(.L_x_343) ;  /* 0xffffff2c00147947 */ /* 0x000fea000383ffff */
.L_x_51:
[----:B--2---:R-:W-:-:S07]  /*f360*/  MOV R5, UR4 ;  /* 0x0000000400057c02 */ /* 0x004fce0008000f00 */
.L_x_344:
[----:B--2---:R2:W4:Y:S02]  /*f370*/  SYNCS.PHASECHK.TRANS64.TRYWAIT P0, [R5+URZ+0x70a0], R2 ;  /* 0x0070a002050075a7 */ /* 0x00452400080011ff */
[----:B----4-:R-:W-:Y:S05]  /*f380*/  @!P0 NANOSLEEP.SYNCS 0x989680 ;  /* 0x009896800000895d */ /* 0x010fea0003900000 */
[----:B------:R-:W4:Y:S02]  /*f390*/  @!P0 SYNCS.PHASECHK.TRANS64 P0, [R5+URZ+0x70a0], R2 ;  /* 0x0070a002050085a7 */ /* 0x000f2400080010ff */
[----:B----4-:R-:W-:Y:S05]  /*f3a0*/  @!P0 BRA `(.L_x_344) ;  /* 0xfffffffc00f08947 */ /* 0x010fea000383ffff */
[----:B------:R-:W-:Y:S05]  /*f3b0*/  BRA `(.L_x_345) ;  /* 0xffffff2c000c7947 */ /* 0x000fea000383ffff */
.L_x_53:
[----:B---3--:R-:W-:-:S07]  /*f3c0*/  MOV R0, UR4 ;  /* 0x0000000400007c02 */ /* 0x008fce0008000f00 */
.L_x_346:
[----:B---3--:R3:W4:Y:S02]  /*f3d0*/  SYNCS.PHASECHK.TRANS64.TRYWAIT P0, [R0+URZ+0x7058], R3 ;  /* 0x00705803000075a7 */ /* 0x00872400080011ff */
[----:B----4-:R-:W-:Y:S05]  /*f3e0*/  @!P0 NANOSLEEP.SYNCS 0x989680 ;  /* 0x009896800000895d */ /* 0x010fea0003900000 */
[----:B------:R-:W4:Y:S02]  /*f3f0*/  @!P0 SYNCS.PHASECHK.TRANS64 P0, [R0+URZ+0x7058], R3 ;  /* 0x00705803000085a7 */ /* 0x000f2400080010ff */
[----:B----4-:R-:W-:Y:S05]  /*f400*/  @!P0 BRA `(.L_x_346) ;  /* 0xfffffffc00f08947 */ /* 0x010fea000383ffff */
[----:B------:R-:W-:Y:S05]  /*f410*/  BRA `(.L_x_347) ;  /* 0xffffff2c00047947 */ /* 0x000fea000383ffff */
.L_x_57:
[----:B------:R-:W-:Y:S07]  /*f420*/  MOV R0, UR8 ;  /* 0x0000000800007c02 */ /* 0x000fee0008000f00 */
.L_x_348:
[----:B--2---:R2:W3:Y:S02]  /*f430*/  SYNCS.PHASECHK.TRANS64.TRYWAIT P0, [R0+URZ+0x7020], R3 ;  /* 0x00702003000075a7 */ /* 0x0044e400080011ff */
[----:B---3--:R-:W-:Y:S05]  /*f440*/  @!P0 NANOSLEEP.SYNCS 0x989680 ;  /* 0x009896800000895d */ /* 0x008fea0003900000 */
[----:B------:R-:W3:Y:S02]  /*f450*/  @!P0 SYNCS.PHASECHK.TRANS64 P0, [R0+URZ+0x7020], R3 ;  /* 0x00702003000085a7 */ /* 0x000ee400080010ff */
[----:B---3--:R-:W-:Y:S05]  /*f460*/  @!P0 BRA `(.L_x_348) ;  /* 0xfffffffc00f08947 */ /* 0x008fea000383ffff */
[----:B------:R-:W-:Y:S05]  /*f470*/  BRA `(.L_x_349) ;  /* 0xffffff2c00ec7947 */ /* 0x000fea000383ffff */
.L_x_60:
[----:B------:R-:W-:Y:S07]  /*f480*/  MOV R0, UR4 ;  /* 0x0000000400007c02 */ /* 0x000fee0008000f00 */
.L_x_350:
[----:B--2---:R2:W3:Y:S02]  /*f490*/  SYNCS.PHASECHK.TRANS64.TRYWAIT P0, [R0+URZ+0x70a8], R3 ;  /* 0x0070a803000075a7 */ /* 0x0044e400080011ff */
[----:B---3--:R-:W-:Y:S05]  /*f4a0*/  @!P0 NANOSLEEP.SYNCS 0x989680 ;  /* 0x009896800000895d */ /* 0x008fea0003900000 */
[----:B------:R-:W3:Y:S02]  /*f4b0*/  @!P0 SYNCS.PHASECHK.TRANS64 P0, [R0+URZ+0x70a8], R3 ;  /* 0x0070a803000085a7 */ /* 0x000ee400080010ff */
[----:B---3--:R-:W-:Y:S05]  /*f4c0*/  @!P0 BRA `(.L_x_350) ;  /* 0xfffffffc00f08947 */ /* 0x008fea000383ffff */
[----:B------:R-:W-:Y:S05]  /*f4d0*/  BRA `(.L_x_351) ;  /* 0xffffff3000547947 */ /* 0x000fea000383ffff */
.L_x_62:
[----:B------:R-:W-:Y:S07]  /*f4e0*/  MOV R0, UR4 ;  /* 0x0000000400007c02 */ /* 0x000fee0008000f00 */
.L_x_352:
[----:B--2---:R2:W3:Y:S02]  /*f4f0*/  SYNCS.PHASECHK.TRANS64.TRYWAIT P0, [R0+URZ+0x7068], R3 ;  /* 0x00706803000075a7 */ /* 0x0044e400080011ff */
[----:B---3--:R-:W-:Y:S05]  /*f500*/  @!P0 NANOSLEEP.SYNCS 0x989680 ;  /* 0x009896800000895d */ /* 0x008fea0003900000 */
[----:B------:R-:W3:Y:S02]  /*f510*/  @!P0 SYNCS.PHASECHK.TRANS64 P0, [R0+URZ+0x7068], R3 ;  /* 0x00706803000085a7 */ /* 0x000ee400080010ff */
[----:B---3--:R-:W-:Y:S05]  /*f520*/  @!P0 BRA `(.L_x_352) ;  /* 0xfffffffc00f08947 */ /* 0x008fea000383ffff */
[----:B------:R-:W-:Y:S05]  /*f530*/  BRA `(.L_x_353) ;  /* 0xffffff3000507947 */ /* 0x000fea000383ffff */
.L_x_68:
[----:B------:R-:W-:Y:S07]  /*f540*/  MOV R0, UR8 ;  /* 0x0000000800007c02 */ /* 0x000fee0008000f00 */
.L_x_354:
[----:B--2---:R2:W3:Y:S02]  /*f550*/  SYNCS.PHASECHK.TRANS64.TRYWAIT P0, [R0+URZ+0x7020], R3 ;  /* 0x00702003000075a7 */ /* 0x0044e400080011ff */
[----:B---3--:R-:W-:Y:S05]  /*f560*/  @!P0 NANOSLEEP.SYNCS 0x989680 ;  /* 0x009896800000895d */ /* 0x008fea0003900000 */
[----:B------:R-:W3:Y:S02]  /*f570*/  @!P0 SYNCS.PHASECHK.TRANS64 P0, [R0+URZ+0x7020], R3 ;  /* 0x00702003000085a7 */ /* 0x000ee400080010ff */
[----:B---3--:R-:W-:Y:S05]  /*f580*/  @!P0 BRA `(.L_x_354) ;  /* 0xfffffffc00f08947 */ /* 0x008fea000383ffff */
[----:B------:R-:W-:Y:S05]  /*f590*/  BRA `(.L_x_355) ;  /* 0xffffff3400887947 */ /* 0x000fea000383ffff */
.L_x_70:
[----:B------:R-:W-:Y:S07]  /*f5a0*/  MOV R0, UR4 ;  /* 0x0000000400007c02 */ /* 0x000fee0008000f00 */
.L_x_356:
[----:B--2---:R2:W3:Y:S02]  /*f5b0*/  SYNCS.PHASECHK.TRANS64.TRYWAIT P0, [R0+URZ+0x70a0], R3 ;  /* 0x0070a003000075a7 */ /* 0x0044e400080011ff */
[----:B---3--:R-:W-:Y:S05]  /*f5c0*/  @!P0 NANOSLEEP.SYNCS 0x989680 ;  /* 0x009896800000895d */ /* 0x008fea0003900000 */
[----:B------:R-:W3:Y:S02]  /*f5d0*/  @!P0 SYNCS.PHASECHK.TRANS64 P0, [R0+URZ+0x70a0], R3 ;  /* 0x0070a003000085a7 */ /* 0x000ee400080010ff */
[----:B---3--:R-:W-:Y:S05]  /*f5e0*/  @!P0 BRA `(.L_x_356) ;  /* 0xfffffffc00f08947 */ /* 0x008fea000383ffff */
[----:B------:R-:W-:Y:S05]  /*f5f0*/  BRA `(.L_x_357) ;  /* 0xffffff3400847947 */ /* 0x000fea000383ffff */
.L_x_72:
[----:B------:R-:W-:Y:S07]  /*f600*/  MOV R0, UR4 ;  /* 0x0000000400007c02 */ /* 0x000fee0008000f00 */
.L_x_358:
[----:B--2---:R2:W3:Y:S02]  /*f610*/  SYNCS.PHASECHK.TRANS64.TRYWAIT P0, [R0+URZ+0x7058], R3 ;  /* 0x00705803000075a7 */ /* 0x0044e400080011ff */
[----:B---3--:R-:W-:Y:S05]  /*f620*/  @!P0 NANOSLEEP.SYNCS 0x989680 ;  /* 0x009896800000895d */ /* 0x008fea0003900000 */
[----:B------:R-:W3:Y:S02]  /*f630*/  @!P0 SYNCS.PHASECHK.TRANS64 P0, [R0+URZ+0x7058], R3 ;  /* 0x00705803000085a7 */ /* 0x000ee400080010ff */
[----:B---3--:R-:W-:Y:S05]  /*f640*/  @!P0 BRA `(.L_x_358) ;  /* 0xfffffffc00f08947 */ /* 0x008fea000383ffff */
[----:B------:R-:W-:Y:S05]  /*f650*/  BRA `(.L_x_359) ;  /* 0xffffff3400807947 */ /* 0x000fea000383ffff */
.L_x_80:
[----:B------:R-:W-:-:S07]  /*f660*/  MOV R0, UR4 ;  /* 0x0000000400007c02 */ /* 0x000fce0008000f00 */
.L_x_360:
[----:B--2---:R2:W3:Y:S02]  /*f670*/  SYNCS.PHASECHK.TRANS64.TRYWAIT P0, [R0+URZ+0x70a8], R3 ;  /* 0x0070a803000075a7 */ /* 0x0044e400080011ff */
[----:B---3--:R-:W-:Y:S05]  /*f680*/  @!P0 NANOSLEEP.SYNCS 0x989680 ;  /* 0x009896800000895d */ /* 0x008fea0003900000 */
[----:B------:R-:W3:Y:S02]  /*f690*/  @!P0 SYNCS.PHASECHK.TRANS64 P0, [R0+URZ+0x70a8], R3 ;  /* 0x0070a803000085a7 */ /* 0x000ee400080010ff */
[----:B---3--:R-:W-:Y:S05]  /*f6a0*/  @!P0 BRA `(.L_x_360) ;  /* 0xfffffffc00f08947 */ /* 0x008fea000383ffff */
[----:B------:R-:W-:Y:S05]  /*f6b0*/  BRA `(.L_x_361) ;  /* 0xffffff3800807947 */ /* 0x000fea000383ffff */
.L_x_82:
[----:B--2---:R-:W-:-:S07]  /*f6c0*/  MOV R0, UR4 ;  /* 0x0000000400007c02 */ /* 0x004fce0008000f00 */
.L_x_362:
[----:B--2---:R2:W3:Y:S02]  /*f6d0*/  SYNCS.PHASECHK.TRANS64.TRYWAIT P0, [R0+URZ+0x7068], R5 ;  /* 0x00706805000075a7 */ /* 0x0044e400080011ff */
[----:B---3--:R-:W-:Y:S05]  /*f6e0*/  @!P0 NANOSLEEP.SYNCS 0x989680 ;  /* 0x009896800000895d */ /* 0x008fea0003900000 */
[----:B------:R-:W3:Y:S02]  /*f6f0*/  @!P0 SYNCS.PHASECHK.TRANS64 P0, [R0+URZ+0x7068], R5 ;  /* 0x00706805000085a7 */ /* 0x000ee400080010ff */
[----:B---3--:R-:W-:Y:S05]  /*f700*/  @!P0 BRA `(.L_x_362) ;  /* 0xfffffffc00f08947 */ /* 0x008fea000383ffff */
[----:B------:R-:W-:Y:S05]  /*f710*/  BRA `(.L_x_363) ;  /* 0xffffff38007c7947 */ /* 0x000fea000383ffff */
.L_x_89:
[----:B-1----:R1:W2:Y:S02]  /*f720*/  SYNCS.PHASECHK.TRANS64.TRYWAIT P0, [R16+URZ+0x70c0], R3 ;  /* 0x0070c003100075a7 */ /* 0x0022a400080011ff */
[----:B--2---:R-:W-:Y:S05]  /*f730*/  @!P0 NANOSLEEP.SYNCS 0x989680 ;  /* 0x009896800000895d */ /* 0x004fea0003900000 */
[----:B------:R-:W2:Y:S02]  /*f740*/  @!P0 SYNCS.PHASECHK.TRANS64 P0, [R16+URZ+0x70c0], R3 ;  /* 0x0070c003100085a7 */ /* 0x000ea400080010ff */
[----:B--2---:R-:W-:Y:S05]  /*f750*/  @!P0 BRA `(.L_x_89) ;  /* 0xfffffffc00f08947 */ /* 0x004fea000383ffff */
[----:B------:R-:W-:Y:S05]  /*f760*/  BRA `(.L_x_364) ;  /* 0xffffff3c00ac7947 */ /* 0x000fea000383ffff */
.L_x_155:
[----:B--2---:R2:W5:Y:S02]  /*f770*/  SYNCS.PHASECHK.TRANS64.TRYWAIT P0, [R16+URZ+0x70c8], R3 ;  /* 0x0070c803100075a7 */ /* 0x00456400080011ff */
[----:B-----5:R-:W-:Y:S05]  /*f780*/  @!P0 NANOSLEEP.SYNCS 0x989680 ;  /* 0x009896800000895d */ /* 0x020fea0003900000 */
[----:B------:R-:W5:Y:S02]  /*f790*/  @!P0 SYNCS.PHASECHK.TRANS64 P0, [R16+URZ+0x70c8], R3 ;  /* 0x0070c803100085a7 */ /* 0x000f6400080010ff */
[----:B-----5:R-:W-:Y:S05]  /*f7a0*/  @!P0 BRA `(.L_x_155) ;  /* 0xfffffffc00f08947 */ /* 0x020fea000383ffff */
[----:B------:R-:W-:Y:S05]  /*f7b0*/  BRA `(.L_x_365) ;  /* 0xffffff7000147947 */ /* 0x000fea000383ffff */
.L_x_160:
[----:B-1----:R-:W-:-:S04]  /*f7c0*/  MOV R0, UR39 ;  /* 0x0000002700007c02 */ /* 0x002fc80008000f00 */
[----:B------:R1:W2:Y:S03]  /*f7d0*/  SYNCS.PHASECHK.TRANS64.TRYWAIT P0, [R0+URZ+0x7070], R3 ;  /* 0x00707003000075a7 */ /* 0x0002a600080011ff */
[----:B--2---:R-:W-:Y:S05]  /*f7e0*/  @!P0 NANOSLEEP.SYNCS 0x989680 ;  /* 0x009896800000895d */ /* 0x004fea0003900000 */
[----:B------:R-:W2:Y:S02]  /*f7f0*/  @!P0 SYNCS.PHASECHK.TRANS64 P0, [R0+URZ+0x7070], R3 ;  /* 0x00707003000085a7 */ /* 0x000ea400080010ff */
[----:B--2---:R-:W-:Y:S05]  /*f800*/  @!P0 BRA `(.L_x_160) ;  /* 0xfffffffc00ec8947 */ /* 0x004fea000383ffff */
[----:B------:R-:W-:Y:S05]  /*f810*/  BRA `(.L_x_366) ;  /* 0xffffff7000f87947 */ /* 0x000fea000383ffff */
.L_x_163:
[----:B-1----:R-:W-:-:S04]  /*f820*/  MOV R0, UR39 ;  /* 0x0000002700007c02 */ /* 0x002fc80008000f00 */
[----:B------:R1:W2:Y:S03]  /*f830*/  SYNCS.PHASECHK.TRANS64.TRYWAIT P0, [R0+URZ+0x7080], R3 ;  /* 0x00708003000075a7 */ /* 0x0002a600080011ff */
[----:B--2---:R-:W-:Y:S05]  /*f840*/  @!P0 NANOSLEEP.SYNCS 0x989680 ;  /* 0x009896800000895d */ /* 0x004fea0003900000 */
[----:B------:R-:W2:Y:S02]  /*f850*/  @!P0 SYNCS.PHASECHK.TRANS64 P0, [R0+URZ+0x7080], R3 ;  /* 0x00708003000085a7 */ /* 0x000ea400080010ff */
[----:B--2---:R-:W-:Y:S05]  /*f860*/  @!P0 BRA `(.L_x_163) ;  /* 0xfffffffc00ec8947 */ /* 0x004fea000383ffff */
[----:B------:R-:W-:Y:S05]  /*f870*/  BRA `(.L_x_367) ;  /* 0xffffff7400107947 */ /* 0x000fea000383ffff */
.L_x_166:
[----:B-1----:R-:W-:-:S04]  /*f880*/  MOV R0, UR39 ;  /* 0x0000002700007c02 */ /* 0x002fc80008000f00 */
[----:B------:R1:W2:Y:S03]  /*f890*/  SYNCS.PHASECHK.TRANS64.TRYWAIT P0, [R0+URZ+0x7070], R3 ;  /* 0x00707003000075a7 */ /* 0x0002a600080011ff */
[----:B--2---:R-:W-:Y:S05]  /*f8a0*/  @!P0 NANOSLEEP.SYNCS 0x989680 ;  /* 0x009896800000895d */ /* 0x004fea0003900000 */
[----:B------:R-:W2:Y:S02]  /*f8b0*/  @!P0 SYNCS.PHASECHK.TRANS64 P0, [R0+URZ+0x7070], R3 ;  /* 0x00707003000085a7 */ /* 0x000ea400080010ff */
[----:B--2---:R-:W-:Y:S05]  /*f8c0*/  @!P0 BRA `(.L_x_166) ;  /* 0xfffffffc00ec8947 */ /* 0x004fea000383ffff */
[----:B------:R-:W-:Y:S05]  /*f8d0*/  BRA `(.L_x_368) ;  /* 0xffffff7400787947 */ /* 0x000fea000383ffff */
.L_x_168:
[----:B-1----:R-:W-:-:S04]  /*f8e0*/  MOV R0, UR39 ;  /* 0x0000002700007c02 */ /* 0x002fc80008000f00 */
[----:B------:R1:W2:Y:S03]  /*f8f0*/  SYNCS.PHASECHK.TRANS64.TRYWAIT P0, [R0+URZ+0x7090], R3 ;  /* 0x00709003000075a7 */ /* 0x0002a600080011ff */
[----:B--2---:R-:W-:Y:S05]  /*f900*/  @!P0 NANOSLEEP.SYNCS 0x989680 ;  /* 0x009896800000895d */ /* 0x004fea0003900000 */
[----:B------:R-:W2:Y:S02]  /*f910*/  @!P0 SYNCS.PHASECHK.TRANS64 P0, [R0+URZ+0x7090], R3 ;  /* 0x00709003000085a7 */ /* 0x000ea400080010ff */
[----:B--2---:R-:W-:Y:S05]  /*f920*/  @!P0 BRA `(.L_x_168) ;  /* 0xfffffffc00ec8947 */ /* 0x004fea000383ffff */
[----:B------:R-:W-:Y:S05]  /*f930*/  BRA `(.L_x_369) ;  /* 0xffffff7400b87947 */ /* 0x000fea000383ffff */
.L_x_177:
[----:B-1----:R-:W-:-:S04]  /*f940*/  MOV R0, UR39 ;  /* 0x0000002700007c02 */ /* 0x002fc80008000f00 */
[----:B------:R1:W4:Y:S03]  /*f950*/  SYNCS.PHASECHK.TRANS64.TRYWAIT P1, [R0+URZ+0x7080], R3 ;  /* 0x00708003000075a7 */ /* 0x00032600080211ff */
[----:B----4-:R-:W-:Y:S05]  /*f960*/  @!P1 NANOSLEEP.SYNCS 0x989680 ;  /* 0x009896800000995d */ /* 0x010fea0003900000 */
[----:B------:R-:W4:Y:S02]  /*f970*/  @!P1 SYNCS.PHASECHK.TRANS64 P1, [R0+URZ+0x7080], R3 ;  /* 0x00708003000095a7 */ /* 0x000f2400080210ff */
[----:B----4-:R-:W-:Y:S05]  /*f980*/  @!P1 BRA `(.L_x_177) ;  /* 0xfffffffc00ec9947 */ /* 0x010fea000383ffff */
[----:B------:R-:W-:Y:S05]  /*f990*/  BRA `(.L_x_370) ;  /* 0xffffff7c009c7947 */ /* 0x000fea000383ffff */
.L_x_180:
[----:B-1----:R-:W-:-:S04]  /*f9a0*/  MOV R0, UR39 ;  /* 0x0000002700007c02 */ /* 0x002fc80008000f00 */
[----:B------:R1:W4:Y:S03]  /*f9b0*/  SYNCS.PHASECHK.TRANS64.TRYWAIT P0, [R0+URZ+0x7098], R3 ;  /* 0x00709803000075a7 */ /* 0x00032600080011ff */
[----:B----4-:R-:W-:Y:S05]  /*f9c0*/  @!P0 NANOSLEEP.SYNCS 0x989680 ;  /* 0x009896800000895d */ /* 0x010fea0003900000 */
[----:B------:R-:W4:Y:S02]  /*f9d0*/  @!P0 SYNCS.PHASECHK.TRANS64 P0, [R0+URZ+0x7098], R3 ;  /* 0x00709803000085a7 */ /* 0x000f2400080010ff */
[----:B----4-:R-:W-:Y:S05]  /*f9e0*/  @!P0 BRA `(.L_x_180) ;  /* 0xfffffffc00ec8947 */ /* 0x010fea000383ffff */
[----:B------:R-:W-:Y:S05]  /*f9f0*/  BRA `(.L_x_371) ;  /* 0xffffff8000247947 */ /* 0x000fea000383ffff */
.L_x_191:
[----:B-1----:R-:W-:-:S04]  /*fa00*/  MOV R0, UR40 ;  /* 0x0000002800007c02 */ /* 0x002fc80008000f00 */
[----:B------:R1:W5:Y:S03]  /*fa10*/  SYNCS.PHASECHK.TRANS64.TRYWAIT P0, [R0+URZ+0x7070], R3 ;  /* 0x00707003000075a7 */ /* 0x00036600080011ff */
[----:B-----5:R-:W-:Y:S05]  /*fa20*/  @!P0 NANOSLEEP.SYNCS 0x989680 ;  /* 0x009896800000895d */ /* 0x020fea0003900000 */
[----:B------:R-:W5:Y:S02]  /*fa30*/  @!P0 SYNCS.PHASECHK.TRANS64 P0, [R0+URZ+0x7070], R3 ;  /* 0x00707003000085a7 */ /* 0x000f6400080010ff */
[----:B-----5:R-:W-:Y:S05]  /*fa40*/  @!P0 BRA `(.L_x_191) ;  /* 0xfffffffc00ec8947 */ /* 0x020fea000383ffff */
[----:B------:R-:W-:Y:S05]  /*fa50*/  BRA `(.L_x_372) ;  /* 0xffffff88002c7947 */ /* 0x000fea000383ffff */
.L_x_194:
[----:B-1----:R-:W-:-:S04]  /*fa60*/  MOV R0, UR40 ;  /* 0x0000002800007c02 */ /* 0x002fc80008000f00 */
[----:B------:R1:W5:Y:S03]  /*fa70*/  SYNCS.PHASECHK.TRANS64.TRYWAIT P0, [R0+URZ+0x7090], R3 ;  /* 0x00709003000075a7 */ /* 0x00036600080011ff */
[----:B-----5:R-:W-:Y:S05]  /*fa80*/  @!P0 NANOSLEEP.SYNCS 0x989680 ;  /* 0x009896800000895d */ /* 0x020fea0003900000 */
[----:B------:R-:W5:Y:S02]  /*fa90*/  @!P0 SYNCS.PHASECHK.TRANS64 P0, [R0+URZ+0x7090], R3 ;  /* 0x00709003000085a7 */ /* 0x000f6400080010ff */
[----:B-----5:R-:W-:Y:S05]  /*faa0*/  @!P0 BRA `(.L_x_194) ;  /* 0xfffffffc00ec8947 */ /* 0x020fea000383ffff */
[----:B------:R-:W-:Y:S05]  /*fab0*/  BRA `(.L_x_373) ;  /* 0xffffff8800487947 */ /* 0x000fea000383ffff */
.L_x_196:
[----:B-1----:R-:W-:-:S04]  /*fac0*/  MOV R0, UR40 ;  /* 0x0000002800007c02 */ /* 0x002fc80008000f00 */
[----:B------:R1:W2:Y:S03]  /*fad0*/  SYNCS.PHASECHK.TRANS64.TRYWAIT P0, [R0+URZ+0x70c0], R5 ;  /* 0x0070c005000075a7 */ /* 0x0002a600080011ff */
[----:B--2---:R-:W-:Y:S05]  /*fae0*/  @!P0 NANOSLEEP.SYNCS 0x989680 ;  /* 0x009896800000895d */ /* 0x004fea0003900000 */
[----:B------:R-:W2:Y:S02]  /*faf0*/  @!P0 SYNCS.PHASECHK.TRANS64 P0, [R0+URZ+0x70c0], R5 ;  /* 0x0070c005000085a7 */ /* 0x000ea400080010ff */
[----:B--2---:R-:W-:Y:S05]  /*fb00*/  @!P0 BRA `(.L_x_196) ;  /* 0xfffffffc00ec8947 */ /* 0x004fea000383ffff */
[----:B------:R-:W-:Y:S05]  /*fb10*/  BRA `(.L_x_374) ;  /* 0xffffff8800507947 */ /* 0x000fea000383ffff */
.L_x_206:
[----:B---3--:R-:W-:-:S04]  /*fb20*/  MOV R0, UR40 ;  /* 0x0000002800007c02 */ /* 0x008fc80008000f00 */
[----:B------:R3:W1:Y:S03]  /*fb30*/  SYNCS.PHASECHK.TRANS64.TRYWAIT P1, [R0+URZ+0x7080], R3 ;  /* 0x00708003000075a7 */ /* 0x00066600080211ff */
[----:B-1----:R-:W-:Y:S05]  /*fb40*/  @!P1 NANOSLEEP.SYNCS 0x989680 ;  /* 0x009896800000995d */ /* 0x002fea0003900000 */
[----:B------:R-:W1:Y:S02]  /*fb50*/  @!P1 SYNCS.PHASECHK.TRANS64 P1, [R0+URZ+0x7080], R3 ;  /* 0x00708003000095a7 */ /* 0x000e6400080210ff */
[----:B-1----:R-:W-:Y:S05]  /*fb60*/  @!P1 BRA `(.L_x_206) ;  /* 0xfffffffc00ec9947 */ /* 0x002fea000383ffff */
[----:B------:R-:W-:Y:S05]  /*fb70*/  BRA `(.L_x_375) ;  /* 0xffffff94009c7947 */ /* 0x000fea000383ffff */
.L_x_210:
[----:B--2---:R-:W-:-:S04]  /*fb80*/  MOV R0, UR40 ;  /* 0x0000002800007c02 */ /* 0x004fc80008000f00 */
[----:B------:R2:W3:Y:S03]  /*fb90*/  SYNCS.PHASECHK.TRANS64.TRYWAIT P0, [R0+URZ+0x7098], R3 ;  /* 0x00709803000075a7 */ /* 0x0004e600080011ff */
[----:B---3--:R-:W-:Y:S05]  /*fba0*/  @!P0 NANOSLEEP.SYNCS 0x989680 ;  /* 0x009896800000895d */ /* 0x008fea0003900000 */
[----:B------:R-:W3:Y:S02]  /*fbb0*/  @!P0 SYNCS.PHASECHK.TRANS64 P0, [R0+URZ+0x7098], R3 ;  /* 0x00709803000085a7 */ /* 0x000ee400080010ff */
[----:B---3--:R-:W-:Y:S05]  /*fbc0*/  @!P0 BRA `(.L_x_210) ;  /* 0xfffffffc00ec8947 */ /* 0x008fea000383ffff */
[----:B------:R-:W-:Y:S05]  /*fbd0*/  BRA `(.L_x_376) ;  /* 0xffffff9800047947 */ /* 0x000fea000383ffff */
.L_x_212:
[----:B--2---:R-:W-:-:S04]  /*fbe0*/  MOV R0, UR40 ;  /* 0x0000002800007c02 */ /* 0x004fc80008000f00 */
[----:B------:R2:W3:Y:S03]  /*fbf0*/  SYNCS.PHASECHK.TRANS64.TRYWAIT P0, [R0+URZ+0x70c8], R3 ;  /* 0x0070c803000075a7 */ /* 0x0004e600080011ff */
[----:B---3--:R-:W-:Y:S05]  /*fc00*/  @!P0 NANOSLEEP.SYNCS 0x989680 ;  /* 0x009896800000895d */ /* 0x008fea0003900000 */
[----:B------:R-:W3:Y:S02]  /*fc10*/  @!P0 SYNCS.PHASECHK.TRANS64 P0, [R0+URZ+0x70c8], R3 ;  /* 0x0070c803000085a7 */ /* 0x000ee400080010ff */
[----:B---3--:R-:W-:Y:S05]  /*fc20*/  @!P0 BRA `(.L_x_212) ;  /* 0xfffffffc00ec8947 */ /* 0x008fea000383ffff */
[----:B------:R-:W-:Y:S05]  /*fc30*/  BRA `(.L_x_377) ;  /* 0xffffff98000c7947 */ /* 0x000fea000383ffff */
.L_x_222:
[----:B-1----:R-:W-:-:S04]  /*fc40*/  MOV R0, UR55 ;  /* 0x0000003700007c02 */ /* 0x002fc80008000f00 */
[----:B------:R1:W2:Y:S03]  /*fc50*/  SYNCS.PHASECHK.TRANS64.TRYWAIT P0, [R0+URZ], R3 ;  /* 0x00000003000075a7 */ /* 0x0002a600080011ff */
[----:B--2---:R-:W-:Y:S05]  /*fc60*/  @!P0 NANOSLEEP.SYNCS 0x989680 ;  /* 0x009896800000895d */ /* 0x004fea0003900000 */
[----:B------:R-:W2:Y:S02]  /*fc70*/  @!P0 SYNCS.PHASECHK.TRANS64 P0, [R0+URZ], R3 ;  /* 0x00000003000085a7 */ /* 0x000ea400080010ff */
[----:B--2---:R-:W-:Y:S05]  /*fc80*/  @!P0 BRA `(.L_x_222) ;  /* 0xfffffffc00ec8947 */ /* 0x004fea000383ffff */
[----:B------:R-:W-:Y:S05]  /*fc90*/  BRA `(.L_x_378) ;  /* 0xffffffa400747947 */ /* 0x000fea000383ffff */
.L_x_225:
[----:B-1----:R-:W-:-:S04]  /*fca0*/  MOV R0, UR43 ;  /* 0x0000002b00007c02 */ /* 0x002fc80008000f00 */
[----:B------:R1:W2:Y:S03]  /*fcb0*/  SYNCS.PHASECHK.TRANS64.TRYWAIT P1, [R0+URZ], R3 ;  /* 0x00000003000075a7 */ /* 0x0002a600080211ff */
[----:B--2---:R-:W-:Y:S05]  /*fcc0*/  @!P1 NANOSLEEP.SYNCS 0x989680 ;  /* 0x009896800000995d */ /* 0x004fea0003900000 */
[----:B------:R-:W2:Y:S02]  /*fcd0*/  @!P1 SYNCS.PHASECHK.TRANS64 P1, [R0+URZ], R3 ;  /* 0x00000003000095a7 */ /* 0x000ea400080210ff */
[----:B--2---:R-:W-:Y:S05]  /*fce0*/  @!P1 BRA `(.L_x_225) ;  /* 0xfffffffc00ec9947 */ /* 0x004fea000383ffff */
[----:B------:R-:W-:Y:S05]  /*fcf0*/  BRA `(.L_x_379) ;  /* 0xffffffa800187947 */ /* 0x000fea000383ffff */
.L_x_230:
[----:B-1----:R-:W-:-:S04]  /*fd00*/  MOV R4, UR52 ;  /* 0x0000003400047c02 */ /* 0x002fc80008000f00 */
[----:B------:R1:W2:Y:S03]  /*fd10*/  SYNCS.PHASECHK.TRANS64.TRYWAIT P2, [R4+URZ], R3 ;  /* 0x00000003040075a7 */ /* 0x0002a600080411ff */
[----:B--2---:R-:W-:Y:S05]  /*fd20*/  @!P2 NANOSLEEP.SYNCS 0x989680 ;  /* 0x009896800000a95d */ /* 0x004fea0003900000 */
[----:B------:R-:W2:Y:S02]  /*fd30*/  @!P2 SYNCS.PHASECHK.TRANS64 P2, [R4+URZ], R3 ;  /* 0x000000030400a5a7 */ /* 0x000ea400080410ff */
[----:B--2---:R-:W-:Y:S05]  /*fd40*/  @!P2 BRA `(.L_x_230) ;  /* 0xfffffffc00eca947 */ /* 0x004fea000383ffff */
[----:B------:R-:W-:Y:S05]  /*fd50*/  BRA `(.L_x_380) ;  /* 0xffffffb000087947 */ /* 0x000fea000383ffff */
.L_x_234:
[----:B--2---:R-:W-:-:S04]  /*fd60*/  MOV R3, UR55 ;  /* 0x0000003700037c02 */ /* 0x004fc80008000f00 */
[----:B------:R2:W3:Y:S03]  /*fd70*/  SYNCS.PHASECHK.TRANS64.TRYWAIT P2, [R3+URZ], R0 ;  /* 0x00000000030075a7 */ /* 0x0004e600080411ff */
[----:B---3--:R-:W-:Y:S05]  /*fd80*/  @!P2 NANOSLEEP.SYNCS 0x989680 ;  /* 0x009896800000a95d */ /* 0x008fea0003900000 */
[----:B------:R-:W3:Y:S02]  /*fd90*/  @!P2 SYNCS.PHASECHK.TRANS64 P2, [R3+URZ], R0 ;  /* 0x000000000300a5a7 */ /* 0x000ee400080410ff */
[----:B---3--:R-:W-:Y:S05]  /*fda0*/  @!P2 BRA `(.L_x_234) ;  /* 0xfffffffc00eca947 */ /* 0x008fea000383ffff */
[----:B------:R-:W-:Y:S05]  /*fdb0*/  BRA `(.L_x_381) ;  /* 0xffffffc400807947 */ /* 0x000fea000383ffff */
.L_x_239:
[----:B--2---:R-:W-:-:S04]  /*fdc0*/  MOV R0, UR43 ;  /* 0x0000002b00007c02 */ /* 0x004fc80008000f00 */
[----:B------:R2:W3:Y:S03]  /*fdd0*/  SYNCS.PHASECHK.TRANS64.TRYWAIT P1, [R0+URZ], R3 ;  /* 0x00000003000075a7 */ /* 0x0004e600080211ff */
[----:B---3--:R-:W-:Y:S05]  /*fde0*/  @!P1 NANOSLEEP.SYNCS 0x989680 ;  /* 0x009896800000995d */ /* 0x008fea0003900000 */
[----:B------:R-:W3:Y:S02]  /*fdf0*/  @!P1 SYNCS.PHASECHK.TRANS64 P1, [R0+URZ], R3 ;  /* 0x00000003000095a7 */ /* 0x000ee400080210ff */
[----:B---3--:R-:W-:Y:S05]  /*fe00*/  @!P1 BRA `(.L_x_239) ;  /* 0xfffffffc00ec9947 */ /* 0x008fea000383ffff */
[----:B------:R-:W-:Y:S05]  /*fe10*/  BRA `(.L_x_382) ;  /* 0xffffffc8002c7947 */ /* 0x000fea000383ffff */
.L_x_244:
[----:B-1----:R-:W-:-:S04]  /*fe20*/  MOV R0, UR55 ;  /* 0x0000003700007c02 */ /* 0x002fc80008000f00 */
[----:B------:R1:W2:Y:S03]  /*fe30*/  SYNCS.PHASECHK.TRANS64.TRYWAIT P0, [R0+URZ], R3 ;  /* 0x00000003000075a7 */ /* 0x0002a600080011ff */
[----:B--2---:R-:W-:Y:S05]  /*fe40*/  @!P0 NANOSLEEP.SYNCS 0x989680 ;  /* 0x009896800000895d */ /* 0x004fea0003900000 */
[----:B------:R-:W2:Y:S02]  /*fe50*/  @!P0 SYNCS.PHASECHK.TRANS64 P0, [R0+URZ], R3 ;  /* 0x00000003000085a7 */ /* 0x000ea400080010ff */
[----:B--2---:R-:W-:Y:S05]  /*fe60*/  @!P0 BRA `(.L_x_244) ;  /* 0xfffffffc00ec8947 */ /* 0x004fea000383ffff */
[----:B------:R-:W-:Y:S05]  /*fe70*/  BRA `(.L_x_383) ;  /* 0xffffffc800c87947 */ /* 0x000fea000383ffff */
.L_x_248:
[----:B------:R-:W-:-:S07]  /*fe80*/  MOV R0, UR8 ;  /* 0x0000000800007c02 */ /* 0x000fce0008000f00 */
.L_x_384:
[----:B-1----:R1:W2:Y:S02]  /*fe90*/  SYNCS.PHASECHK.TRANS64.TRYWAIT P1, [R0+URZ+0x7010], R3 ;  /* 0x00701003000075a7 */ /* 0x0022a400080211ff */
[----:B--2---:R-:W-:Y:S05]  /*fea0*/  @!P1 NANOSLEEP.SYNCS 0x989680 ;  /* 0x009896800000995d */ /* 0x004fea0003900000 */
[----:B------:R-:W2:Y:S02]  /*feb0*/  @!P1 SYNCS.PHASECHK.TRANS64 P1, [R0+URZ+0x7010], R3 ;  /* 0x00701003000095a7 */ /* 0x000ea400080210ff */
[----:B--2---:R-:W-:Y:S05]  /*fec0*/  @!P1 BRA `(.L_x_384) ;  /* 0xfffffffc00f09947 */ /* 0x004fea000383ffff */
[----:B------:R-:W-:Y:S05]  /*fed0*/  BRA `(.L_x_385) ;  /* 0xffffffcc00b87947 */ /* 0x000fea000383ffff */
.L_x_254:
[----:B-1----:R-:W-:-:S07]  /*fee0*/  MOV R0, UR8 ;  /* 0x0000000800007c02 */ /* 0x002fce0008000f00 */
.L_x_386:
[----:B-1----:R1:W2:Y:S02]  /*fef0*/  SYNCS.PHASECHK.TRANS64.TRYWAIT P1, [R0+URZ+0x7038], R3 ;  /* 0x00703803000075a7 */ /* 0x0022a400080211ff */
[----:B--2---:R-:W-:Y:S05]  /*ff00*/  @!P1 NANOSLEEP.SYNCS 0x989680 ;  /* 0x009896800000995d */ /* 0x004fea0003900000 */
[----:B------:R-:W2:Y:S02]  /*ff10*/  @!P1 SYNCS.PHASECHK.TRANS64 P1, [R0+URZ+0x7038], R3 ;  /* 0x00703803000095a7 */ /* 0x000ea400080210ff */
[----:B--2---:R-:W-:Y:S05]  /*ff20*/  @!P1 BRA `(.L_x_386) ;  /* 0xfffffffc00f09947 */ /* 0x004fea000383ffff */
[----:B------:R-:W-:Y:S05]  /*ff30*/  BRA `(.L_x_387) ;  /* 0xffffffd0000c7947 */ /* 0x000fea000383ffff */
.L_x_260:
[----:B-1----:R-:W-:-:S07]  /*ff40*/  MOV R0, UR8 ;  /* 0x0000000800007c02 */ /* 0x002fce0008000f00 */
.L_x_388:
[----:B-1----:R1:W2:Y:S02]  /*ff50*/  SYNCS.PHASECHK.TRANS64.TRYWAIT P1, [R0+URZ+0x7018], R3 ;  /* 0x00701803000075a7 */ /* 0x0022a400080211ff */
[----:B--2---:R-:W-:Y:S05]  /*ff60*/  @!P1 NANOSLEEP.SYNCS 0x989680 ;  /* 0x009896800000995d */ /* 0x004fea0003900000 */
[----:B------:R-:W2:Y:S02]  /*ff70*/  @!P1 SYNCS.PHASECHK.TRANS64 P1, [R0+URZ+0x7018], R3 ;  /* 0x00701803000095a7 */ /* 0x000ea400080210ff */
[----:B--2---:R-:W-:Y:S05]  /*ff80*/  @!P1 BRA `(.L_x_388) ;  /* 0xfffffffc00f09947 */ /* 0x004fea000383ffff */
[----:B------:R-:W-:Y:S05]  /*ff90*/  BRA `(.L_x_389) ;  /* 0xffffffd000687947 */ /* 0x000fea000383ffff */
.L_x_266:
[----:B-1----:R-:W-:-:S07]  /*ffa0*/  MOV R0, UR8 ;  /* 0x0000000800007c02 */ /* 0x002fce0008000f00 */
.L_x_390:
[----:B-1----:R1:W2:Y:S02]  /*ffb0*/  SYNCS.PHASECHK.TRANS64.TRYWAIT P1, [R0+URZ+0x7040], R3 ;  /* 0x00704003000075a7 */ /* 0x0022a400080211ff */
[----:B--2---:R-:W-:Y:S05]  /*ffc0*/  @!P1 NANOSLEEP.SYNCS 0x989680 ;  /* 0x009896800000995d */ /* 0x004fea0003900000 */
[----:B------:R-:W2:Y:S02]  /*ffd0*/  @!P1 SYNCS.PHASECHK.TRANS64 P1, [R0+URZ+0x7040], R3 ;  /* 0x00704003000095a7 */ /* 0x000ea400080210ff */
[----:B--2---:R-:W-:Y:S05]  /*ffe0*/  @!P1 BRA `(.L_x_390) ;  /* 0xfffffffc00f09947 */ /* 0x004fea000383ffff */
[----:B------:R-:W-:Y:S05]  /*fff0*/  BRA `(.L_x_391) ;  /* 0xffffffd000c07947 */ /* 0x000fea000383ffff */
.L_x_272:
[----:B-1----:R-:W-:-:S07]  /*10000*/  MOV R0, UR33 ;  /* 0x0000002100007c02 */ /* 0x002fce0008000f00 */
.L_x_392:
[----:B-1----:R1:W3:Y:S02]  /*10010*/  SYNCS.PHASECHK.TRANS64.TRYWAIT P1, [R0+URZ+0x7038], R3 ;  /* 0x00703803000075a7 */ /* 0x0022e400080211ff */
[----:B---3--:R-:W-:Y:S05]  /*10020*/  @!P1 NANOSLEEP.SYNCS 0x989680 ;  /* 0x009896800000995d */ /* 0x008fea0003900000 */
[----:B------:R-:W3:Y:S02]  /*10030*/  @!P1 SYNCS.PHASECHK.TRANS64 P1, [R0+URZ+0x7038], R3 ;  /* 0x00703803000095a7 */ /* 0x000ee400080210ff */
[----:B---3--:R-:W-:Y:S05]  /*10040*/  @!P1 BRA `(.L_x_392) ;  /* 0xfffffffc00f09947 */ /* 0x008fea000383ffff */
[----:B------:R-:W-:Y:S05]  /*10050*/  BRA `(.L_x_393) ;  /* 0xffffffd400787947 */ /* 0x000fea000383ffff */
.L_x_277:
[----:B-1----:R-:W-:-:S07]  /*10060*/  MOV R0, UR17 ;  /* 0x0000001100007c02 */ /* 0x002fce0008000f00 */
.L_x_394:
[----:B-1----:R1:W2:Y:S02]  /*10070*/  SYNCS.PHASECHK.TRANS64.TRYWAIT P1, [R0+URZ+0x7038], R3 ;  /* 0x00703803000075a7 */ /* 0x0022a400080211ff */
[----:B--2---:R-:W-:Y:S05]  /*10080*/  @!P1 NANOSLEEP.SYNCS 0x989680 ;  /* 0x009896800000995d */ /* 0x004fea0003900000 */
[----:B------:R-:W2:Y:S02]  /*10090*/  @!P1 SYNCS.PHASECHK.TRANS64 P1, [R0+URZ+0x7038], R3 ;  /* 0x00703803000095a7 */ /* 0x000ea400080210ff */
[----:B--2---:R-:W-:Y:S05]  /*100a0*/  @!P1 BRA `(.L_x_394) ;  /* 0xfffffffc00f09947 */ /* 0x004fea000383ffff */
[----:B------:R-:W-:Y:S05]  /*100b0*/  BRA `(.L_x_395) ;  /* 0xffffffd400d47947 */ /* 0x000fea000383ffff */
.L_x_282:
[----:B-1----:R-:W-:-:S07]  /*100c0*/  MOV R0, UR25 ;  /* 0x0000001900007c02 */ /* 0x002fce0008000f00 */
.L_x_396:
[----:B-1----:R1:W2:Y:S02]  /*100d0*/  SYNCS.PHASECHK.TRANS64.TRYWAIT P1, [R0+URZ+0x7038], R3 ;  /* 0x00703803000075a7 */ /* 0x0022a400080211ff */
[----:B--2---:R-:W-:Y:S05]  /*100e0*/  @!P1 NANOSLEEP.SYNCS 0x989680 ;  /* 0x009896800000995d */ /* 0x004fea0003900000 */
[----:B------:R-:W2:Y:S02]  /*100f0*/  @!P1 SYNCS.PHASECHK.TRANS64 P1, [R0+URZ+0x7038], R3 ;  /* 0x00703803000095a7 */ /* 0x000ea400080210ff */
[----:B--2---:R-:W-:Y:S05]  /*10100*/  @!P1 BRA `(.L_x_396) ;  /* 0xfffffffc00f09947 */ /* 0x004fea000383ffff */
[----:B------:R-:W-:Y:S05]  /*10110*/  BRA `(.L_x_397) ;  /* 0xffffffd800387947 */ /* 0x000fea000383ffff */
.L_x_287:
[----:B-1----:R-:W-:-:S07]  /*10120*/  MOV R0, UR17 ;  /* 0x0000001100007c02 */ /* 0x002fce0008000f00 */
.L_x_398:
[----:B-1----:R1:W2:Y:S02]  /*10130*/  SYNCS.PHASECHK.TRANS64.TRYWAIT P1, [R0+URZ+0x7038], R3 ;  /* 0x00703803000075a7 */ /* 0x0022a400080211ff */
[----:B--2---:R-:W-:Y:S05]  /*10140*/  @!P1 NANOSLEEP.SYNCS 0x989680 ;  /* 0x009896800000995d */ /* 0x004fea0003900000 */
[----:B------:R-:W2:Y:S02]  /*10150*/  @!P1 SYNCS.PHASECHK.TRANS64 P1, [R0+URZ+0x7038], R3 ;  /* 0x00703803000095a7 */ /* 0x000ea400080210ff */
[----:B--2---:R-:W-:Y:S05]  /*10160*/  @!P1 BRA `(.L_x_398) ;  /* 0xfffffffc00f09947 */ /* 0x004fea000383ffff */
[----:B------:R-:W-:Y:S05]  /*10170*/  BRA `(.L_x_399) ;  /* 0xffffffd800987947 */ /* 0x000fea000383ffff */
.L_x_292:
[----:B-1----:R-:W-:-:S07]  /*10180*/  MOV R0, UR17 ;  /* 0x0000001100007c02 */ /* 0x002fce0008000f00 */
.L_x_400:
[----:B-1----:R1:W2:Y:S02]  /*10190*/  SYNCS.PHASECHK.TRANS64.TRYWAIT P1, [R0+URZ+0x7038], R3 ;  /* 0x00703803000075a7 */ /* 0x0022a400080211ff */
[----:B--2---:R-:W-:Y:S05]  /*101a0*/  @!P1 NANOSLEEP.SYNCS 0x989680 ;  /* 0x009896800000995d */ /* 0x004fea0003900000 */
[----:B------:R-:W2:Y:S02]  /*101b0*/  @!P1 SYNCS.PHASECHK.TRANS64 P1, [R0+URZ+0x7038], R3 ;  /* 0x00703803000095a7 */ /* 0x000ea400080210ff */
[----:B--2---:R-:W-:Y:S05]  /*101c0*/  @!P1 BRA `(.L_x_400) ;  /* 0xfffffffc00f09947 */ /* 0x004fea000383ffff */
[----:B------:R-:W-:Y:S05]  /*101d0*/  BRA `(.L_x_401) ;  /* 0xffffffd800fc7947 */ /* 0x000fea000383ffff */
.L_x_297:
[----:B-1----:R-:W-:-:S07]  /*101e0*/  MOV R0, UR17 ;  /* 0x0000001100007c02 */ /* 0x002fce0008000f00 */
.L_x_402:
[----:B-1----:R1:W2:Y:S02]  /*101f0*/  SYNCS.PHASECHK.TRANS64.TRYWAIT P1, [R0+URZ+0x7038], R3 ;  /* 0x00703803000075a7 */ /* 0x0022a400080211ff */
[----:B--2---:R-:W-:Y:S05]  /*10200*/  @!P1 NANOSLEEP.SYNCS 0x989680 ;  /* 0x009896800000995d */ /* 0x004fea0003900000 */
[----:B------:R-:W2:Y:S02]  /*10210*/  @!P1 SYNCS.PHASECHK.TRANS64 P1, [R0+URZ+0x7038], R3 ;  /* 0x00703803000095a7 */ /* 0x000ea400080210ff */
[----:B--2---:R-:W-:Y:S05]  /*10220*/  @!P1 BRA `(.L_x_402) ;  /* 0xfffffffc00f09947 */ /* 0x004fea000383ffff */
[----:B------:R-:W-:Y:S05]  /*10230*/  BRA `(.L_x_403) ;  /* 0xffffffdc00607947 */ /* 0x000fea000383ffff */
.L_x_302:
[----:B-1----:R-:W-:-:S07]  /*10240*/  MOV R0, UR17 ;  /* 0x0000001100007c02 */ /* 0x002fce0008000f00 */
.L_x_404:
[----:B-1----:R1:W2:Y:S02]  /*10250*/  SYNCS.PHASECHK.TRANS64.TRYWAIT P1, [R0+URZ+0x7038], R3 ;  /* 0x00703803000075a7 */ /* 0x0022a400080211ff */
[----:B--2---:R-:W-:Y:S05]  /*10260*/  @!P1 NANOSLEEP.SYNCS 0x989680 ;  /* 0x009896800000995d */ /* 0x004fea0003900000 */
[----:B------:R-:W2:Y:S02]  /*10270*/  @!P1 SYNCS.PHASECHK.TRANS64 P1, [R0+URZ+0x7038], R3 ;  /* 0x00703803000095a7 */ /* 0x000ea400080210ff */
[----:B--2---:R-:W-:Y:S05]  /*10280*/  @!P1 BRA `(.L_x_404) ;  /* 0xfffffffc00f09947 */ /* 0x004fea000383ffff */
[----:B------:R-:W-:Y:S05]  /*10290*/  BRA `(.L_x_405) ;  /* 0xffffffdc00c47947 */ /* 0x000fea000383ffff */
.L_x_307:
[----:B-1----:R-:W-:-:S07]  /*102a0*/  MOV R0, UR17 ;  /* 0x0000001100007c02 */ /* 0x002fce0008000f00 */
.L_x_406:
[----:B-1----:R1:W2:Y:S02]  /*102b0*/  SYNCS.PHASECHK.TRANS64.TRYWAIT P1, [R0+URZ+0x7038], R3 ;  /* 0x00703803000075a7 */ /* 0x0022a400080211ff */
[----:B--2---:R-:W-:Y:S05]  /*102c0*/  @!P1 NANOSLEEP.SYNCS 0x989680 ;  /* 0x009896800000995d */ /* 0x004fea0003900000 */
[----:B------:R-:W2:Y:S02]  /*102d0*/  @!P1 SYNCS.PHASECHK.TRANS64 P1, [R0+URZ+0x7038], R3 ;  /* 0x00703803000095a7 */ /* 0x000ea400080210ff */
[----:B--2---:R-:W-:Y:S05]  /*102e0*/  @!P1 BRA `(.L_x_406) ;  /* 0xfffffffc00f09947 */ /* 0x004fea000383ffff */
[----:B------:R-:W-:Y:S05]  /*102f0*/  BRA `(.L_x_407) ;  /* 0xffffffe000287947 */ /* 0x000fea000383ffff */
.L_x_313:
[----:B-1----:R-:W-:-:S07]  /*10300*/  MOV R0, UR25 ;  /* 0x0000001900007c02 */ /* 0x002fce0008000f00 */
.L_x_408:
[----:B-1----:R1:W2:Y:S02]  /*10310*/  SYNCS.PHASECHK.TRANS64.TRYWAIT P1, [R0+URZ+0x7038], R3 ;  /* 0x00703803000075a7 */ /* 0x0022a400080211ff */
[----:B--2---:R-:W-:Y:S05]  /*10320*/  @!P1 NANOSLEEP.SYNCS 0x989680 ;  /* 0x009896800000995d */ /* 0x004fea0003900000 */
[----:B------:R-:W2:Y:S02]  /*10330*/  @!P1 SYNCS.PHASECHK.TRANS64 P1, [R0+URZ+0x7038], R3 ;  /* 0x00703803000095a7 */ /* 0x000ea400080210ff */
[----:B--2---:R-:W-:Y:S05]  /*10340*/  @!P1 BRA `(.L_x_408) ;  /* 0xfffffffc00f09947 */ /* 0x004fea000383ffff */
[----:B------:R-:W-:Y:S05]  /*10350*/  BRA `(.L_x_409) ;  /* 0xffffffe000b47947 */ /* 0x000fea000383ffff */
.L_x_318:
[----:B-1----:R-:W-:-:S07]  /*10360*/  MOV R0, UR17 ;  /* 0x0000001100007c02 */ /* 0x002fce0008000f00 */
.L_x_410:
[----:B-1----:R1:W2:Y:S02]  /*10370*/  SYNCS.PHASECHK.TRANS64.TRYWAIT P1, [R0+URZ+0x7038], R3 ;  /* 0x00703803000075a7 */ /* 0x0022a400080211ff */
[----:B--2---:R-:W-:Y:S05]  /*10380*/  @!P1 NANOSLEEP.SYNCS 0x989680 ;  /* 0x009896800000995d */ /* 0x004fea0003900000 */
[----:B------:R-:W2:Y:S02]  /*10390*/  @!P1 SYNCS.PHASECHK.TRANS64 P1, [R0+URZ+0x7038], R3 ;  /* 0x00703803000095a7 */ /* 0x000ea400080210ff */
[----:B--2---:R-:W-:Y:S05]  /*103a0*/  @!P1 BRA `(.L_x_410) ;  /* 0xfffffffc00f09947 */ /* 0x004fea000383ffff */
[----:B------:R-:W-:Y:S05]  /*103b0*/  BRA `(.L_x_411) ;  /* 0xffffffe400147947 */ /* 0x000fea000383ffff */
.L_x_324:
[----:B------:R-:W-:-:S07]  /*103c0*/  MOV R0, UR16 ;  /* 0x0000001000007c02 */ /* 0x000fce0008000f00 */
.L_x_412:
[----:B-1----:R1:W2:Y:S02]  /*103d0*/  SYNCS.PHASECHK.TRANS64.TRYWAIT P0, [R0+URZ+0x70b0], R3 ;  /* 0x0070b003000075a7 */ /* 0x0022a400080011ff */
[----:B--2---:R-:W-:Y:S05]  /*103e0*/  @!P0 NANOSLEEP.SYNCS 0x989680 ;  /* 0x009896800000895d */ /* 0x004fea0003900000 */
[----:B------:R-:W2:Y:S02]  /*103f0*/  @!P0 SYNCS.PHASECHK.TRANS64 P0, [R0+URZ+0x70b0], R3 ;  /* 0x0070b003000085a7 */ /* 0x000ea400080010ff */
[----:B--2---:R-:W-:Y:S05]  /*10400*/  @!P0 BRA `(.L_x_412) ;  /* 0xfffffffc00f08947 */ /* 0x004fea000383ffff */
[----:B------:R-:W-:Y:S05]  /*10410*/  BRA `(.L_x_413) ;  /* 0xffffffe800187947 */ /* 0x000fea000383ffff */
.L_x_326:
[----:B-1----:R-:W-:-:S07]  /*10420*/  MOV R0, UR16 ;  /* 0x0000001000007c02 */ /* 0x002fce0008000f00 */
.L_x_414:
[----:B-1----:R1:W2:Y:S02]  /*10430*/  SYNCS.PHASECHK.TRANS64.TRYWAIT P0, [R0+URZ+0x70b8], R3 ;  /* 0x0070b803000075a7 */ /* 0x0022a400080011ff */
[----:B--2---:R-:W-:Y:S05]  /*10440*/  @!P0 NANOSLEEP.SYNCS 0x989680 ;  /* 0x009896800000895d */ /* 0x004fea0003900000 */
[----:B------:R-:W2:Y:S02]  /*10450*/  @!P0 SYNCS.PHASECHK.TRANS64 P0, [R0+URZ+0x70b8], R3 ;  /* 0x0070b803000085a7 */ /* 0x000ea400080010ff */
[----:B--2---:R-:W-:Y:S05]  /*10460*/  @!P0 BRA `(.L_x_414) ;  /* 0xfffffffc00f08947 */ /* 0x004fea000383ffff */
[----:B------:R-:W-:Y:S05]  /*10470*/  BRA `(.L_x_415) ;  /* 0xffffffe800287947 */ /* 0x000fea000383ffff */
        .weak           $__internal_0_$__cuda_sm10x_tcgen05_guardrail_trap_col_being_dealloced_not_returned_by_alloc
        .type           $__internal_0_$__cuda_sm10x_tcgen05_guardrail_trap_col_being_dealloced_not_returned_by_alloc,@function
        .size           $__internal_0_$__cuda_sm10x_tcgen05_guardrail_trap_col_being_dealloced_not_returned_by_alloc,($__internal_1_$__cuda_sm10x_tcgen05_guardrail_trap_phase_invalid_during_alloc - $__internal_0_$__cuda_sm10x_tcgen05_guardrail_trap_col_being_dealloced_not_returned_by_alloc)
$__internal_0_$__cuda_sm10x_tcgen05_guardrail_trap_col_being_dealloced_not_returned_by_alloc:
[----:B------:R-:W-:Y:S05]  /*10480*/  BPT.TRAP 0x1 ;  /* 0x000000040000795c */ /* 0x000fea0000300000 */
[----:B------:R-:W-:-:S04]  /*10490*/  HFMA2 R3, -RZ, RZ, 0, 0 ;  /* 0x00000000ff037431 */ /* 0x000fc800000001ff */
[----:B------:R-:W-:Y:S05]  /*104a0*/  RET.REL.NODEC R2 `(_ZN7cutlass13device_kernelINS_4fmha6kernel36Sm100FmhaFwdKernelTmaWarpspecializedIN4cute5tupleIJiiiNS5_IJNS5_IJiiEEEiEEEEEENS1_10collective38Sm100FmhaFwdMainloopTmaWarpspecializedINS_6half_tEffNS5_IJNS4_1CILi256EEENSC_ILi64EEENSC_ILi32EEEEEENS5_IJiNSC_ILi1EEES7_EEENS5_IJiSH_NS5_IJNS5_IJNSC_ILi0EEEiEEEiEEEEEESM_NS9_6NoMaskENS5_IJNSC_ILi2EEESH_SH_EEENSC_ILb0EEEEENS9_38Sm100FmhaFwdEpilogueTmaWarpspecializedISB_fNS5_IJNSC_ILi128EEESF_SE_EEESI_NS5_IJSH_S7_EEESQ_EENS2_23IndividualTileSchedulerENS2_41Sm100FmhaCtxKernelWarpspecializedScheduleEEEEEvNT_6ParamsE) ;  /* 0xfffffef802d47950 */ /* 0x000fea0003c3ffff */
        .weak           $__internal_1_$__cuda_sm10x_tcgen05_guardrail_trap_phase_invalid_during_alloc
        .type           $__internal_1_$__cuda_sm10x_tcgen05_guardrail_trap_phase_invalid_during_alloc,@function
        .size           $__internal_1_$__cuda_sm10x_tcgen05_guardrail_trap_phase_invalid_during_alloc,($__internal_2_$__cuda_sm10x_tcgen05_guardrail_trap_unallocated_columns_being_dealloced - $__internal_1_$__cuda_sm10x_tcgen05_guardrail_trap_phase_invalid_during_alloc)
$__internal_1_$__cuda_sm10x_tcgen05_guardrail_trap_phase_invalid_during_alloc:
[----:B------:R-:W-:Y:S05]  /*104b0*/  BPT.TRAP 0x1 ;  /* 0x000000040000795c */ /* 0x000fea0000300000 */
[----:B------:R-:W-:-:S04]  /*104c0*/  MOV R3, 0x0 ;  /* 0x0000000000037802 */ /* 0x000fc80000000f00 */
[----:B------:R-:W-:Y:S05]  /*104d0*/  RET.REL.NODEC R2 `(_ZN7cutlass13device_kernelINS_4fmha6kernel36Sm100FmhaFwdKernelTmaWarpspecializedIN4cute5tupleIJiiiNS5_IJNS5_IJiiEEEiEEEEEENS1_10collective38Sm100FmhaFwdMainloopTmaWarpspecializedINS_6half_tEffNS5_IJNS4_1CILi256EEENSC_ILi64EEENSC_ILi32EEEEEENS5_IJiNSC_ILi1EEES7_EEENS5_IJiSH_NS5_IJNS5_IJNSC_ILi0EEEiEEEiEEEEEESM_NS9_6NoMaskENS5_IJNSC_ILi2EEESH_SH_EEENSC_ILb0EEEEENS9_38Sm100FmhaFwdEpilogueTmaWarpspecializedISB_fNS5_IJNSC_ILi128EEESF_SE_EEESI_NS5_IJSH_S7_EEESQ_EENS2_23IndividualTileSchedulerENS2_41Sm100FmhaCtxKernelWarpspecializedScheduleEEEEEvNT_6ParamsE) ;  /* 0xfffffef802c87950 */ /* 0x000fea0003c3ffff */
        .weak           $__internal_2_$__cuda_sm10x_tcgen05_guardrail_trap_unallocated_columns_being_dealloced
        .type           $__internal_2_$__cuda_sm10x_tcgen05_guardrail_trap_unallocated_columns_being_dealloced,@function
        .size           $__internal_2_$__cuda_sm10x_tcgen05_guardrail_trap_unallocated_columns_being_dealloced,($__internal_3_$__cuda_sm3x_div_rn_noftz_f32_slowpath - $__internal_2_$__cuda_sm10x_tcgen05_guardrail_trap_unallocated_columns_being_dealloced)
$__internal_2_$__cuda_sm10x_tcgen05_guardrail_trap_unallocated_columns_being_dealloced:
[----:B------:R-:W-:Y:S05]  /*104e0*/  BPT.TRAP 0x1 ;  /* 0x000000040000795c */ /* 0x000fea0000300000 */
[----:B------:R-:W-:-:S04]  /*104f0*/  HFMA2 R3, -RZ, RZ, 0, 0 ;  /* 0x00000000ff037431 */ /* 0x000fc800000001ff */
[----:B------:R-:W-:Y:S05]  /*10500*/  RET.REL.NODEC R2 `(_ZN7cutlass13device_kernelINS_4fmha6kernel36Sm100FmhaFwdKernelTmaWarpspecializedIN4cute5tupleIJiiiNS5_IJNS5_IJiiEEEiEEEEEENS1_10collective38Sm100FmhaFwdMainloopTmaWarpspecializedINS_6half_tEffNS5_IJNS4_1CILi256EEENSC_ILi64EEENSC_ILi32EEEEEENS5_IJiNSC_ILi1EEES7_EEENS5_IJiSH_NS5_IJNS5_IJNSC_ILi0EEEiEEEiEEEEEESM_NS9_6NoMaskENS5_IJNSC_ILi2EEESH_SH_EEENSC_ILb0EEEEENS9_38Sm100FmhaFwdEpilogueTmaWarpspecializedISB_fNS5_IJNSC_ILi128EEESF_SE_EEESI_NS5_IJSH_S7_EEESQ_EENS2_23IndividualTileSchedulerENS2_41Sm100FmhaCtxKernelWarpspecializedScheduleEEEEEvNT_6ParamsE) ;  /* 0xfffffef802bc7950 */ /* 0x000fea0003c3ffff */
        .weak           $__internal_3_$__cuda_sm3x_div_rn_noftz_f32_slowpath
        .type           $__internal_3_$__cuda_sm3x_div_rn_noftz_f32_slowpath,@function
        .size           $__internal_3_$__cuda_sm3x_div_rn_noftz_f32_slowpath,(.L_x_432 - $__internal_3_$__cuda_sm3x_div_rn_noftz_f32_slowpath)
$__internal_3_$__cuda_sm3x_div_rn_noftz_f32_slowpath:
[----:B------:R-:W-:Y:S01]  /*10510*/  SHF.R.U32.HI R3, RZ, 0x17, R22 ;  /* 0x00000017ff037819 */ /* 0x000fe20000011616 */
[----:B------:R-:W-:Y:S01]  /*10520*/  BSSY.RECONVERGENT B1, `(.L_x_416) ;  /* 0x0000065000017945 */ /* 0x000fe20003800200 */
[--C-:B------:R-:W-:Y:S01]  /*10530*/  SHF.R.U32.HI R8, RZ, 0x17, R32.reuse ;  /* 0x00000017ff087819 */ /* 0x100fe20000011620 */
[----:B------:R-:W-:Y:S01]  /*10540*/  IMAD.MOV.U32 R7, RZ, RZ, R32 ;  /* 0x000000ffff077224 */ /* 0x000fe200078e0020 */
[----:B------:R-:W-:Y:S01]  /*10550*/  LOP3.LUT R3, R3, 0xff, RZ, 0xc0, !PT ;  /* 0x000000ff03037812 */ /* 0x000fe200078ec0ff */
[----:B------:R-:W-:Y:S01]  /*10560*/  IMAD.MOV.U32 R6, RZ, RZ, R22 ;  /* 0x000000ffff067224 */ /* 0x000fe200078e0016 */
[----:B------:R-:W-:-:S03]  /*10570*/  LOP3.LUT R8, R8, 0xff, RZ, 0xc0, !PT ;  /* 0x000000ff08087812 */ /* 0x000fc600078ec0ff */
[----:B------:R-:W-:Y:S02]  /*10580*/  VIADD R0, R3, 0xffffffff ;  /* 0xffffffff03007836 */ /* 0x000fe40000000000 */
[----:B------:R-:W-:-:S03]  /*10590*/  VIADD R5, R8, 0xffffffff ;  /* 0xffffffff08057836 */ /* 0x000fc60000000000 */
[----:B------:R-:W-:-:S04]  /*105a0*/  ISETP.GT.U32.AND P0, PT, R0, 0xfd, PT ;  /* 0x000000fd0000780c */ /* 0x000fc80003f04070 */
[----:B------:R-:W-:-:S13]  /*105b0*/  ISETP.GT.U32.OR P0, PT, R5, 0xfd, P0 ;  /* 0x000000fd0500780c */ /* 0x000fda0000704470 */
[----:B------:R-:W-:Y:S01]  /*105c0*/  @!P0 IMAD.MOV.U32 R10, RZ, RZ, RZ ;  /* 0x000000ffff0a8224 */ /* 0x000fe200078e00ff */
[----:B------:R-:W-:Y:S06]  /*105d0*/  @!P0 BRA `(.L_x_417) ;  /* 0x00000000005c8947 */ /* 0x000fec0003800000 */
[----:B------:R-:W-:Y:S02]  /*105e0*/  FSETP.GTU.FTZ.AND P1, PT, |R32|, +INF , PT ;  /* 0x7f8000002000780b */ /* 0x000fe40003f3c200 */
[----:B------:R-:W-:-:S04]  /*105f0*/  FSETP.GTU.FTZ.AND P0, PT, |R22|, +INF , PT ;  /* 0x7f8000001600780b */ /* 0x000fc80003f1c200 */
[----:B------:R-:W-:-:S13]  /*10600*/  PLOP3.LUT P0, PT, P1, P0, PT, 0xf8, 0x8f ;  /* 0x00000000008f781c */ /* 0x000fda0000f01f70 */
[----:B------:R-:W-:Y:S05]  /*10610*/  @P0 BRA `(.L_x_418) ;  /* 0x0000000400500947 */ /* 0x000fea0003800000 */
[----:B------:R-:W-:-:S13]  /*10620*/  LOP3.LUT P0, RZ, R6, 0x7fffffff, R7, 0xc8, !PT ;  /* 0x7fffffff06ff7812 */ /* 0x000fda000780c807 */
[----:B------:R-:W-:Y:S05]  /*10630*/  @!P0 BRA `(.L_x_419) ;  /* 0x0000000400408947 */ /* 0x000fea0003800000 */
[----:B------:R-:W-:Y:S02]  /*10640*/  FSETP.NEU.FTZ.AND P0, PT, |R32|, +INF , PT ;  /* 0x7f8000002000780b */ /* 0x000fe40003f1d200 */
[----:B------:R-:W-:Y:S02]  /*10650*/  FSETP.NEU.FTZ.AND P1, PT, |R22|, +INF , PT ;  /* 0x7f8000001600780b */ /* 0x000fe40003f3d200 */
[----:B------:R-:W-:-:S11]  /*10660*/  FSETP.NEU.FTZ.AND P2, PT, |R32|, +INF , PT ;  /* 0x7f8000002000780b */ /* 0x000fd60003f5d200 */
[----:B------:R-:W-:Y:S05]  /*10670*/  @!P1 BRA !P0, `(.L_x_419) ;  /* 0x0000000400309947 */ /* 0x000fea0004000000 */
[----:B------:R-:W-:-:S04]  /*10680*/  LOP3.LUT P0, RZ, R7, 0x7fffffff, RZ, 0xc0, !PT ;  /* 0x7fffffff07ff7812 */ /* 0x000fc8000780c0ff */
[----:B------:R-:W-:-:S13]  /*10690*/  PLOP3.LUT P0, PT, P1, P0, PT, 0x2f, 0xf2 ;  /* 0x0000000000f2781c */ /* 0x000fda0000f00577 */
[----:B------:R-:W-:Y:S05]  /*106a0*/  @P0 BRA `(.L_x_420) ;  /* 0x00000004001c0947 */ /* 0x000fea0003800000 */
[----:B------:R-:W-:-:S04]  /*106b0*/  LOP3.LUT P0, RZ, R6, 0x7fffffff, RZ, 0xc0, !PT ;  /* 0x7fffffff06ff7812 */ /* 0x000fc8000780c0ff */
[----:B------:R-:W-:-:S13]  /*106c0*/  PLOP3.LUT P0, PT, P2, P0, PT, 0x2f, 0xf2 ;  /* 0x0000000000f2781c */ /* 0x000fda0001700577 */
[----:B------:R-:W-:Y:S05]  /*106d0*/  @P0 BRA `(.L_x_421) ;  /* 0x0000000400040947 */ /* 0x000fea0003800000 */
[----:B------:R-:W-:Y:S02]  /*106e0*/  ISETP.GE.AND P1, PT, R5, RZ, PT ;  /* 0x000000ff0500720c */ /* 0x000fe40003f26270 */
[----:B------:R-:W-:-:S11]  /*106f0*/  ISETP.GE.AND P0, PT, R0, RZ, PT ;  /* 0x000000ff0000720c */ /* 0x000fd60003f06270 */
[----:B------:R-:W-:Y:S01]  /*10700*/  @P1 MOV R10, RZ ;  /* 0x000000ff000a1202 */ /* 0x000fe20000000f00 */
[----:B------:R-:W-:Y:S01]  /*10710*/  @!P1 FFMA R7, R32, 1.84467440737095516160e+19, RZ ;  /* 0x5f80000020079823 */ /* 0x000fe200000000ff */
[----:B------:R-:W-:Y:S01]  /*10720*/  @!P1 MOV R10, 0xffffffc0 ;  /* 0xffffffc0000a9802 */ /* 0x000fe20000000f00 */
[----:B------:R-:W-:-:S03]  /*10730*/  @!P0 FFMA R6, R22, 1.84467440737095516160e+19, RZ ;  /* 0x5f80000016068823 */ /* 0x000fc600000000ff */
[----:B------:R-:W-:-:S07]  /*10740*/  @!P0 IADD3 R10, PT, PT, R10, 0x40, RZ ;  /* 0x000000400a0a8810 */ /* 0x000fce0007ffe0ff */
.L_x_417:
[----:B------:R-:W-:Y:S01]  /*10750*/  LEA R11, R3, 0xc0800000, 0x17 ;  /* 0xc0800000030b7811 */ /* 0x000fe200078eb8ff */
[----:B------:R-:W-:Y:S01]  /*10760*/  BSSY.RECONVERGENT B0, `(.L_x_422) ;  /* 0x0000036000007945 */ /* 0x000fe20003800200 */
[----:B------:R-:W-:Y:S02]  /*10770*/  IADD3 R8, PT, PT, R8, -0x7f, RZ ;  /* 0xffffff8108087810 */ /* 0x000fe40007ffe0ff */
[----:B------:R-:W-:-:S03]  /*10780*/  IADD3 R11, PT, PT, -R11, R6, RZ ;  /* 0x000000060b0b7210 */ /* 0x000fc60007ffe1ff */
[----:B------:R-:W-:Y:S01]  /*10790*/  IMAD R9, R8, -0x800000, R7 ;  /* 0xff80000008097824 */ /* 0x000fe200078e0207 */
[----:B------:R-:W1:Y:S01]  /*107a0*/  MUFU.RCP R5, R11 ;  /* 0x0000000b00057308 */ /* 0x000e620000001000 */
[----:B------:R-:W-:-:S04]  /*107b0*/  FADD.FTZ R6, -R11, -RZ ;  /* 0x800000ff0b067221 */ /* 0x000fc80000010100 */
[----:B-1----:R-:W-:-:S04]  /*107c0*/  FFMA R0, R5, R6, 1 ;  /* 0x3f80000005007423 */ /* 0x002fc80000000006 */
[----:B------:R-:W-:-:S04]  /*107d0*/  FFMA R0, R5, R0, R5 ;  /* 0x0000000005007223 */ /* 0x000fc80000000005 */
[----:B------:R-:W-:-:S04]  /*107e0*/  FFMA R7, R9, R0, RZ ;  /* 0x0000000009077223 */ /* 0x000fc800000000ff */
[----:B------:R-:W-:-:S04]  /*107f0*/  FFMA R5, R6, R7, R9 ;  /* 0x0000000706057223 */ /* 0x000fc80000000009 */
[----:B------:R-:W-:-:S04]  /*10800*/  FFMA R5, R0, R5, R7 ;  /* 0x0000000500057223 */ /* 0x000fc80000000007 */
[----:B------:R-:W-:Y:S01]  /*10810*/  FFMA R6, R6, R5, R9 ;  /* 0x0000000506067223 */ /* 0x000fe20000000009 */
[----:B------:R-:W-:-:S03]  /*10820*/  IADD3 R9, PT, PT, R8, 0x7f, -R3 ;  /* 0x0000007f08097810 */ /* 0x000fc60007ffe803 */
[----:B------:R-:W-:Y:S01]  /*10830*/  FFMA R7, R0, R6, R5 ;  /* 0x0000000600077223 */ /* 0x000fe20000000005 */
[----:B------:R-:W-:-:S04]  /*10840*/  IADD3 R10, PT, PT, R9, R10, RZ ;  /* 0x0000000a090a7210 */ /* 0x000fc80007ffe0ff */
[----:B------:R-:W-:-:S04]  /*10850*/  SHF.R.U32.HI R3, RZ, 0x17, R7 ;  /* 0x00000017ff037819 */ /* 0x000fc80000011607 */
[----:B------:R-:W-:-:S04]  /*10860*/  LOP3.LUT R3, R3, 0xff, RZ, 0xc0, !PT ;  /* 0x000000ff03037812 */ /* 0x000fc800078ec0ff */
[----:B------:R-:W-:-:S04]  /*10870*/  IADD3 R3, PT, PT, R3, R10, RZ ;  /* 0x0000000a03037210 */ /* 0x000fc80007ffe0ff */
[----:B------:R-:W-:-:S04]  /*10880*/  IADD3 R8, PT, PT, R3, -0x1, RZ ;  /* 0xffffffff03087810 */ /* 0x000fc80007ffe0ff */
[----:B------:R-:W-:-:S13]  /*10890*/  ISETP.GE.U32.AND P0, PT, R8, 0xfe, PT ;  /* 0x000000fe0800780c */ /* 0x000fda0003f06070 */
[----:B------:R-:W-:Y:S05]  /*108a0*/  @!P0 BRA `(.L_x_423) ;  /* 0x0000000000808947 */ /* 0x000fea0003800000 */
[----:B------:R-:W-:-:S13]  /*108b0*/  ISETP.GT.AND P0, PT, R3, 0xfe, PT ;  /* 0x000000fe0300780c */ /* 0x000fda0003f04270 */
[----:B------:R-:W-:Y:S05]  /*108c0*/  @P0 BRA `(.L_x_424) ;  /* 0x00000000006c0947 */ /* 0x000fea0003800000 */
[----:B------:R-:W-:-:S13]  /*108d0*/  ISETP.GE.AND P0, PT, R3, 0x1, PT ;  /* 0x000000010300780c */ /* 0x000fda0003f06270 */
[----:B------:R-:W-:Y:S05]  /*108e0*/  @P0 BRA `(.L_x_425) ;  /* 0x0000000000740947 */ /* 0x000fea0003800000 */
[----:B------:R-:W-:Y:S02]  /*108f0*/  ISETP.GE.AND P0, PT, R3, -0x18, PT ;  /* 0xffffffe80300780c */ /* 0x000fe40003f06270 */
[----:B------:R-:W-:-:S11]  /*10900*/  LOP3.LUT R7, R7, 0x80000000, RZ, 0xc0, !PT ;  /* 0x8000000007077812 */ /* 0x000fd600078ec0ff */
[----:B------:R-:W-:Y:S05]  /*10910*/  @!P0 BRA `(.L_x_425) ;  /* 0x0000000000688947 */ /* 0x000fea0003800000 */
[CCC-:B------:R-:W-:Y:S01]  /*10920*/  FFMA.RZ R8, R0.reuse, R6.reuse, R5.reuse ;  /* 0x0000000600087223 */ /* 0x1c0fe2000000c005 */
[CCC-:B------:R-:W-:Y:S01]  /*10930*/  FFMA.RP R9, R0.reuse, R6.reuse, R5.reuse ;  /* 0x0000000600097223 */ /* 0x1c0fe20000008005 */
[----:B------:R-:W-:Y:S01]  /*10940*/  FFMA.RM R6, R0, R6, R5 ;  /* 0x0000000600067223 */ /* 0x000fe20000004005 */
[C---:B------:R-:W-:Y:S01]  /*10950*/  VIADD R0, R3.reuse, 0x20 ;  /* 0x0000002003007836 */ /* 0x040fe20000000000 */
[C---:B------:R-:W-:Y:S02]  /*10960*/  ISETP.NE.AND P0, PT, R3.reuse, RZ, PT ;  /* 0x000000ff0300720c */ /* 0x040fe40003f05270 */
[----:B------:R-:W-:Y:S02]  /*10970*/  LOP3.LUT R8, R8, 0x7fffff, RZ, 0xc0, !PT ;  /* 0x007fffff08087812 */ /* 0x000fe400078ec0ff */
[----:B------:R-:W-:Y:S01]  /*10980*/  ISETP.NE.AND P1, PT, R3, RZ, PT ;  /* 0x000000ff0300720c */ /* 0x000fe20003f25270 */
[----:B------:R-:W-:Y:S01]  /*10990*/  IMAD.MOV R3, RZ, RZ, -R3 ;  /* 0x000000ffff037224 */ /* 0x000fe200078e0a03 */
[----:B------:R-:W-:-:S02]  /*109a0*/  LOP3.LUT R5, R8, 0x800000, RZ, 0xfc, !PT ;  /* 0x0080000008057812 */ /* 0x000fc400078efcff */
[----:B------:R-:W-:Y:S02]  /*109b0*/  FSETP.NEU.FTZ.AND P2, PT, R9, R6, PT ;  /* 0x000000060900720b */ /* 0x000fe40003f5d000 */
[----:B------:R-:W-:Y:S02]  /*109c0*/  SHF.L.U32 R0, R5, R0, RZ ;  /* 0x0000000005007219 */ /* 0x000fe400000006ff */
[----:B------:R-:W-:Y:S02]  /*109d0*/  SEL R6, R3, RZ, P0 ;  /* 0x000000ff03067207 */ /* 0x000fe40000000000 */
[----:B------:R-:W-:Y:S02]  /*109e0*/  ISETP.NE.AND P1, PT, R0, RZ, P1 ;  /* 0x000000ff0000720c */ /* 0x000fe40000f25270 */
[----:B------:R-:W-:Y:S02]  /*109f0*/  SHF.R.U32.HI R5, RZ, R6, R5 ;  /* 0x00000006ff057219 */ /* 0x000fe40000011605 */
[----:B------:R-:W-:-:S02]  /*10a00*/  PLOP3.LUT P1, PT, P2, P1, PT, 0xf8, 0x8f ;  /* 0x00000000008f781c */ /* 0x000fc40001723f70 */
[----:B------:R-:W-:Y:S02]  /*10a10*/  SHF.R.U32.HI R3, RZ, 0x1, R5 ;  /* 0x00000001ff037819 */ /* 0x000fe40000011605 */
[----:B------:R-:W-:-:S04]  /*10a20*/  SEL R0, RZ, 0x1, !P1 ;  /* 0x00000001ff007807 */ /* 0x000fc80004800000 */
[----:B------:R-:W-:-:S04]  /*10a30*/  LOP3.LUT R0, R0, 0x1, R3, 0xf8, !PT ;  /* 0x0000000100007812 */ /* 0x000fc800078ef803 */
[----:B------:R-:W-:-:S05]  /*10a40*/  LOP3.LUT R0, R0, R5, RZ, 0xc0, !PT ;  /* 0x0000000500007212 */ /* 0x000fca00078ec0ff */
[----:B------:R-:W-:-:S05]  /*10a50*/  IMAD.IADD R0, R3, 0x1, R0 ;  /* 0x0000000103007824 */ /* 0x000fca00078e0200 */
[----:B------:R-:W-:Y:S01]  /*10a60*/  LOP3.LUT R7, R0, R7, RZ, 0xfc, !PT ;  /* 0x0000000700077212 */ /* 0x000fe200078efcff */
[----:B------:R-:W-:Y:S05]  /*10a70*/  BRA `(.L_x_425) ;  /* 0x0000000000107947 */ /* 0x000fea0003800000 */
.L_x_424:
[----:B------:R-:W-:-:S04]  /*10a80*/  LOP3.LUT R7, R7, 0x80000000, RZ, 0xc0, !PT ;  /* 0x8000000007077812 */ /* 0x000fc800078ec0ff */
[----:B------:R-:W-:Y:S01]  /*10a90*/  LOP3.LUT R7, R7, 0x7f800000, RZ, 0xfc, !PT ;  /* 0x7f80000007077812 */ /* 0x000fe200078efcff */
[----:B------:R-:W-:Y:S05]  /*10aa0*/  BRA `(.L_x_425) ;  /* 0x0000000000047947 */ /* 0x000fea0003800000 */
.L_x_423:
[----:B------:R-:W-:Y:S02]  /*10ab0*/  LEA R7, R10, R7, 0x17 ;  /* 0x000000070a077211 */ /* 0x000fe400078eb8ff */
.L_x_425:
[----:B------:R-:W-:Y:S05]  /*10ac0*/  BSYNC.RECONVERGENT B0 ;  /* 0x0000000000007941 */ /* 0x000fea0003800200 */
.L_x_422:
[----:B------:R-:W-:Y:S01]  /*10ad0*/  MOV R34, R7 ;  /* 0x0000000700227202 */ /* 0x000fe20000000f00 */
[----:B------:R-:W-:Y:S05]  /*10ae0*/  BRA `(.L_x_426) ;  /* 0x0000000000207947 */ /* 0x000fea0003800000 */
.L_x_421:
[----:B------:R-:W-:-:S04]  /*10af0*/  LOP3.LUT R6, R6, 0x80000000, R7, 0x48, !PT ;  /* 0x8000000006067812 */ /* 0x000fc800078e4807 */
[----:B------:R-:W-:Y:S01]  /*10b00*/  LOP3.LUT R34, R6, 0x7f800000, RZ, 0xfc, !PT ;  /* 0x7f80000006227812 */ /* 0x000fe200078efcff */
[----:B------:R-:W-:Y:S05]  /*10b10*/  BRA `(.L_x_426) ;  /* 0x0000000000147947 */ /* 0x000fea0003800000 */
.L_x_420:
[----:B------:R-:W-:Y:S01]  /*10b20*/  LOP3.LUT R34, R6, 0x80000000, R7, 0x48, !PT ;  /* 0x8000000006227812 */ /* 0x000fe200078e4807 */
[----:B------:R-:W-:Y:S05]  /*10b30*/  BRA `(.L_x_426) ;  /* 0x00000000000c7947 */ /* 0x000fea0003800000 */
.L_x_419:
[----:B------:R-:W1:Y:S01]  /*10b40*/  MUFU.RSQ R34, -QNAN ;  /* 0xffc0000000227908 */ /* 0x000e620000001400 */
[----:B------:R-:W-:Y:S05]  /*10b50*/  BRA `(.L_x_426) ;  /* 0x0000000000047947 */ /* 0x000fea0003800000 */
.L_x_418:
[----:B------:R-:W-:-:S07]  /*10b60*/  FADD.FTZ R34, R32, R22 ;  /* 0x0000001620227221 */ /* 0x000fce0000010000 */
.L_x_426:
[----:B------:R-:W-:Y:S05]  /*10b70*/  BSYNC.RECONVERGENT B1 ;  /* 0x0000000000017941 */ /* 0x000fea0003800200 */
.L_x_416:
[----:B------:R-:W-:-:S04]  /*10b80*/  HFMA2 R5, -RZ, RZ, 0, 0 ;  /* 0x00000000ff057431 */ /* 0x000fc800000001ff */
[----:B-1----:R-:W-:Y:S05]  /*10b90*/  RET.REL.NODEC R4 `(_ZN7cutlass13device_kernelINS_4fmha6kernel36Sm100FmhaFwdKernelTmaWarpspecializedIN4cute5tupleIJiiiNS5_IJNS5_IJiiEEEiEEEEEENS1_10collective38Sm100FmhaFwdMainloopTmaWarpspecializedINS_6half_tEffNS5_IJNS4_1CILi256EEENSC_ILi64EEENSC_ILi32EEEEEENS5_IJiNSC_ILi1EEES7_EEENS5_IJiSH_NS5_IJNS5_IJNSC_ILi0EEEiEEEiEEEEEESM_NS9_6NoMaskENS5_IJNSC_ILi2EEESH_SH_EEENSC_ILb0EEEEENS9_38Sm100FmhaFwdEpilogueTmaWarpspecializedISB_fNS5_IJNSC_ILi128EEESF_SE_EEESI_NS5_IJSH_S7_EEESQ_EENS2_23IndividualTileSchedulerENS2_41Sm100FmhaCtxKernelWarpspecializedScheduleEEEEEvNT_6ParamsE) ;  /* 0xfffffef404187950 */ /* 0x002fea0003c3ffff */
.L_x_427:
[----:B------:R-:W-:-:S00]  /*10ba0*/  BRA `(.L_x_427) ;  /* 0xfffffffc00fc7947 */ /* 0x000fc0000383ffff */
[----:B------:R-:W-:-:S00]  /*10bb0*/  NOP ;  /* 0x0000000000007918 */ /* 0x000fc00000000000 */
        /* <DEDUP_REMOVED lines=12> */
.L_x_432:


//--------------------- .nv.global.init           --------------------------
	.section	.nv.global.init,"aw",@progbits
.nv.global.init:
	.type		$str$23,@object
	.size		$str$23,($str$37 - $str$23)
$str$23:
        /*0000*/ 	.byte	0x0a, 0x00
	.type		$str$37,@object
	.size		$str$37,($str$32 - $str$37)
$str$37:
        /*0002*/ 	.byte	0x3a, 0x00
	.type		$str$32,@object
	.size		$str$32,($str$29 - $str$32)
$str$32:
        /*0004*/ 	.byte	0x5f, 0x00
	.type		$str$29,@object
	.size		$str$29,($str$28 - $str$29)
$str$29:
        /*0006*/ 	.byte	0x25, 0x64, 0x00
	.type		$str$28,@object
	.size		$str$28,($str$30 - $str$28)
$str$28:
        /*0009*/ 	.byte	0x25, 0x63, 0x00
	.type		$str$30,@object
	.size		$str$30,($str$31 - $str$30)
$str$30:
        /*000c*/ 	.byte	0x25, 0x73, 0x00
	.type		$str$31,@object
	.size		$str$31,($str$35 - $str$31)
$str$31:
        /*000f*/ 	.byte	0x20, 0x6f, 0x20, 0x00
	.type		$str$35,@object
	.size		$str$35,($str$22 - $str$35)
$str$35:
        /*0013*/ 	.byte	0x70, 0x74, 0x72, 0x5b, 0x00
	.type		$str$22,@object
	.size		$str$22,($str$34 - $str$22)
$str$22:
        /*0018*/ 	.byte	0x73, 0x4f, 0x3a, 0x20, 0x00
	.type		$str$34,@object
	.size		$str$34,($str$36 - $str$34)
$str$34:
        /*001d*/ 	.byte	0x73, 0x6d, 0x65, 0x6d, 0x5f, 0x00
	.type		$str$36,@object
	.size		$str$36,($str$33 - $str$36)
$str$36:
        /*0023*/ 	.byte	0x62, 0x5d, 0x28, 0x25, 0x70, 0x29, 0x00
	.type		$str$33,@object
	.size		$str$33,($str$27 - $str$33)
$str$33:
        /*002a*/ 	.byte	0x53, 0x77, 0x3c, 0x25, 0x64, 0x2c, 0x25, 0x64, 0x2c, 0x25, 0x64, 0x3e, 0x00
	.type		$str$27,@object
	.size		$str$27,($str$26 - $str$27)
$str$27:
        /*0037*/ 	.byte	0x2f, 0x74, 0x6d, 0x70, 0x2f, 0x63, 0x75, 0x74, 0x6c, 0x61, 0x73, 0x73, 0x5f, 0x73, 0x77, 0x65
        /*0047*/ 	.byte	0x65, 0x70, 0x5f, 0x73, 0x72, 0x63, 0x2f, 0x69, 0x6e, 0x63, 0x6c, 0x75, 0x64, 0x65, 0x2f, 0x63
        /*0057*/ 	.byte	0x75, 0x74, 0x65, 0x2f, 0x61, 0x74, 0x6f, 0x6d, 0x2f, 0x63, 0x6f, 0x70, 0x79, 0x5f, 0x74, 0x72
        /*0067*/ 	.byte	0x61, 0x69, 0x74, 0x73, 0x5f, 0x73, 0x6d, 0x31, 0x30, 0x30, 0x2e, 0x68, 0x70, 0x70, 0x00
	.type		$str$26,@object
	.size		$str$26,(__unnamed_4 - $str$26)
$str$26:
        /*0076*/ 	.byte	0x28, 0x28, 0x75, 0x69, 0x6e, 0x74, 0x33, 0x32, 0x5f, 0x74, 0x28, 0x74, 0x68, 0x72, 0x65, 0x61
        /*0086*/ 	.byte	0x64, 0x49, 0x64, 0x78, 0x2e, 0x78, 0x29, 0x20, 0x2f, 0x20, 0x33, 0x32, 0x29, 0x20, 0x25, 0x20
        /*0096*/ 	.byte	0x34, 0x29, 0x20, 0x3d, 0x3d, 0x20, 0x28, 0x28, 0x28, 0x74, 0x6d, 0x65, 0x6d, 0x5f, 0x61, 0x64
        /*00a6*/ 	.byte	0x64, 0x72, 0x20, 0x3e, 0x3e, 0x20, 0x31, 0x36, 0x29, 0x20, 0x2f, 0x20, 0x33, 0x32, 0x29, 0x20
        /*00b6*/ 	.byte	0x25, 0x20, 0x34, 0x29, 0x00
	.type		__unnamed_4,@object
	.size		__unnamed_4,(__unnamed_1 - __unnamed_4)
__unnamed_4:
        /*00bb*/ 	.byte	0x63, 0x6f, 0x6e, 0x73, 0x74, 0x65, 0x78, 0x70, 0x72, 0x20, 0x76, 0x6f, 0x69, 0x64, 0x20, 0x63
        /* <DEDUP_REMOVED lines=36> */
        /*030b*/ 	.byte	0x30, 0x3e, 0x3e, 0x3e, 0x3e, 0x5d, 0x00
	.type		__unnamed_1,@object
	.size		__unnamed_1,(__unnamed_5 - __unnamed_1)
__unnamed_1:
        /* <DEDUP_REMOVED lines=37> */
        /*0562*/ 	.byte	0x3a, 0x43, 0x3c, 0x30, 0x3e, 0x3e, 0x3e, 0x3e, 0x5d, 0x00
	.type		__unnamed_5,@object
	.size		__unnamed_5,(__unnamed_6 - __unnamed_5)
__unnamed_5:
        /* <DEDUP_REMOVED lines=38> */
	.type		__unnamed_6,@object
	.size		__unnamed_6,(__unnamed_7 - __unnamed_6)
__unnamed_6:
        /* <DEDUP_REMOVED lines=37> */
        /*0a16*/ 	.byte	0x74, 0x65, 0x3a, 0x3a, 0x43, 0x3c, 0x30, 0x3e, 0x3e, 0x3e, 0x3e, 0x5d, 0x00
	.type		__unnamed_7,@object
	.size		__unnamed_7,(__unnamed_2 - __unnamed_7)
__unnamed_7:
        /* <DEDUP_REMOVED lines=37> */
        /*0c73*/ 	.byte	0x63, 0x75, 0x74, 0x65, 0x3a, 0x3a, 0x43, 0x3c, 0x30, 0x3e, 0x3e, 0x3e, 0x3e, 0x5d, 0x00
	.type		__unnamed_2,@object
	.size		__unnamed_2,(__unnamed_3 - __unnamed_2)
__unnamed_2:
        /* <DEDUP_REMOVED lines=38> */
	.type		__unnamed_3,@object
	.size		__unnamed_3,(.L_3 - __unnamed_3)
__unnamed_3:
        /* <DEDUP_REMOVED lines=38> */
        /*1142*/ 	.byte	0x3e, 0x3e, 0x5d, 0x00
.L_3:


//--------------------- .nv.shared._ZN7cutlass13device_kernelINS_4fmha6kernel36Sm100FmhaFwdKernelTmaWarpspecializedIN4cute5tupleIJiiiNS5_IJNS5_IJiiEEEiEEEEEENS1_10collective38Sm100FmhaFwdMainloopTmaWarpspecializedINS_6half_tEffNS5_IJNS4_1CILi256EEENSC_ILi64EEENSC_ILi32EEEEEENS5_IJiNSC_ILi1EEES7_EEENS5_IJiSH_NS5_IJNS5_IJNSC_ILi0EEEiEEEiEEEEEESM_NS9_6NoMaskENS5_IJNSC_ILi2EEESH_SH_EEENSC_ILb0EEEEENS9_38Sm100FmhaFwdEpilogueTmaWarpspecializedISB_fNS5_IJNSC_ILi128EEESF_SE_EEESI_NS5_IJSH_S7_EEESQ_EENS2_23IndividualTileSchedulerENS2_41Sm100FmhaCtxKernelWarpspecializedScheduleEEEEEvNT_6ParamsE --------------------------
	.section	.nv.shared._ZN7cutlass13device_kernelINS_4fmha6kernel36Sm100FmhaFwdKernelTmaWarpspecializedIN4cute5tupleIJiiiNS5_IJNS5_IJiiEEEiEEEEEENS1_10collective38Sm100FmhaFwdMainloopTmaWarpspecializedINS_6half_tEffNS5_IJNS4_1CILi256EEENSC_ILi64EEENSC_ILi32EEEEEENS5_IJiNSC_ILi1EEES7_EEENS5_IJiSH_NS5_IJNS5_IJNSC_ILi0EEEiEEEiEEEEEESM_NS9_6NoMaskENS5_IJNSC_ILi2EEESH_SH_EEENSC_ILb0EEEEENS9_38Sm100FmhaFwdEpilogueTmaWarpspecializedISB_fNS5_IJNSC_ILi128EEESF_SE_EEESI_NS5_IJSH_S7_EEESQ_EENS2_23IndividualTileSchedulerENS2_41Sm100FmhaCtxKernelWarpspecializedScheduleEEEEEvNT_6ParamsE,"aw",@nobits
	.sectionflags	@""
	.align	16
	.zero		1024


//--------------------- .nv.shared.reserved.0     --------------------------
	.section	.nv.shared.reserved.0,"aw",@nobits
	.weak		__nv_reservedSMEM_offset_0_alias
	.size		__nv_reservedSMEM_offset_0_alias, 0, 64
	.other		__nv_reservedSMEM_offset_0_alias,@"STO_CUDA_RESERVED_SHARED STV_DEFAULT"
__nv_reservedSMEM_offset_0_alias:
	.zero		0
.nv.shared.reserved.0:
	.zero		64
	.weak		__nv_reservedSMEM_tcgen05_partition
	.type		__nv_reservedSMEM_tcgen05_partition,@object
	.size		__nv_reservedSMEM_tcgen05_partition,(.L_0 - __nv_reservedSMEM_tcgen05_partition)
__nv_reservedSMEM_tcgen05_partition:
	.zero		32
.L_0:


//--------------------- .nv.global                --------------------------
	.section	.nv.global,"aw",@nobits
.nv.global:
	.type		_ZN39_INTERNAL_393f2170_4_k_cu_0dcdf886_35274cute1_E,@object
	.size		_ZN39_INTERNAL_393f2170_4_k_cu_0dcdf886_35274cute1_E,(_ZN39_INTERNAL_393f2170_4_k_cu_0dcdf886_35274cuda3std3__45__cpo6cbeginE - _ZN39_INTERNAL_393f2170_4_k_cu_0dcdf886_35274cute1_E)
_ZN39_INTERNAL_393f2170_4_k_cu_0dcdf886_35274cute1_E:
	.zero		1
	.type		_ZN39_INTERNAL_393f2170_4_k_cu_0dcdf886_35274cuda3std3__45__cpo6cbeginE,@object
	.size		_ZN39_INTERNAL_393f2170_4_k_cu_0dcdf886_35274cuda3std3__45__cpo6cbeginE,(_ZN39_INTERNAL_393f2170_4_k_cu_0dcdf886_35274cuda3std3__48in_placeE - _ZN39_INTERNAL_393f2170_4_k_cu_0dcdf886_35274cuda3std3__45__cpo6cbeginE)
_ZN39_INTERNAL_393f2170_4_k_cu_0dcdf886_35274cuda3std3__45__cpo6cbeginE:
	.zero		1
	.type		_ZN39_INTERNAL_393f2170_4_k_cu_0dcdf886_35274cuda3std3__48in_placeE,@object
	.size		_ZN39_INTERNAL_393f2170_4_k_cu_0dcdf886_35274cuda3std3__48in_placeE,(_ZN39_INTERNAL_393f2170_4_k_cu_0dcdf886_35274cuda3std6ranges3__45__cpo9iter_moveE - _ZN39_INTERNAL_393f2170_4_k_cu_0dcdf886_35274cuda3std3__48in_placeE)
_ZN39_INTERNAL_393f2170_4_k_cu_0dcdf886_35274cuda3std3__48in_placeE:
	.zero		1
	.type		_ZN39_INTERNAL_393f2170_4_k_cu_0dcdf886_35274cuda3std6ranges3__45__cpo9iter_moveE,@object
	.size		_ZN39_INTERNAL_393f2170_4_k_cu_0dcdf886_35274cuda3std6ranges3__45__cpo9iter_moveE,(_ZN39_INTERNAL_393f2170_4_k_cu_0dcdf886_35274cuda3std3__45__cpo5beginE - _ZN39_INTERNAL_393f2170_4_k_cu_0dcdf886_35274cuda3std6ranges3__45__cpo9iter_moveE)
_ZN39_INTERNAL_393f2170_4_k_cu_0dcdf886_35274cuda3std6ranges3__45__cpo9iter_moveE:
	.zero		1
	.type		_ZN39_INTERNAL_393f2170_4_k_cu_0dcdf886_35274cuda3std3__45__cpo5beginE,@object
	.size		_ZN39_INTERNAL_393f2170_4_k_cu_0dcdf886_35274cuda3std3__45__cpo5beginE,(_ZN39_INTERNAL_393f2170_4_k_cu_0dcdf886_35274cuda3std3__441_GLOBAL__N__393f2170_4_k_cu_0dcdf886_35276ignoreE - _ZN39_INTERNAL_393f2170_4_k_cu_0dcdf886_35274cuda3std3__45__cpo5beginE)
_ZN39_INTERNAL_393f2170_4_k_cu_0dcdf886_35274cuda3std3__45__cpo5beginE:
	.zero		1
	.type		_ZN39_INTERNAL_393f2170_4_k_cu_0dcdf886_35274cuda3std3__441_GLOBAL__N__393f2170_4_k_cu_0dcdf886_35276ignoreE,@object
	.size		_ZN39_INTERNAL_393f2170_4_k_cu_0dcdf886_35274cuda3std3__441_GLOBAL__N__393f2170_4_k_cu_0dcdf886_35276ignoreE,(_ZN39_INTERNAL_393f2170_4_k_cu_0dcdf886_35274cute7productE - _ZN39_INTERNAL_393f2170_4_k_cu_0dcdf886_35274cuda3std3__441_GLOBAL__N__393f2170_4_k_cu_0dcdf886_35276ignoreE)
_ZN39_INTERNAL_393f2170_4_k_cu_0dcdf886_35274cuda3std3__441_GLOBAL__N__393f2170_4_k_cu_0dcdf886_35276ignoreE:
	.zero		1
	.type		_ZN39_INTERNAL_393f2170_4_k_cu_0dcdf886_35274cute7productE,@object
	.size		_ZN39_INTERNAL_393f2170_4_k_cu_0dcdf886_35274cute7productE,(_ZN39_INTERNAL_393f2170_4_k_cu_0dcdf886_35274cuda3std3__45__cpo3endE - _ZN39_INTERNAL_393f2170_4_k_cu_0dcdf886_35274cute7productE)
_ZN39_INTERNAL_393f2170_4_k_cu_0dcdf886_35274cute7productE:
	.zero		1
	.type		_ZN39_INTERNAL_393f2170_4_k_cu_0dcdf886_35274cuda3std3__45__cpo3endE,@object
	.size		_ZN39_INTERNAL_393f2170_4_k_cu_0dcdf886_35274cuda3std3__45__cpo3endE,(_ZN39_INTERNAL_393f2170_4_k_cu_0dcdf886_35274cuda3std3__419piecewise_constructE - _ZN39_INTERNAL_393f2170_4_k_cu_0dcdf886_35274cuda3std3__45__cpo3endE)
_ZN39_INTERNAL_393f2170_4_k_cu_0dcdf886_35274cuda3std3__45__cpo3endE:
	.zero		1
	.type		_ZN39_INTERNAL_393f2170_4_k_cu_0dcdf886_35274cuda3std3__419piecewise_constructE,@object
	.size		_ZN39_INTERNAL_393f2170_4_k_cu_0dcdf886_35274cuda3std3__419piecewise_constructE,(_ZN39_INTERNAL_393f2170_4_k_cu_0dcdf886_35274cuda3std3__45__cpo4cendE - _ZN39_INTERNAL_393f2170_4_k_cu_0dcdf886_35274cuda3std3__419piecewise_constructE)
_ZN39_INTERNAL_393f2170_4_k_cu_0dcdf886_35274cuda3std3__419piecewise_constructE:
	.zero		1
	.type		_ZN39_INTERNAL_393f2170_4_k_cu_0dcdf886_35274cuda3std3__45__cpo4cendE,@object
	.size		_ZN39_INTERNAL_393f2170_4_k_cu_0dcdf886_35274cuda3std3__45__cpo4cendE,(_ZN39_INTERNAL_393f2170_4_k_cu_0dcdf886_35274cuda3std6ranges3__45__cpo4swapE - _ZN39_INTERNAL_393f2170_4_k_cu_0dcdf886_35274cuda3std3__45__cpo4cendE)
_ZN39_INTERNAL_393f2170_4_k_cu_0dcdf886_35274cuda3std3__45__cpo4cendE:
	.zero		1
	.type		_ZN39_INTERNAL_393f2170_4_k_cu_0dcdf886_35274cuda3std6ranges3__45__cpo4swapE,@object
	.size		_ZN39_INTERNAL_393f2170_4_k_cu_0dcdf886_35274cuda3std6ranges3__45__cpo4swapE,(.L_15 - _ZN39_INTERNAL_393f2170_4_k_cu_0dcdf886_35274cuda3std6ranges3__45__cpo4swapE)
_ZN39_INTERNAL_393f2170_4_k_cu_0dcdf886_35274cuda3std6ranges3__45__cpo4swapE:
	.zero		1
.L_15:


//--------------------- .nv.constant0._ZN7cutlass13device_kernelINS_4fmha6kernel36Sm100FmhaFwdKernelTmaWarpspecializedIN4cute5tupleIJiiiNS5_IJNS5_IJiiEEEiEEEEEENS1_10collective38Sm100FmhaFwdMainloopTmaWarpspecializedINS_6half_tEffNS5_IJNS4_1CILi256EEENSC_ILi64EEENSC_ILi32EEEEEENS5_IJiNSC_ILi1EEES7_EEENS5_IJiSH_NS5_IJNS5_IJNSC_ILi0EEEiEEEiEEEEEESM_NS9_6NoMaskENS5_IJNSC_ILi2EEESH_SH_EEENSC_ILb0EEEEENS9_38Sm100FmhaFwdEpilogueTmaWarpspecializedISB_fNS5_IJNSC_ILi128EEESF_SE_EEESI_NS5_IJSH_S7_EEESQ_EENS2_23IndividualTileSchedulerENS2_41Sm100FmhaCtxKernelWarpspecializedScheduleEEEEEvNT_6ParamsE --------------------------
	.section	.nv.constant0._ZN7cutlass13device_kernelINS_4fmha6kernel36Sm100FmhaFwdKernelTmaWarpspecializedIN4cute5tupleIJiiiNS5_IJNS5_IJiiEEEiEEEEEENS1_10collective38Sm100FmhaFwdMainloopTmaWarpspecializedINS_6half_tEffNS5_IJNS4_1CILi256EEENSC_ILi64EEENSC_ILi32EEEEEENS5_IJiNSC_ILi1EEES7_EEENS5_IJiSH_NS5_IJNS5_IJNSC_ILi0EEEiEEEiEEEEEESM_NS9_6NoMaskENS5_IJNSC_ILi2EEESH_SH_EEENSC_ILb0EEEEENS9_38Sm100FmhaFwdEpilogueTmaWarpspecializedISB_fNS5_IJNSC_ILi128EEESF_SE_EEESI_NS5_IJSH_S7_EEESQ_EENS2_23IndividualTileSchedulerENS2_41Sm100FmhaCtxKernelWarpspecializedScheduleEEEEEvNT_6ParamsE,"a",@progbits
	.sectionflags	@""
	.align	4
.nv.constant0._ZN7cutlass13device_kernelINS_4fmha6kernel36Sm100FmhaFwdKernelTmaWarpspecializedIN4cute5tupleIJiiiNS5_IJNS5_IJiiEEEiEEEEEENS1_10collective38Sm100FmhaFwdMainloopTmaWarpspecializedINS_6half_tEffNS5_IJNS4_1CILi256EEENSC_ILi64EEENSC_ILi32EEEEEENS5_IJiNSC_ILi1EEES7_EEENS5_IJiSH_NS5_IJNS5_IJNSC_ILi0EEEiEEEiEEEEEESM_NS9_6NoMaskENS5_IJNSC_ILi2EEESH_SH_EEENSC_ILb0EEEEENS9_38Sm100FmhaFwdEpilogueTmaWarpspecializedISB_fNS5_IJNSC_ILi128EEESF_SE_EEESI_NS5_IJSH_S7_EEESQ_EENS2_23IndividualTileSchedulerENS2_41Sm100FmhaCtxKernelWarpspecializedScheduleEEEEEvNT_6ParamsE:
	.zero		2432


//--------------------- SYMBOLS --------------------------

	.type		.nv.reservedSmem.offset0,@object
	.size		.nv.reservedSmem.offset0,0x4
	.type		.nv.reservedSmem.cap,@object
	.size		.nv.reservedSmem.cap,0x4
	.type		vprintf,@function
	.type		__assertfail,@function
